	.target	sm_100a

	.elftype	@"ET_EXEC"


//--------------------- .note.nv.tkinfo           --------------------------
	.section	.note.nv.tkinfo,"",@"SHT_NOTE"
	.sectionflags	@"SHF_NOTE_NV_TKINFO"
	.tkinfo
        /*0018*/ 	.word	0x00000002
        /*0030*/ 	.string	""
        /*0030*/ 	.string	"ptxas"
        /*0030*/ 	.string	"Cuda compilation tools, release 13.0, V13.0.88"
        /*0030*/ 	.string	"Build cuda_13.0.r13.0/compiler.36424714_0"
        /*0030*/ 	.string	"-arch sm_100a -m 64 "



//--------------------- .note.nv.cuinfo           --------------------------
	.section	.note.nv.cuinfo,"",@"SHT_NOTE"
	.sectionflags	@"SHF_NOTE_NV_CUINFO"
        /*0018*/ 	.short	0x0002
        /*001a*/ 	.short	0x0064
        /*001c*/ 	.short	0x0082
	.zero		2


//--------------------- .nv.info                  --------------------------
	.section	.nv.info,"",@"SHT_CUDA_INFO"
	.align	4


	//----- nvinfo : EIATTR_REGCOUNT
	.align		4
        /*0000*/ 	.byte	0x04, 0x2f
        /*0002*/ 	.short	(.L_19 - .L_18)
	.align		4
.L_18:
        /*0004*/ 	.word	index@(_ZN7cutlass13device_kernelINS_4gemm6kernel13GemmUniversalIN4cute5tupleIJiiiiEEENS1_10collective13CollectiveMmaINS1_35MainloopSm100TmaUmmaWarpSpecializedILi13ELi2ELi2ENS5_IJNS4_1CILi1EEESB_SB_EEEEENS5_IJNSA_ILi128EEENSA_ILi256EEENSA_ILi16EEEEEENS_10bfloat16_tENS5_IJlSB_lEEESI_SJ_NS4_8TiledMMAINS4_8MMA_AtomIJNS4_20SM100_MMA_F16BF16_SSISI_SI_fLi128ELi256ELNS4_4UMMA5MajorE0ELSO_0ELNSN_7ScaleInE0ELSP_0EEEEEENS4_6LayoutISC_NS5_IJNSA_ILi0EEEST_ST_EEEEENS5_IJNS4_10UnderscoreESW_SW_EEEEENS4_13SM90_TMA_LOADENS4_14ComposedLayoutINS4_7SwizzleILi1ELi4ELi3EEENS4_18smem_ptr_flag_bitsILi16EEENSS_INS5_IJNSA_ILi8EEESG_EEENS5_IJSG_SB_EEEEEEEvNS4_8identityESZ_S19_vS1A_EENS_8epilogue10collective18CollectiveEpilogueINS1C_23Sm100TmaWarpSpecializedILi4ELi2ELi64ELb1ELb0EEEJSH_NS5_IJNSS_ISE_SB_EENSS_INSA_ILi64EEESB_EEEEESI_SJ_SI_SJ_NS1C_6fusion15FusionCallbacksIS1G_NS1L_17LinearCombinationISI_fSI_fLNS_15FloatRoundStyleE2EEESH_S1K_JEEENS4_5SM1004TMEM4LOAD26SM100_TMEM_LOAD_32dp32b64xESZ_NS10_INS11_ILi3ELi4ELi3EEES14_NSS_INS5_IJS15_S1I_EEENS5_IJS1I_SB_EEEEEEENS4_39AutoVectorizingCopyWithAssumedAlignmentILi128EEENS4_14SM90_TMA_STOREES1Z_S21_S21_EEEvvEEEEvNT_6ParamsE)
        /*0008*/ 	.word	0x000000b9


	//----- nvinfo : EIATTR_FRAME_SIZE
	.align		4
.L_19:
        /*000c*/ 	.byte	0x04, 0x11
        /*000e*/ 	.short	(.L_21 - .L_20)
	.align		4
.L_20:
        /*0010*/ 	.word	index@($__internal_2_$__cuda_sm10x_tcgen05_guardrail_trap_unallocated_columns_being_dealloced)
        /*0014*/ 	.word	0x00000000


	//----- nvinfo : EIATTR_FRAME_SIZE
	.align		4
.L_21:
        /*0018*/ 	.byte	0x04, 0x11
        /*001a*/ 	.short	(.L_23 - .L_22)
	.align		4
.L_22:
        /*001c*/ 	.word	index@($__internal_1_$__cuda_sm10x_tcgen05_guardrail_trap_phase_invalid_during_alloc)
        /*0020*/ 	.word	0x00000000


	//----- nvinfo : EIATTR_FRAME_SIZE
	.align		4
.L_23:
        /*0024*/ 	.byte	0x04, 0x11
        /*0026*/ 	.short	(.L_25 - .L_24)
	.align		4
.L_24:
        /*0028*/ 	.word	index@($__internal_0_$__cuda_sm10x_tcgen05_guardrail_trap_col_being_dealloced_not_returned_by_alloc)
        /*002c*/ 	.word	0x00000000


	//----- nvinfo : EIATTR_FRAME_SIZE
	.align		4
.L_25:
        /*0030*/ 	.byte	0x04, 0x11
        /*0032*/ 	.short	(.L_27 - .L_26)
	.align		4
.L_26:
        /*0034*/ 	.word	index@(_ZN7cutlass13device_kernelINS_4gemm6kernel13GemmUniversalIN4cute5tupleIJiiiiEEENS1_10collective13CollectiveMmaINS1_35MainloopSm100TmaUmmaWarpSpecializedILi13ELi2ELi2ENS5_IJNS4_1CILi1EEESB_SB_EEEEENS5_IJNSA_ILi128EEENSA_ILi256EEENSA_ILi16EEEEEENS_10bfloat16_tENS5_IJlSB_lEEESI_SJ_NS4_8TiledMMAINS4_8MMA_AtomIJNS4_20SM100_MMA_F16BF16_SSISI_SI_fLi128ELi256ELNS4_4UMMA5MajorE0ELSO_0ELNSN_7ScaleInE0ELSP_0EEEEEENS4_6LayoutISC_NS5_IJNSA_ILi0EEEST_ST_EEEEENS5_IJNS4_10UnderscoreESW_SW_EEEEENS4_13SM90_TMA_LOADENS4_14ComposedLayoutINS4_7SwizzleILi1ELi4ELi3EEENS4_18smem_ptr_flag_bitsILi16EEENSS_INS5_IJNSA_ILi8EEESG_EEENS5_IJSG_SB_EEEEEEEvNS4_8identityESZ_S19_vS1A_EENS_8epilogue10collective18CollectiveEpilogueINS1C_23Sm100TmaWarpSpecializedILi4ELi2ELi64ELb1ELb0EEEJSH_NS5_IJNSS_ISE_SB_EENSS_INSA_ILi64EEESB_EEEEESI_SJ_SI_SJ_NS1C_6fusion15FusionCallbacksIS1G_NS1L_17LinearCombinationISI_fSI_fLNS_15FloatRoundStyleE2EEESH_S1K_JEEENS4_5SM1004TMEM4LOAD26SM100_TMEM_LOAD_32dp32b64xESZ_NS10_INS11_ILi3ELi4ELi3EEES14_NSS_INS5_IJS15_S1I_EEENS5_IJS1I_SB_EEEEEEENS4_39AutoVectorizingCopyWithAssumedAlignmentILi128EEENS4_14SM90_TMA_STOREES1Z_S21_S21_EEEvvEEEEvNT_6ParamsE)
        /*0038*/ 	.word	0x00000000


	//----- nvinfo : EIATTR_MIN_STACK_SIZE
	.align		4
.L_27:
        /*003c*/ 	.byte	0x04, 0x12
        /*003e*/ 	.short	(.L_29 - .L_28)
	.align		4
.L_28:
        /*0040*/ 	.word	index@(_ZN7cutlass13device_kernelINS_4gemm6kernel13GemmUniversalIN4cute5tupleIJiiiiEEENS1_10collective13CollectiveMmaINS1_35MainloopSm100TmaUmmaWarpSpecializedILi13ELi2ELi2ENS5_IJNS4_1CILi1EEESB_SB_EEEEENS5_IJNSA_ILi128EEENSA_ILi256EEENSA_ILi16EEEEEENS_10bfloat16_tENS5_IJlSB_lEEESI_SJ_NS4_8TiledMMAINS4_8MMA_AtomIJNS4_20SM100_MMA_F16BF16_SSISI_SI_fLi128ELi256ELNS4_4UMMA5MajorE0ELSO_0ELNSN_7ScaleInE0ELSP_0EEEEEENS4_6LayoutISC_NS5_IJNSA_ILi0EEEST_ST_EEEEENS5_IJNS4_10UnderscoreESW_SW_EEEEENS4_13SM90_TMA_LOADENS4_14ComposedLayoutINS4_7SwizzleILi1ELi4ELi3EEENS4_18smem_ptr_flag_bitsILi16EEENSS_INS5_IJNSA_ILi8EEESG_EEENS5_IJSG_SB_EEEEEEEvNS4_8identityESZ_S19_vS1A_EENS_8epilogue10collective18CollectiveEpilogueINS1C_23Sm100TmaWarpSpecializedILi4ELi2ELi64ELb1ELb0EEEJSH_NS5_IJNSS_ISE_SB_EENSS_INSA_ILi64EEESB_EEEEESI_SJ_SI_SJ_NS1C_6fusion15FusionCallbacksIS1G_NS1L_17LinearCombinationISI_fSI_fLNS_15FloatRoundStyleE2EEESH_S1K_JEEENS4_5SM1004TMEM4LOAD26SM100_TMEM_LOAD_32dp32b64xESZ_NS10_INS11_ILi3ELi4ELi3EEES14_NSS_INS5_IJS15_S1I_EEENS5_IJS1I_SB_EEEEEEENS4_39AutoVectorizingCopyWithAssumedAlignmentILi128EEENS4_14SM90_TMA_STOREES1Z_S21_S21_EEEvvEEEEvNT_6ParamsE)
        /*0044*/ 	.word	0x00000000
.L_29:


//--------------------- .nv.compat                --------------------------
	.section	.nv.compat,"",@"SHT_CUDA_COMPAT_INFO"
	.align	4
        /*0000*/ 	.byte	0x02, 0x09, 0x01, 0x00, 0x02, 0x02, 0x02, 0x00, 0x02, 0x05, 0x05, 0x00, 0x03, 0x07, 0x01, 0x01
        /*0010*/ 	.byte	0x02, 0x03, 0x01, 0x00, 0x02, 0x06, 0x01, 0x00, 0x04, 0x0b, 0x08, 0x00, 0x09, 0x00, 0x00, 0x00
        /*0020*/ 	.byte	0x00, 0x00, 0x00, 0x00


//--------------------- .nv.info._ZN7cutlass13device_kernelINS_4gemm6kernel13GemmUniversalIN4cute5tupleIJiiiiEEENS1_10collective13CollectiveMmaINS1_35MainloopSm100TmaUmmaWarpSpecializedILi13ELi2ELi2ENS5_IJNS4_1CILi1EEESB_SB_EEEEENS5_IJNSA_ILi128EEENSA_ILi256EEENSA_ILi16EEEEEENS_10bfloat16_tENS5_IJlSB_lEEESI_SJ_NS4_8TiledMMAINS4_8MMA_AtomIJNS4_20SM100_MMA_F16BF16_SSISI_SI_fLi128ELi256ELNS4_4UMMA5MajorE0ELSO_0ELNSN_7ScaleInE0ELSP_0EEEEEENS4_6LayoutISC_NS5_IJNSA_ILi0EEEST_ST_EEEEENS5_IJNS4_10UnderscoreESW_SW_EEEEENS4_13SM90_TMA_LOADENS4_14ComposedLayoutINS4_7SwizzleILi1ELi4ELi3EEENS4_18smem_ptr_flag_bitsILi16EEENSS_INS5_IJNSA_ILi8EEESG_EEENS5_IJSG_SB_EEEEEEEvNS4_8identityESZ_S19_vS1A_EENS_8epilogue10collective18CollectiveEpilogueINS1C_23Sm100TmaWarpSpecializedILi4ELi2ELi64ELb1ELb0EEEJSH_NS5_IJNSS_ISE_SB_EENSS_INSA_ILi64EEESB_EEEEESI_SJ_SI_SJ_NS1C_6fusion15FusionCallbacksIS1G_NS1L_17LinearCombinationISI_fSI_fLNS_15FloatRoundStyleE2EEESH_S1K_JEEENS4_5SM1004TMEM4LOAD26SM100_TMEM_LOAD_32dp32b64xESZ_NS10_INS11_ILi3ELi4ELi3EEES14_NSS_INS5_IJS15_S1I_EEENS5_IJS1I_SB_EEEEEEENS4_39AutoVectorizingCopyWithAssumedAlignmentILi128EEENS4_14SM90_TMA_STOREES1Z_S21_S21_EEEvvEEEEvNT_6ParamsE --------------------------
	.section	.nv.info._ZN7cutlass13device_kernelINS_4gemm6kernel13GemmUniversalIN4cute5tupleIJiiiiEEENS1_10collective13CollectiveMmaINS1_35MainloopSm100TmaUmmaWarpSpecializedILi13ELi2ELi2ENS5_IJNS4_1CILi1EEESB_SB_EEEEENS5_IJNSA_ILi128EEENSA_ILi256EEENSA_ILi16EEEEEENS_10bfloat16_tENS5_IJlSB_lEEESI_SJ_NS4_8TiledMMAINS4_8MMA_AtomIJNS4_20SM100_MMA_F16BF16_SSISI_SI_fLi128ELi256ELNS4_4UMMA5MajorE0ELSO_0ELNSN_7ScaleInE0ELSP_0EEEEEENS4_6LayoutISC_NS5_IJNSA_ILi0EEEST_ST_EEEEENS5_IJNS4_10UnderscoreESW_SW_EEEEENS4_13SM90_TMA_LOADENS4_14ComposedLayoutINS4_7SwizzleILi1ELi4ELi3EEENS4_18smem_ptr_flag_bitsILi16EEENSS_INS5_IJNSA_ILi8EEESG_EEENS5_IJSG_SB_EEEEEEEvNS4_8identityESZ_S19_vS1A_EENS_8epilogue10collective18CollectiveEpilogueINS1C_23Sm100TmaWarpSpecializedILi4ELi2ELi64ELb1ELb0EEEJSH_NS5_IJNSS_ISE_SB_EENSS_INSA_ILi64EEESB_EEEEESI_SJ_SI_SJ_NS1C_6fusion15FusionCallbacksIS1G_NS1L_17LinearCombinationISI_fSI_fLNS_15FloatRoundStyleE2EEESH_S1K_JEEENS4_5SM1004TMEM4LOAD26SM100_TMEM_LOAD_32dp32b64xESZ_NS10_INS11_ILi3ELi4ELi3EEES14_NSS_INS5_IJS15_S1I_EEENS5_IJS1I_SB_EEEEEEENS4_39AutoVectorizingCopyWithAssumedAlignmentILi128EEENS4_14SM90_TMA_STOREES1Z_S21_S21_EEEvvEEEEvNT_6ParamsE,"",@"SHT_CUDA_INFO"
	.sectionflags	@""
	.align	4


	//----- nvinfo : EIATTR_CUDA_API_VERSION
	.align		4
        /*0000*/ 	.byte	0x04, 0x37
        /*0002*/ 	.short	(.L_31 - .L_30)
.L_30:
        /*0004*/ 	.word	0x00000082


	//----- nvinfo : EIATTR_KPARAM_INFO
	.align		4
.L_31:
        /*0008*/ 	.byte	0x04, 0x17
        /*000a*/ 	.short	(.L_33 - .L_32)
.L_32:
        /*000c*/ 	.word	0x00000000
        /*0010*/ 	.short	0x0000
        /*0012*/ 	.short	0x0000
        /*0014*/ 	.byte	0x00, 0xf0, 0x01, 0x20


	//----- nvinfo : EIATTR_AT_ENTRY_FRAGMENTS
	.align		4
.L_33:
        /*0018*/ 	.byte	0x04, 0x4f
        /*001a*/ 	.short	(.L_35 - .L_34)


	//   ....[0]....
.L_34:
        /*001c*/ 	.word	0x00000006


	//----- nvinfo : EIATTR_RESERVED_SMEM_USED
	.align		4
.L_35:
        /*0020*/ 	.byte	0x01, 0x41
	.zero		2


	//----- nvinfo : EIATTR_SPARSE_MMA_MASK
	.align		4
        /*0024*/ 	.byte	0x03, 0x50
        /*0026*/ 	.short	0x0000


	//----- nvinfo : EIATTR_TCGEN05_1CTA_USED
	.align		4
        /*0028*/ 	.byte	0x01, 0x51
	.zero		2


	//----- nvinfo : EIATTR_MAXREG_COUNT
	.align		4
        /*002c*/ 	.byte	0x03, 0x1b
        /*002e*/ 	.short	0x00ff


	//----- nvinfo : EIATTR_NUM_BARRIERS
	.align		4
        /*0030*/ 	.byte	0x02, 0x4c
        /*0032*/ 	.byte	0x07
	.zero		1


	//----- nvinfo : EIATTR_EXTERNS
	.align		4
        /*0034*/ 	.byte	0x04, 0x0f
        /*0036*/ 	.short	(.L_37 - .L_36)


	//   ....[0]....
	.align		4
.L_36:
        /*0038*/ 	.word	index@(__assertfail)


	//----- nvinfo : EIATTR_MERCURY_ISA_VERSION
	.align		4
.L_37:
        /*003c*/ 	.byte	0x03, 0x5f
        /*003e*/ 	.short	0x0101


	//----- nvinfo : EIATTR_INT_WARP_WIDE_INSTR_OFFSETS
	.align		4
        /*0040*/ 	.byte	0x04, 0x31
        /*0042*/ 	.short	(.L_39 - .L_38)


	//   ....[0]....
.L_38:
        /*0044*/ 	.word	0x00001f00


	//   ....[1]....
        /*0048*/ 	.word	0x00003bf0


	//   ....[2]....
        /*004c*/ 	.word	0x00003c10


	//   ....[3]....
        /*0050*/ 	.word	0x00003c40


	//   ....[4]....
        /*0054*/ 	.word	0x00004580


	//   ....[5]....
        /*0058*/ 	.word	0x000045f0


	//   ....[6]....
        /*005c*/ 	.word	0x000046d0


	//   ....[7]....
        /*0060*/ 	.word	0x00004750


	//   ....[8]....
        /*0064*/ 	.word	0x00004860


	//   ....[9]....
        /*0068*/ 	.word	0x000048f0


	//   ....[10]....
        /*006c*/ 	.word	0x00004ad0


	//   ....[11]....
        /*0070*/ 	.word	0x00004c30


	//----- nvinfo : EIATTR_COOP_GROUP_MASK_REGIDS
	.align		4
.L_39:
        /*0074*/ 	.byte	0x04, 0x29
        /*0076*/ 	.short	(.L_41 - .L_40)


	//   ....[0]....
.L_40:
        /*0078*/ 	.word	0xffffffff


	//   ....[1]....
        /*007c*/ 	.word	0xffffffff


	//   ....[2]....
        /*0080*/ 	.word	0xffffffff


	//   ....[3]....
        /*0084*/ 	.word	0xffffffff


	//   ....[4]....
        /*0088*/ 	.word	0xffffffff


	//   ....[5]....
        /*008c*/ 	.word	0xffffffff


	//   ....[6]....
        /*0090*/ 	.word	0xffffffff


	//   ....[7]....
        /*0094*/ 	.word	0xffffffff


	//   ....[8]....
        /*0098*/ 	.word	0xffffffff


	//   ....[9]....
        /*009c*/ 	.word	0xffffffff


	//   ....[10]....
        /*00a0*/ 	.word	0xffffffff


	//   ....[11]....
        /*00a4*/ 	.word	0xffffffff


	//   ....[12]....
        /*00a8*/ 	.word	0xffffffff


	//----- nvinfo : EIATTR_COOP_GROUP_INSTR_OFFSETS
	.align		4
.L_41:
        /*00ac*/ 	.byte	0x04, 0x28
        /*00ae*/ 	.short	(.L_43 - .L_42)


	//   ....[0]....
.L_42:
        /*00b0*/ 	.word	0x00000090


	//   ....[1]....
        /*00b4*/ 	.word	0x000004d0


	//   ....[2]....
        /*00b8*/ 	.word	0x00000790


	//   ....[3]....
        /*00bc*/ 	.word	0x00000930


	//   ....[4]....
        /*00c0*/ 	.word	0x00000a30


	//   ....[5]....
        /*00c4*/ 	.word	0x00000ba0


	//   ....[6]....
        /*00c8*/ 	.word	0x00000d00


	//   ....[7]....
        /*00cc*/ 	.word	0x00001de0


	//   ....[8]....
        /*00d0*/ 	.word	0x000030d0


	//   ....[9]....
        /*00d4*/ 	.word	0x000032e0


	//   ....[10]....
        /*00d8*/ 	.word	0x00003310


	//   ....[11]....
        /*00dc*/ 	.word	0x00003ad0


	//   ....[12]....
        /*00e0*/ 	.word	0x00003d00


	//----- nvinfo : EIATTR_VRC_CTA_INIT_COUNT
	.align		4
.L_43:
        /*00e4*/ 	.byte	0x02, 0x4a
        /*00e6*/ 	.byte	0x80
	.zero		1


	//----- nvinfo : EIATTR_SYSCALL_OFFSETS
	.align		4
        /*00e8*/ 	.byte	0x04, 0x46
        /*00ea*/ 	.short	(.L_45 - .L_44)


	//   ....[0]....
.L_44:
        /*00ec*/ 	.word	0x000056e0


	//   ....[1]....
        /*00f0*/ 	.word	0x000057d0


	//   ....[2]....
        /*00f4*/ 	.word	0x00006150


	//   ....[3]....
        /*00f8*/ 	.word	0x000075a0


	//   ....[4]....
        /*00fc*/ 	.word	0x000089c0


	//   ....[5]....
        /*0100*/ 	.word	0x00009dd0


	//----- nvinfo : EIATTR_MBARRIER_INSTR_OFFSETS
	.align		4
.L_45:
        /*0104*/ 	.byte	0x04, 0x39
        /*0106*/ 	.short	(.L_47 - .L_46)


	//   ....[0]....
.L_46:
        /*0108*/ 	.word	0x000005d0
        /*010c*/ 	.word	0x000000ff
        /*0110*/ 	.word	0x00000000
        /*0114*/ 	.short	0x0100
        /*0116*/ 	.byte	0x05
	.zero		1


	//   ....[1]....
        /*0118*/ 	.word	0x000005e0
        /*011c*/ 	.word	0x000000ff
        /*0120*/ 	.word	0x00000068
        /*0124*/ 	.short	0x0100
        /*0126*/ 	.byte	0x05
	.zero		1


	//   ....[2]....
        /*0128*/ 	.word	0x000005f0
        /*012c*/ 	.word	0x000000ff
        /*0130*/ 	.word	0x00000008
        /*0134*/ 	.short	0x0100
        /*0136*/ 	.byte	0x05
	.zero		1


	//   ....[3]....
        /*0138*/ 	.word	0x00000600
        /*013c*/ 	.word	0x000000ff
        /*0140*/ 	.word	0x00000070
        /*0144*/ 	.short	0x0100
        /*0146*/ 	.byte	0x05
	.zero		1


	//   ....[4]....
        /*0148*/ 	.word	0x00000610
        /*014c*/ 	.word	0x000000ff
        /*0150*/ 	.word	0x00000010
        /*0154*/ 	.short	0x0100
        /*0156*/ 	.byte	0x05
	.zero		1


	//   ....[5]....
        /*0158*/ 	.word	0x00000620
        /*015c*/ 	.word	0x000000ff
        /*0160*/ 	.word	0x00000078
        /*0164*/ 	.short	0x0100
        /*0166*/ 	.byte	0x05
	.zero		1


	//   ....[6]....
        /*0168*/ 	.word	0x00000630
        /*016c*/ 	.word	0x000000ff
        /*0170*/ 	.word	0x00000018
        /*0174*/ 	.short	0x0100
        /*0176*/ 	.byte	0x05
	.zero		1


	//   ....[7]....
        /*0178*/ 	.word	0x00000640
        /*017c*/ 	.word	0x000000ff
        /*0180*/ 	.word	0x00000080
        /*0184*/ 	.short	0x0100
        /*0186*/ 	.byte	0x05
	.zero		1


	//   ....[8]....
        /*0188*/ 	.word	0x00000650
        /*018c*/ 	.word	0x000000ff
        /*0190*/ 	.word	0x00000020
        /*0194*/ 	.short	0x0100
        /*0196*/ 	.byte	0x05
	.zero		1


	//   ....[9]....
        /*0198*/ 	.word	0x00000660
        /*019c*/ 	.word	0x000000ff
        /*01a0*/ 	.word	0x00000088
        /*01a4*/ 	.short	0x0100
        /*01a6*/ 	.byte	0x05
	.zero		1


	//   ....[10]....
        /*01a8*/ 	.word	0x00000670
        /*01ac*/ 	.word	0x000000ff
        /*01b0*/ 	.word	0x00000028
        /*01b4*/ 	.short	0x0100
        /*01b6*/ 	.byte	0x05
	.zero		1


	//   ....[11]....
        /*01b8*/ 	.word	0x00000680
        /*01bc*/ 	.word	0x000000ff
        /*01c0*/ 	.word	0x00000090
        /*01c4*/ 	.short	0x0100
        /*01c6*/ 	.byte	0x05
	.zero		1


	//   ....[12]....
        /*01c8*/ 	.word	0x00000690
        /*01cc*/ 	.word	0x000000ff
        /*01d0*/ 	.word	0x00000030
        /*01d4*/ 	.short	0x0100
        /*01d6*/ 	.byte	0x05
	.zero		1


	//   ....[13]....
        /*01d8*/ 	.word	0x000006a0
        /*01dc*/ 	.word	0x000000ff
        /*01e0*/ 	.word	0x00000098
        /*01e4*/ 	.short	0x0100
        /*01e6*/ 	.byte	0x05
	.zero		1


	//   ....[14]....
        /*01e8*/ 	.word	0x000006b0
        /*01ec*/ 	.word	0x000000ff
        /*01f0*/ 	.word	0x00000038
        /*01f4*/ 	.short	0x0100
        /*01f6*/ 	.byte	0x05
	.zero		1


	//   ....[15]....
        /*01f8*/ 	.word	0x000006c0
        /*01fc*/ 	.word	0x000000ff
        /*0200*/ 	.word	0x000000a0
        /*0204*/ 	.short	0x0100
        /*0206*/ 	.byte	0x05
	.zero		1


	//   ....[16]....
        /*0208*/ 	.word	0x000006d0
        /*020c*/ 	.word	0x000000ff
        /*0210*/ 	.word	0x00000040
        /*0214*/ 	.short	0x0100
        /*0216*/ 	.byte	0x05
	.zero		1


	//   ....[17]....
        /*0218*/ 	.word	0x000006e0
        /*021c*/ 	.word	0x000000ff
        /*0220*/ 	.word	0x000000a8
        /*0224*/ 	.short	0x0100
        /*0226*/ 	.byte	0x05
	.zero		1


	//   ....[18]....
        /*0228*/ 	.word	0x000006f0
        /*022c*/ 	.word	0x000000ff
        /*0230*/ 	.word	0x00000048
        /*0234*/ 	.short	0x0100
        /*0236*/ 	.byte	0x05
	.zero		1


	//   ....[19]....
        /*0238*/ 	.word	0x00000700
        /*023c*/ 	.word	0x000000ff
        /*0240*/ 	.word	0x000000b0
        /*0244*/ 	.short	0x0100
        /*0246*/ 	.byte	0x05
	.zero		1


	//   ....[20]....
        /*0248*/ 	.word	0x00000710
        /*024c*/ 	.word	0x000000ff
        /*0250*/ 	.word	0x00000050
        /*0254*/ 	.short	0x0100
        /*0256*/ 	.byte	0x05
	.zero		1


	//   ....[21]....
        /*0258*/ 	.word	0x00000720
        /*025c*/ 	.word	0x000000ff
        /*0260*/ 	.word	0x000000b8
        /*0264*/ 	.short	0x0100
        /*0266*/ 	.byte	0x05
	.zero		1


	//   ....[22]....
        /*0268*/ 	.word	0x00000730
        /*026c*/ 	.word	0x000000ff
        /*0270*/ 	.word	0x00000058
        /*0274*/ 	.short	0x0100
        /*0276*/ 	.byte	0x05
	.zero		1


	//   ....[23]....
        /*0278*/ 	.word	0x00000740
        /*027c*/ 	.word	0x000000ff
        /*0280*/ 	.word	0x000000c0
        /*0284*/ 	.short	0x0100
        /*0286*/ 	.byte	0x05
	.zero		1


	//   ....[24]....
        /*0288*/ 	.word	0x00000750
        /*028c*/ 	.word	0x000000ff
        /*0290*/ 	.word	0x00000060
        /*0294*/ 	.short	0x0100
        /*0296*/ 	.byte	0x05
	.zero		1


	//   ....[25]....
        /*0298*/ 	.word	0x00000760
        /*029c*/ 	.word	0x000000ff
        /*02a0*/ 	.word	0x000000c8
        /*02a4*/ 	.short	0x0100
        /*02a6*/ 	.byte	0x05
	.zero		1


	//   ....[26]....
        /*02a8*/ 	.word	0x000008a0
        /*02ac*/ 	.word	0x000000ff
        /*02b0*/ 	.word	0x000000d0
        /*02b4*/ 	.short	0x0100
        /*02b6*/ 	.byte	0x07
	.zero		1


	//   ....[27]....
        /*02b8*/ 	.word	0x000008b0
        /*02bc*/ 	.word	0x000000ff
        /*02c0*/ 	.word	0x000000f0
        /*02c4*/ 	.short	0x0100
        /*02c6*/ 	.byte	0x07
	.zero		1


	//   ....[28]....
        /*02c8*/ 	.word	0x000008c0
        /*02cc*/ 	.word	0x000000ff
        /*02d0*/ 	.word	0x000000d8
        /*02d4*/ 	.short	0x0100
        /*02d6*/ 	.byte	0x07
	.zero		1


	//   ....[29]....
        /*02d8*/ 	.word	0x000008d0
        /*02dc*/ 	.word	0x000000ff
        /*02e0*/ 	.word	0x000000f8
        /*02e4*/ 	.short	0x0100
        /*02e6*/ 	.byte	0x07
	.zero		1


	//   ....[30]....
        /*02e8*/ 	.word	0x000008e0
        /*02ec*/ 	.word	0x000000ff
        /*02f0*/ 	.word	0x000000e0
        /*02f4*/ 	.short	0x0100
        /*02f6*/ 	.byte	0x07
	.zero		1


	//   ....[31]....
        /*02f8*/ 	.word	0x000008f0
        /*02fc*/ 	.word	0x000000ff
        /*0300*/ 	.word	0x00000100
        /*0304*/ 	.short	0x0100
        /*0306*/ 	.byte	0x07
	.zero		1


	//   ....[32]....
        /*0308*/ 	.word	0x00000900
        /*030c*/ 	.word	0x000000ff
        /*0310*/ 	.word	0x000000e8
        /*0314*/ 	.short	0x0100
        /*0316*/ 	.byte	0x07
	.zero		1


	//   ....[33]....
        /*0318*/ 	.word	0x00000910
        /*031c*/ 	.word	0x000000ff
        /*0320*/ 	.word	0x00000108
        /*0324*/ 	.short	0x0100
        /*0326*/ 	.byte	0x07
	.zero		1


	//   ....[34]....
        /*0328*/ 	.word	0x00000a00
        /*032c*/ 	.word	0x000000ff
        /*0330*/ 	.word	0x00000110
        /*0334*/ 	.short	0x0100
        /*0336*/ 	.byte	0x05
	.zero		1


	//   ....[35]....
        /*0338*/ 	.word	0x00000a10
        /*033c*/ 	.word	0x000000ff
        /*0340*/ 	.word	0x00000118
        /*0344*/ 	.short	0x0100
        /*0346*/ 	.byte	0x05
	.zero		1


	//   ....[36]....
        /*0348*/ 	.word	0x00000b50
        /*034c*/ 	.word	0x000000ff
        /*0350*/ 	.word	0x00000120
        /*0354*/ 	.short	0x0100
        /*0356*/ 	.byte	0x05
	.zero		1


	//   ....[37]....
        /*0358*/ 	.word	0x00000b60
        /*035c*/ 	.word	0x000000ff
        /*0360*/ 	.word	0x00000130
        /*0364*/ 	.short	0x0100
        /*0366*/ 	.byte	0x05
	.zero		1


	//   ....[38]....
        /*0368*/ 	.word	0x00000b70
        /*036c*/ 	.word	0x000000ff
        /*0370*/ 	.word	0x00000128
        /*0374*/ 	.short	0x0100
        /*0376*/ 	.byte	0x05
	.zero		1


	//   ....[39]....
        /*0378*/ 	.word	0x00000b80
        /*037c*/ 	.word	0x000000ff
        /*0380*/ 	.word	0x00000138
        /*0384*/ 	.short	0x0100
        /*0386*/ 	.byte	0x05
	.zero		1


	//   ....[40]....
        /*0388*/ 	.word	0x00000cb0
        /*038c*/ 	.word	0x000000ff
        /*0390*/ 	.word	0x00000140
        /*0394*/ 	.short	0x0100
        /*0396*/ 	.byte	0x07
	.zero		1


	//   ....[41]....
        /*0398*/ 	.word	0x00000cc0
        /*039c*/ 	.word	0x000000ff
        /*03a0*/ 	.word	0x00000150
        /*03a4*/ 	.short	0x0100
        /*03a6*/ 	.byte	0x07
	.zero		1


	//   ....[42]....
        /*03a8*/ 	.word	0x00000cd0
        /*03ac*/ 	.word	0x000000ff
        /*03b0*/ 	.word	0x00000148
        /*03b4*/ 	.short	0x0100
        /*03b6*/ 	.byte	0x07
	.zero		1


	//   ....[43]....
        /*03b8*/ 	.word	0x00000ce0
        /*03bc*/ 	.word	0x000000ff
        /*03c0*/ 	.word	0x00000158
        /*03c4*/ 	.short	0x0100
        /*03c6*/ 	.byte	0x07
	.zero		1


	//   ....[44]....
        /*03c8*/ 	.word	0x00000dd0
        /*03cc*/ 	.word	0x000000ff
        /*03d0*/ 	.word	0x00000160
        /*03d4*/ 	.short	0x0100
        /*03d6*/ 	.byte	0x05
	.zero		1


	//   ....[45]....
        /*03d8*/ 	.word	0x00000de0
        /*03dc*/ 	.word	0x000000ff
        /*03e0*/ 	.word	0x00000170
        /*03e4*/ 	.short	0x0100
        /*03e6*/ 	.byte	0x05
	.zero		1


	//   ....[46]....
        /*03e8*/ 	.word	0x00000df0
        /*03ec*/ 	.word	0x000000ff
        /*03f0*/ 	.word	0x00000168
        /*03f4*/ 	.short	0x0100
        /*03f6*/ 	.byte	0x05
	.zero		1


	//   ....[47]....
        /*03f8*/ 	.word	0x00000e00
        /*03fc*/ 	.word	0x000000ff
        /*0400*/ 	.word	0x00000178
        /*0404*/ 	.short	0x0100
        /*0406*/ 	.byte	0x05
	.zero		1


	//   ....[48]....
        /*0408*/ 	.word	0x000016e0
        /*040c*/ 	.word	0x00000003
        /*0410*/ 	.word	0x00000170
        /*0414*/ 	.short	0x010a
        /*0416*/ 	.byte	0xff
	.zero		1


	//   ....[49]....
        /*0418*/ 	.word	0x00001710
        /*041c*/ 	.word	0x00000003
        /*0420*/ 	.word	0x00000160
        /*0424*/ 	.short	0x0101
        /*0426*/ 	.byte	0xff
	.zero		1


	//   ....[50]....
        /*0428*/ 	.word	0x000017e0
        /*042c*/ 	.word	0x000000ff
        /*0430*/ 	.word	0x00000068
        /*0434*/ 	.short	0x010a
        /*0436*/ 	.byte	0x08
	.zero		1


	//   ....[51]....
        /*0438*/ 	.word	0x00001880
        /*043c*/ 	.word	0x000000ff
        /*0440*/ 	.word	0x00000068
        /*0444*/ 	.short	0x010a
        /*0446*/ 	.byte	0x21
	.zero		1


	//   ....[52]....
        /*0448*/ 	.word	0x000019d0
        /*044c*/ 	.word	0x000000ff
        /*0450*/ 	.word	0x00000068
        /*0454*/ 	.short	0x010a
        /*0456*/ 	.byte	0x08
	.zero		1


	//   ....[53]....
        /*0458*/ 	.word	0x00001ae0
        /*045c*/ 	.word	0x000000ff
        /*0460*/ 	.word	0x00000118
        /*0464*/ 	.short	0x0101
        /*0466*/ 	.byte	0x04
	.zero		1


	//   ....[54]....
        /*0468*/ 	.word	0x00001b00
        /*046c*/ 	.word	0x000000ff
        /*0470*/ 	.word	0x00000068
        /*0474*/ 	.short	0x010a
        /*0476*/ 	.byte	0x08
	.zero		1


	//   ....[55]....
        /*0478*/ 	.word	0x00001b80
        /*047c*/ 	.word	0x000000ff
        /*0480*/ 	.word	0x00000068
        /*0484*/ 	.short	0x010a
        /*0486*/ 	.byte	0x11
	.zero		1


	//   ....[56]....
        /*0488*/ 	.word	0x00001cd0
        /*048c*/ 	.word	0x000000ff
        /*0490*/ 	.word	0x00000068
        /*0494*/ 	.short	0x010a
        /*0496*/ 	.byte	0x08
	.zero		1


	//   ....[57]....
        /*0498*/ 	.word	0x00001e10
        /*049c*/ 	.word	0x00000002
        /*04a0*/ 	.word	0x00000120
        /*04a4*/ 	.short	0x010a
        /*04a6*/ 	.byte	0xff
	.zero		1


	//   ....[58]....
        /*04a8*/ 	.word	0x00001ed0
        /*04ac*/ 	.word	0x00000002
        /*04b0*/ 	.word	0x00000000
        /*04b4*/ 	.short	0x0101
        /*04b6*/ 	.byte	0xff
	.zero		1


	//   ....[59]....
        /*04b8*/ 	.word	0x00002430
        /*04bc*/ 	.word	0x000000ff
        /*04c0*/ 	.word	0x00000000
        /*04c4*/ 	.short	0x010a
        /*04c6*/ 	.byte	0x05
	.zero		1


	//   ....[60]....
        /*04c8*/ 	.word	0x000024c0
        /*04cc*/ 	.word	0x000000ff
        /*04d0*/ 	.word	0x00000000
        /*04d4*/ 	.short	0x010a
        /*04d6*/ 	.byte	0x05
	.zero		1


	//   ....[61]....
        /*04d8*/ 	.word	0x00002550
        /*04dc*/ 	.word	0x000000ff
        /*04e0*/ 	.word	0x00000000
        /*04e4*/ 	.short	0x010a
        /*04e6*/ 	.byte	0x05
	.zero		1


	//   ....[62]....
        /*04e8*/ 	.word	0x000025e0
        /*04ec*/ 	.word	0x000000ff
        /*04f0*/ 	.word	0x00000000
        /*04f4*/ 	.short	0x010a
        /*04f6*/ 	.byte	0x05
	.zero		1


	//   ....[63]....
        /*04f8*/ 	.word	0x00002670
        /*04fc*/ 	.word	0x000000ff
        /*0500*/ 	.word	0x00000000
        /*0504*/ 	.short	0x010a
        /*0506*/ 	.byte	0x05
	.zero		1


	//   ....[64]....
        /*0508*/ 	.word	0x00002700
        /*050c*/ 	.word	0x000000ff
        /*0510*/ 	.word	0x00000000
        /*0514*/ 	.short	0x010a
        /*0516*/ 	.byte	0x05
	.zero		1


	//   ....[65]....
        /*0518*/ 	.word	0x00002790
        /*051c*/ 	.word	0x000000ff
        /*0520*/ 	.word	0x00000000
        /*0524*/ 	.short	0x010a
        /*0526*/ 	.byte	0x05
	.zero		1


	//   ....[66]....
        /*0528*/ 	.word	0x00002820
        /*052c*/ 	.word	0x000000ff
        /*0530*/ 	.word	0x00000000
        /*0534*/ 	.short	0x010a
        /*0536*/ 	.byte	0x05
	.zero		1


	//   ....[67]....
        /*0538*/ 	.word	0x000028b0
        /*053c*/ 	.word	0x000000ff
        /*0540*/ 	.word	0x00000000
        /*0544*/ 	.short	0x010a
        /*0546*/ 	.byte	0x05
	.zero		1


	//   ....[68]....
        /*0548*/ 	.word	0x00002940
        /*054c*/ 	.word	0x000000ff
        /*0550*/ 	.word	0x00000000
        /*0554*/ 	.short	0x010a
        /*0556*/ 	.byte	0x05
	.zero		1


	//   ....[69]....
        /*0558*/ 	.word	0x000029d0
        /*055c*/ 	.word	0x000000ff
        /*0560*/ 	.word	0x00000000
        /*0564*/ 	.short	0x010a
        /*0566*/ 	.byte	0x05
	.zero		1


	//   ....[70]....
        /*0568*/ 	.word	0x00002a60
        /*056c*/ 	.word	0x000000ff
        /*0570*/ 	.word	0x00000000
        /*0574*/ 	.short	0x010a
        /*0576*/ 	.byte	0x05
	.zero		1


	//   ....[71]....
        /*0578*/ 	.word	0x00002b00
        /*057c*/ 	.word	0x00000000
        /*0580*/ 	.word	0x00000000
        /*0584*/ 	.short	0x010a
        /*0586*/ 	.byte	0xff
	.zero		1


	//   ....[72]....
        /*0588*/ 	.word	0x00002c20
        /*058c*/ 	.word	0x00000000
        /*0590*/ 	.word	0x00000160
        /*0594*/ 	.short	0x010a
        /*0596*/ 	.byte	0xff
	.zero		1


	//   ....[73]....
        /*0598*/ 	.word	0x00002c80
        /*059c*/ 	.word	0x00000004
        /*05a0*/ 	.word	0x00000000
        /*05a4*/ 	.short	0x0101
        /*05a6*/ 	.byte	0xff
	.zero		1


	//   ....[74]....
        /*05a8*/ 	.word	0x00002ca0
        /*05ac*/ 	.word	0x000000ff
        /*05b0*/ 	.word	0x00000130
        /*05b4*/ 	.short	0x010a
        /*05b6*/ 	.byte	0x05
	.zero		1


	//   ....[75]....
        /*05b8*/ 	.word	0x00002dc0
        /*05bc*/ 	.word	0x00000000
        /*05c0*/ 	.word	0x00000120
        /*05c4*/ 	.short	0x010a
        /*05c6*/ 	.byte	0xff
	.zero		1


	//   ....[76]....
        /*05c8*/ 	.word	0x00002ed0
        /*05cc*/ 	.word	0x00000000
        /*05d0*/ 	.word	0x00000000
        /*05d4*/ 	.short	0x0101
        /*05d6*/ 	.byte	0xff
	.zero		1


	//   ....[77]....
        /*05d8*/ 	.word	0x00002f60
        /*05dc*/ 	.word	0x000000ff
        /*05e0*/ 	.word	0x00000130
        /*05e4*/ 	.short	0x0106
        /*05e6*/ 	.byte	0x05
	.zero		1


	//   ....[78]....
        /*05e8*/ 	.word	0x00002f80
        /*05ec*/ 	.word	0x000000ff
        /*05f0*/ 	.word	0x00000130
        /*05f4*/ 	.short	0x010a
        /*05f6*/ 	.byte	0x05
	.zero		1


	//   ....[79]....
        /*05f8*/ 	.word	0x00003010
        /*05fc*/ 	.word	0x000000ff
        /*0600*/ 	.word	0x00000130
        /*0604*/ 	.short	0x0106
        /*0606*/ 	.byte	0x04
	.zero		1


	//   ....[80]....
        /*0608*/ 	.word	0x00003050
        /*060c*/ 	.word	0x00000000
        /*0610*/ 	.word	0x00000130
        /*0614*/ 	.short	0x010a
        /*0616*/ 	.byte	0xff
	.zero		1


	//   ....[81]....
        /*0618*/ 	.word	0x00003530
        /*061c*/ 	.word	0x00000000
        /*0620*/ 	.word	0x00000120
        /*0624*/ 	.short	0x010a
        /*0626*/ 	.byte	0xff
	.zero		1


	//   ....[82]....
        /*0628*/ 	.word	0x00003630
        /*062c*/ 	.word	0x00000003
        /*0630*/ 	.word	0x00000000
        /*0634*/ 	.short	0x0101
        /*0636*/ 	.byte	0xff
	.zero		1


	//   ....[83]....
        /*0638*/ 	.word	0x00003640
        /*063c*/ 	.word	0x000000ff
        /*0640*/ 	.word	0x00000000
        /*0644*/ 	.short	0x010a
        /*0646*/ 	.byte	0x04
	.zero		1


	//   ....[84]....
        /*0648*/ 	.word	0x00003660
        /*064c*/ 	.word	0x000000ff
        /*0650*/ 	.word	0x00000150
        /*0654*/ 	.short	0x010a
        /*0656*/ 	.byte	0x09
	.zero		1


	//   ....[85]....
        /*0658*/ 	.word	0x00003740
        /*065c*/ 	.word	0x000000ff
        /*0660*/ 	.word	0x00000000
        /*0664*/ 	.short	0x010a
        /*0666*/ 	.byte	0x07
	.zero		1


	//   ....[86]....
        /*0668*/ 	.word	0x00003870
        /*066c*/ 	.word	0x000000ff
        /*0670*/ 	.word	0x00000000
        /*0674*/ 	.short	0x010a
        /*0676*/ 	.byte	0x04
	.zero		1


	//   ....[87]....
        /*0678*/ 	.word	0x00003a20
        /*067c*/ 	.word	0x000000ff
        /*0680*/ 	.word	0x00000000
        /*0684*/ 	.short	0x010a
        /*0686*/ 	.byte	0x05
	.zero		1


	//   ....[88]....
        /*0688*/ 	.word	0x00003ab0
        /*068c*/ 	.word	0x000000ff
        /*0690*/ 	.word	0x00000000
        /*0694*/ 	.short	0x010a
        /*0696*/ 	.byte	0x07
	.zero		1


	//   ....[89]....
        /*0698*/ 	.word	0x00003f30
        /*069c*/ 	.word	0x00000000
        /*06a0*/ 	.word	0x00000120
        /*06a4*/ 	.short	0x010a
        /*06a6*/ 	.byte	0xff
	.zero		1


	//   ....[90]....
        /*06a8*/ 	.word	0x00003ff0
        /*06ac*/ 	.word	0x00000000
        /*06b0*/ 	.word	0x00000000
        /*06b4*/ 	.short	0x0101
        /*06b6*/ 	.byte	0xff
	.zero		1


	//   ....[91]....
        /*06b8*/ 	.word	0x00004310
        /*06bc*/ 	.word	0x000000ff
        /*06c0*/ 	.word	0x00000118
        /*06c4*/ 	.short	0x010a
        /*06c6*/ 	.byte	0x07
	.zero		1


	//   ....[92]....
        /*06c8*/ 	.word	0x00004500
        /*06cc*/ 	.word	0x000000ff
        /*06d0*/ 	.word	0x000000f0
        /*06d4*/ 	.short	0x010a
        /*06d6*/ 	.byte	0x07
	.zero		1


	//   ....[93]....
        /*06d8*/ 	.word	0x00004670
        /*06dc*/ 	.word	0x000000ff
        /*06e0*/ 	.word	0x000000d0
        /*06e4*/ 	.short	0x010b
        /*06e6*/ 	.byte	0x07
	.zero		1


	//   ....[94]....
        /*06e8*/ 	.word	0x00004680
        /*06ec*/ 	.word	0x000000ff
        /*06f0*/ 	.word	0x00000000
        /*06f4*/ 	.short	0x0101
        /*06f6*/ 	.byte	0x08
	.zero		1


	//   ....[95]....
        /*06f8*/ 	.word	0x000046a0
        /*06fc*/ 	.word	0x000000ff
        /*0700*/ 	.word	0x000000f8
        /*0704*/ 	.short	0x010a
        /*0706*/ 	.byte	0x07
	.zero		1


	//   ....[96]....
        /*0708*/ 	.word	0x00004800
        /*070c*/ 	.word	0x000000ff
        /*0710*/ 	.word	0x000000d8
        /*0714*/ 	.short	0x010b
        /*0716*/ 	.byte	0x07
	.zero		1


	//   ....[97]....
        /*0718*/ 	.word	0x00004810
        /*071c*/ 	.word	0x000000ff
        /*0720*/ 	.word	0x00000000
        /*0724*/ 	.short	0x0101
        /*0726*/ 	.byte	0x08
	.zero		1


	//   ....[98]....
        /*0728*/ 	.word	0x00004820
        /*072c*/ 	.word	0x000000ff
        /*0730*/ 	.word	0x00000100
        /*0734*/ 	.short	0x010a
        /*0736*/ 	.byte	0x07
	.zero		1


	//   ....[99]....
        /*0738*/ 	.word	0x000049c0
        /*073c*/ 	.word	0x000000ff
        /*0740*/ 	.word	0x000000e0
        /*0744*/ 	.short	0x010b
        /*0746*/ 	.byte	0x07
	.zero		1


	//   ....[100]....
        /*0748*/ 	.word	0x00004a30
        /*074c*/ 	.word	0x000000ff
        /*0750*/ 	.word	0x00000000
        /*0754*/ 	.short	0x0101
        /*0756*/ 	.byte	0x08
	.zero		1


	//   ....[101]....
        /*0758*/ 	.word	0x00004a60
        /*075c*/ 	.word	0x000000ff
        /*0760*/ 	.word	0x00000108
        /*0764*/ 	.short	0x010a
        /*0766*/ 	.byte	0x07
	.zero		1


	//   ....[102]....
        /*0768*/ 	.word	0x00004c70
        /*076c*/ 	.word	0x000000ff
        /*0770*/ 	.word	0x000000e8
        /*0774*/ 	.short	0x010b
        /*0776*/ 	.byte	0x07
	.zero		1


	//   ....[103]....
        /*0778*/ 	.word	0x00004c90
        /*077c*/ 	.word	0x000000ff
        /*0780*/ 	.word	0x00000000
        /*0784*/ 	.short	0x0101
        /*0786*/ 	.byte	0x0d
	.zero		1


	//   ....[104]....
        /*0788*/ 	.word	0x00004cc0
        /*078c*/ 	.word	0x000000ff
        /*0790*/ 	.word	0x000000f0
        /*0794*/ 	.short	0x010a
        /*0796*/ 	.byte	0x07
	.zero		1


	//   ....[105]....
        /*0798*/ 	.word	0x00004ce0
        /*079c*/ 	.word	0x000000ff
        /*07a0*/ 	.word	0x000000f8
        /*07a4*/ 	.short	0x010a
        /*07a6*/ 	.byte	0x07
	.zero		1


	//   ....[106]....
        /*07a8*/ 	.word	0x00004d00
        /*07ac*/ 	.word	0x000000ff
        /*07b0*/ 	.word	0x00000100
        /*07b4*/ 	.short	0x010a
        /*07b6*/ 	.byte	0x07
	.zero		1


	//   ....[107]....
        /*07b8*/ 	.word	0x00004d40
        /*07bc*/ 	.word	0x00000000
        /*07c0*/ 	.word	0x00000108
        /*07c4*/ 	.short	0x010a
        /*07c6*/ 	.byte	0xff
	.zero		1


	//   ....[108]....
        /*07c8*/ 	.word	0x000050a0
        /*07cc*/ 	.word	0x00000000
        /*07d0*/ 	.word	0x00000120
        /*07d4*/ 	.short	0x010a
        /*07d6*/ 	.byte	0xff
	.zero		1


	//   ....[109]....
        /*07d8*/ 	.word	0x000051b0
        /*07dc*/ 	.word	0x00000000
        /*07e0*/ 	.word	0x00000000
        /*07e4*/ 	.short	0x0101
        /*07e6*/ 	.byte	0xff
	.zero		1


	//   ....[110]....
        /*07e8*/ 	.word	0x00005c60
        /*07ec*/ 	.word	0x000000ff
        /*07f0*/ 	.word	0x000000d0
        /*07f4*/ 	.short	0x010a
        /*07f6*/ 	.byte	0x30
	.zero		1


	//   ....[111]....
        /*07f8*/ 	.word	0x00005d40
        /*07fc*/ 	.word	0x00000057
        /*0800*/ 	.word	0x00000140
        /*0804*/ 	.short	0x010a
        /*0806*/ 	.byte	0xff
	.zero		1


	//   ....[112]....
        /*0808*/ 	.word	0x00005f00
        /*080c*/ 	.word	0x000000ff
        /*0810*/ 	.word	0x000000d0
        /*0814*/ 	.short	0x010a
        /*0816*/ 	.byte	0x30
	.zero		1


	//   ....[113]....
        /*0818*/ 	.word	0x00006030
        /*081c*/ 	.word	0x00000057
        /*0820*/ 	.word	0x00000140
        /*0824*/ 	.short	0x010a
        /*0826*/ 	.byte	0xff
	.zero		1


	//   ....[114]....
        /*0828*/ 	.word	0x00007240
        /*082c*/ 	.word	0x00000000
        /*0830*/ 	.word	0x00000000
        /*0834*/ 	.short	0x0101
        /*0836*/ 	.byte	0xff
	.zero		1


	//   ....[115]....
        /*0838*/ 	.word	0x00007250
        /*083c*/ 	.word	0x00000003
        /*0840*/ 	.word	0x000000d0
        /*0844*/ 	.short	0x010a
        /*0846*/ 	.byte	0xff
	.zero		1


	//   ....[116]....
        /*0848*/ 	.word	0x00007330
        /*084c*/ 	.word	0x00000003
        /*0850*/ 	.word	0x000000d0
        /*0854*/ 	.short	0x010a
        /*0856*/ 	.byte	0xff
	.zero		1


	//   ....[117]....
        /*0858*/ 	.word	0x00008660
        /*085c*/ 	.word	0x00000055
        /*0860*/ 	.word	0x00000000
        /*0864*/ 	.short	0x0101
        /*0866*/ 	.byte	0xff
	.zero		1


	//   ....[118]....
        /*0868*/ 	.word	0x00008680
        /*086c*/ 	.word	0x00000000
        /*0870*/ 	.word	0x000000d0
        /*0874*/ 	.short	0x010a
        /*0876*/ 	.byte	0xff
	.zero		1


	//   ....[119]....
        /*0878*/ 	.word	0x00008750
        /*087c*/ 	.word	0x00000000
        /*0880*/ 	.word	0x000000d0
        /*0884*/ 	.short	0x010a
        /*0886*/ 	.byte	0xff
	.zero		1


	//   ....[120]....
        /*0888*/ 	.word	0x00009a80
        /*088c*/ 	.word	0x00000054
        /*0890*/ 	.word	0x00000000
        /*0894*/ 	.short	0x0101
        /*0896*/ 	.byte	0xff
	.zero		1


	//   ....[121]....
        /*0898*/ 	.word	0x00009aa0
        /*089c*/ 	.word	0x00000003
        /*08a0*/ 	.word	0x000000d0
        /*08a4*/ 	.short	0x010a
        /*08a6*/ 	.byte	0xff
	.zero		1


	//   ....[122]....
        /*08a8*/ 	.word	0x00009b70
        /*08ac*/ 	.word	0x00000003
        /*08b0*/ 	.word	0x000000d0
        /*08b4*/ 	.short	0x010a
        /*08b6*/ 	.byte	0xff
	.zero		1


	//   ....[123]....
        /*08b8*/ 	.word	0x00009f50
        /*08bc*/ 	.word	0x000000ff
        /*08c0*/ 	.word	0x00000000
        /*08c4*/ 	.short	0x0101
        /*08c6*/ 	.byte	0x05
	.zero		1


	//   ....[124]....
        /*08c8*/ 	.word	0x0000aef0
        /*08cc*/ 	.word	0x00000000
        /*08d0*/ 	.word	0x00000000
        /*08d4*/ 	.short	0x0101
        /*08d6*/ 	.byte	0xff
	.zero		1


	//   ....[125]....
        /*08d8*/ 	.word	0x0000b160
        /*08dc*/ 	.word	0x000000ff
        /*08e0*/ 	.word	0x00000000
        /*08e4*/ 	.short	0x0101
        /*08e6*/ 	.byte	0x04
	.zero		1


	//   ....[126]....
        /*08e8*/ 	.word	0x0000b180
        /*08ec*/ 	.word	0x00000003
        /*08f0*/ 	.word	0x00000170
        /*08f4*/ 	.short	0x010a
        /*08f6*/ 	.byte	0xff
	.zero		1


	//   ....[127]....
        /*08f8*/ 	.word	0x0000b1e0
        /*08fc*/ 	.word	0x00000002
        /*0900*/ 	.word	0x00000068
        /*0904*/ 	.short	0x010a
        /*0906*/ 	.byte	0xff
	.zero		1


	//   ....[128]....
        /*0908*/ 	.word	0x0000b240
        /*090c*/ 	.word	0x00000002
        /*0910*/ 	.word	0x00000068
        /*0914*/ 	.short	0x010a
        /*0916*/ 	.byte	0xff
	.zero		1


	//   ....[129]....
        /*0918*/ 	.word	0x0000b290
        /*091c*/ 	.word	0x00000002
        /*0920*/ 	.word	0x00000120
        /*0924*/ 	.short	0x010a
        /*0926*/ 	.byte	0xff
	.zero		1


	//   ....[130]....
        /*0928*/ 	.word	0x0000b2f0
        /*092c*/ 	.word	0x00000000
        /*0930*/ 	.word	0x00000000
        /*0934*/ 	.short	0x010a
        /*0936*/ 	.byte	0xff
	.zero		1


	//   ....[131]....
        /*0938*/ 	.word	0x0000b350
        /*093c*/ 	.word	0x00000000
        /*0940*/ 	.word	0x00000000
        /*0944*/ 	.short	0x010a
        /*0946*/ 	.byte	0xff
	.zero		1


	//   ....[132]....
        /*0948*/ 	.word	0x0000b3b0
        /*094c*/ 	.word	0x00000000
        /*0950*/ 	.word	0x00000000
        /*0954*/ 	.short	0x010a
        /*0956*/ 	.byte	0xff
	.zero		1


	//   ....[133]....
        /*0958*/ 	.word	0x0000b410
        /*095c*/ 	.word	0x00000000
        /*0960*/ 	.word	0x00000000
        /*0964*/ 	.short	0x010a
        /*0966*/ 	.byte	0xff
	.zero		1


	//   ....[134]....
        /*0968*/ 	.word	0x0000b470
        /*096c*/ 	.word	0x00000000
        /*0970*/ 	.word	0x00000000
        /*0974*/ 	.short	0x010a
        /*0976*/ 	.byte	0xff
	.zero		1


	//   ....[135]....
        /*0978*/ 	.word	0x0000b4d0
        /*097c*/ 	.word	0x00000000
        /*0980*/ 	.word	0x00000000
        /*0984*/ 	.short	0x010a
        /*0986*/ 	.byte	0xff
	.zero		1


	//   ....[136]....
        /*0988*/ 	.word	0x0000b530
        /*098c*/ 	.word	0x00000000
        /*0990*/ 	.word	0x00000000
        /*0994*/ 	.short	0x010a
        /*0996*/ 	.byte	0xff
	.zero		1


	//   ....[137]....
        /*0998*/ 	.word	0x0000b590
        /*099c*/ 	.word	0x00000000
        /*09a0*/ 	.word	0x00000000
        /*09a4*/ 	.short	0x010a
        /*09a6*/ 	.byte	0xff
	.zero		1


	//   ....[138]....
        /*09a8*/ 	.word	0x0000b5f0
        /*09ac*/ 	.word	0x00000000
        /*09b0*/ 	.word	0x00000000
        /*09b4*/ 	.short	0x010a
        /*09b6*/ 	.byte	0xff
	.zero		1


	//   ....[139]....
        /*09b8*/ 	.word	0x0000b650
        /*09bc*/ 	.word	0x00000000
        /*09c0*/ 	.word	0x00000000
        /*09c4*/ 	.short	0x010a
        /*09c6*/ 	.byte	0xff
	.zero		1


	//   ....[140]....
        /*09c8*/ 	.word	0x0000b6b0
        /*09cc*/ 	.word	0x00000000
        /*09d0*/ 	.word	0x00000000
        /*09d4*/ 	.short	0x010a
        /*09d6*/ 	.byte	0xff
	.zero		1


	//   ....[141]....
        /*09d8*/ 	.word	0x0000b710
        /*09dc*/ 	.word	0x00000000
        /*09e0*/ 	.word	0x00000000
        /*09e4*/ 	.short	0x010a
        /*09e6*/ 	.byte	0xff
	.zero		1


	//   ....[142]....
        /*09e8*/ 	.word	0x0000b760
        /*09ec*/ 	.word	0x00000000
        /*09f0*/ 	.word	0x00000160
        /*09f4*/ 	.short	0x010a
        /*09f6*/ 	.byte	0xff
	.zero		1


	//   ....[143]....
        /*09f8*/ 	.word	0x0000b7c0
        /*09fc*/ 	.word	0x00000000
        /*0a00*/ 	.word	0x00000130
        /*0a04*/ 	.short	0x010a
        /*0a06*/ 	.byte	0xff
	.zero		1


	//   ....[144]....
        /*0a08*/ 	.word	0x0000b810
        /*0a0c*/ 	.word	0x00000000
        /*0a10*/ 	.word	0x00000120
        /*0a14*/ 	.short	0x010a
        /*0a16*/ 	.byte	0xff
	.zero		1


	//   ....[145]....
        /*0a18*/ 	.word	0x0000b870
        /*0a1c*/ 	.word	0x00000000
        /*0a20*/ 	.word	0x00000130
        /*0a24*/ 	.short	0x010a
        /*0a26*/ 	.byte	0xff
	.zero		1


	//   ....[146]....
        /*0a28*/ 	.word	0x0000b8c0
        /*0a2c*/ 	.word	0x00000000
        /*0a30*/ 	.word	0x00000120
        /*0a34*/ 	.short	0x010a
        /*0a36*/ 	.byte	0xff
	.zero		1


	//   ....[147]....
        /*0a38*/ 	.word	0x0000b920
        /*0a3c*/ 	.word	0x00000003
        /*0a40*/ 	.word	0x00000150
        /*0a44*/ 	.short	0x010a
        /*0a46*/ 	.byte	0xff
	.zero		1


	//   ....[148]....
        /*0a48*/ 	.word	0x0000b980
        /*0a4c*/ 	.word	0x00000000
        /*0a50*/ 	.word	0x00000000
        /*0a54*/ 	.short	0x010a
        /*0a56*/ 	.byte	0xff
	.zero		1


	//   ....[149]....
        /*0a58*/ 	.word	0x0000b9e0
        /*0a5c*/ 	.word	0x00000000
        /*0a60*/ 	.word	0x00000000
        /*0a64*/ 	.short	0x010a
        /*0a66*/ 	.byte	0xff
	.zero		1


	//   ....[150]....
        /*0a68*/ 	.word	0x0000ba40
        /*0a6c*/ 	.word	0x00000000
        /*0a70*/ 	.word	0x00000000
        /*0a74*/ 	.short	0x010a
        /*0a76*/ 	.byte	0xff
	.zero		1


	//   ....[151]....
        /*0a78*/ 	.word	0x0000ba90
        /*0a7c*/ 	.word	0x00000000
        /*0a80*/ 	.word	0x00000120
        /*0a84*/ 	.short	0x010a
        /*0a86*/ 	.byte	0xff
	.zero		1


	//   ....[152]....
        /*0a88*/ 	.word	0x0000baf0
        /*0a8c*/ 	.word	0x00000000
        /*0a90*/ 	.word	0x00000118
        /*0a94*/ 	.short	0x010a
        /*0a96*/ 	.byte	0xff
	.zero		1


	//   ....[153]....
        /*0a98*/ 	.word	0x0000bb50
        /*0a9c*/ 	.word	0x00000003
        /*0aa0*/ 	.word	0x000000f0
        /*0aa4*/ 	.short	0x010a
        /*0aa6*/ 	.byte	0xff
	.zero		1


	//   ....[154]....
        /*0aa8*/ 	.word	0x0000bbb0
        /*0aac*/ 	.word	0x00000003
        /*0ab0*/ 	.word	0x000000f8
        /*0ab4*/ 	.short	0x010a
        /*0ab6*/ 	.byte	0xff
	.zero		1


	//   ....[155]....
        /*0ab8*/ 	.word	0x0000bc10
        /*0abc*/ 	.word	0x00000003
        /*0ac0*/ 	.word	0x00000100
        /*0ac4*/ 	.short	0x010a
        /*0ac6*/ 	.byte	0xff
	.zero		1


	//   ....[156]....
        /*0ac8*/ 	.word	0x0000bc70
        /*0acc*/ 	.word	0x00000003
        /*0ad0*/ 	.word	0x00000108
        /*0ad4*/ 	.short	0x010a
        /*0ad6*/ 	.byte	0xff
	.zero		1


	//   ....[157]....
        /*0ad8*/ 	.word	0x0000bcd0
        /*0adc*/ 	.word	0x00000000
        /*0ae0*/ 	.word	0x000000f0
        /*0ae4*/ 	.short	0x010a
        /*0ae6*/ 	.byte	0xff
	.zero		1


	//   ....[158]....
        /*0ae8*/ 	.word	0x0000bd30
        /*0aec*/ 	.word	0x00000000
        /*0af0*/ 	.word	0x000000f8
        /*0af4*/ 	.short	0x010a
        /*0af6*/ 	.byte	0xff
	.zero		1


	//   ....[159]....
        /*0af8*/ 	.word	0x0000bd90
        /*0afc*/ 	.word	0x00000000
        /*0b00*/ 	.word	0x00000100
        /*0b04*/ 	.short	0x010a
        /*0b06*/ 	.byte	0xff
	.zero		1


	//   ....[160]....
        /*0b08*/ 	.word	0x0000bde0
        /*0b0c*/ 	.word	0x00000000
        /*0b10*/ 	.word	0x00000120
        /*0b14*/ 	.short	0x010a
        /*0b16*/ 	.byte	0xff
	.zero		1


	//   ....[161]....
        /*0b18*/ 	.word	0x0000be40
        /*0b1c*/ 	.word	0x00000002
        /*0b20*/ 	.word	0x000000d0
        /*0b24*/ 	.short	0x010a
        /*0b26*/ 	.byte	0xff
	.zero		1


	//   ....[162]....
        /*0b28*/ 	.word	0x0000be90
        /*0b2c*/ 	.word	0x00000057
        /*0b30*/ 	.word	0x00000140
        /*0b34*/ 	.short	0x010a
        /*0b36*/ 	.byte	0xff
	.zero		1


	//   ....[163]....
        /*0b38*/ 	.word	0x0000bee0
        /*0b3c*/ 	.word	0x00000003
        /*0b40*/ 	.word	0x000000d0
        /*0b44*/ 	.short	0x010a
        /*0b46*/ 	.byte	0xff
	.zero		1


	//   ....[164]....
        /*0b48*/ 	.word	0x0000bf30
        /*0b4c*/ 	.word	0x00000000
        /*0b50*/ 	.word	0x000000d0
        /*0b54*/ 	.short	0x010a
        /*0b56*/ 	.byte	0xff
	.zero		1


	//   ....[165]....
        /*0b58*/ 	.word	0x0000bf80
        /*0b5c*/ 	.word	0x00000003
        /*0b60*/ 	.word	0x000000d0
        /*0b64*/ 	.short	0x010a
        /*0b66*/ 	.byte	0xff
	.zero		1


	//----- nvinfo : EIATTR_NUM_MBARRIERS
	.align		4
.L_47:
        /*0b68*/ 	.byte	0x03, 0x38
        /*0b6a*/ 	.short	0x0030


	//----- nvinfo : EIATTR_EXIT_INSTR_OFFSETS
	.align		4
        /*0b6c*/ 	.byte	0x04, 0x1c
        /*0b6e*/ 	.short	(.L_49 - .L_48)


	//   ....[0]....
.L_48:
        /*0b70*/ 	.word	0x00002b30


	//   ....[1]....
        /*0b74*/ 	.word	0x00003020


	//   ....[2]....
        /*0b78*/ 	.word	0x00003080


	//   ....[3]....
        /*0b7c*/ 	.word	0x00003d10


	//   ....[4]....
        /*0b80*/ 	.word	0x00004d70


	//   ....[5]....
        /*0b84*/ 	.word	0x00004db0


	//   ....[6]....
        /*0b88*/ 	.word	0x0000b050


	//   ....[7]....
        /*0b8c*/ 	.word	0x0000b0d0


	//   ....[8]....
        /*0b90*/ 	.word	0x0000b100


	//   ....[9]....
        /*0b94*/ 	.word	0x0000b170


	//----- nvinfo : EIATTR_MAX_THREADS
	.align		4
.L_49:
        /*0b98*/ 	.byte	0x04, 0x05
        /*0b9a*/ 	.short	(.L_51 - .L_50)
.L_50:
        /*0b9c*/ 	.word	0x00000100
        /*0ba0*/ 	.word	0x00000001
        /*0ba4*/ 	.word	0x00000001


	//----- nvinfo : EIATTR_CRS_STACK_SIZE
	.align		4
.L_51:
        /*0ba8*/ 	.byte	0x04, 0x1e
        /*0baa*/ 	.short	(.L_53 - .L_52)
.L_52:
        /*0bac*/ 	.word	0x00000000


	//----- nvinfo : EIATTR_CBANK_PARAM_SIZE
	.align		4
.L_53:
        /*0bb0*/ 	.byte	0x03, 0x19
        /*0bb2*/ 	.short	0x0800


	//----- nvinfo : EIATTR_PARAM_CBANK
	.align		4
        /*0bb4*/ 	.byte	0x04, 0x0a
        /*0bb6*/ 	.short	(.L_55 - .L_54)
	.align		4
.L_54:
        /*0bb8*/ 	.word	index@(.nv.constant0._ZN7cutlass13device_kernelINS_4gemm6kernel13GemmUniversalIN4cute5tupleIJiiiiEEENS1_10collective13CollectiveMmaINS1_35MainloopSm100TmaUmmaWarpSpecializedILi13ELi2ELi2ENS5_IJNS4_1CILi1EEESB_SB_EEEEENS5_IJNSA_ILi128EEENSA_ILi256EEENSA_ILi16EEEEEENS_10bfloat16_tENS5_IJlSB_lEEESI_SJ_NS4_8TiledMMAINS4_8MMA_AtomIJNS4_20SM100_MMA_F16BF16_SSISI_SI_fLi128ELi256ELNS4_4UMMA5MajorE0ELSO_0ELNSN_7ScaleInE0ELSP_0EEEEEENS4_6LayoutISC_NS5_IJNSA_ILi0EEEST_ST_EEEEENS5_IJNS4_10UnderscoreESW_SW_EEEEENS4_13SM90_TMA_LOADENS4_14ComposedLayoutINS4_7SwizzleILi1ELi4ELi3EEENS4_18smem_ptr_flag_bitsILi16EEENSS_INS5_IJNSA_ILi8EEESG_EEENS5_IJSG_SB_EEEEEEEvNS4_8identityESZ_S19_vS1A_EENS_8epilogue10collective18CollectiveEpilogueINS1C_23Sm100TmaWarpSpecializedILi4ELi2ELi64ELb1ELb0EEEJSH_NS5_IJNSS_ISE_SB_EENSS_INSA_ILi64EEESB_EEEEESI_SJ_SI_SJ_NS1C_6fusion15FusionCallbacksIS1G_NS1L_17LinearCombinationISI_fSI_fLNS_15FloatRoundStyleE2EEESH_S1K_JEEENS4_5SM1004TMEM4LOAD26SM100_TMEM_LOAD_32dp32b64xESZ_NS10_INS11_ILi3ELi4ELi3EEES14_NSS_INS5_IJS15_S1I_EEENS5_IJS1I_SB_EEEEEEENS4_39AutoVectorizingCopyWithAssumedAlignmentILi128EEENS4_14SM90_TMA_STOREES1Z_S21_S21_EEEvvEEEEvNT_6ParamsE)
        /*0bbc*/ 	.short	0x0380
        /*0bbe*/ 	.short	0x0800


	//----- nvinfo : EIATTR_SW_WAR
	.align		4
.L_55:
        /*0bc0*/ 	.byte	0x04, 0x36
        /*0bc2*/ 	.short	(.L_57 - .L_56)
.L_56:
        /*0bc4*/ 	.word	0x00000008
.L_57:


//--------------------- .nv.callgraph             --------------------------
	.section	.nv.callgraph,"",@"SHT_CUDA_CALLGRAPH"
	.align	4
	.sectionentsize	8
	.align		4
        /*0000*/ 	.word	0x00000000
	.align		4
        /*0004*/ 	.word	0xffffffff
	.align		4
        /*0008*/ 	.word	index@(_ZN7cutlass13device_kernelINS_4gemm6kernel13GemmUniversalIN4cute5tupleIJiiiiEEENS1_10collective13CollectiveMmaINS1_35MainloopSm100TmaUmmaWarpSpecializedILi13ELi2ELi2ENS5_IJNS4_1CILi1EEESB_SB_EEEEENS5_IJNSA_ILi128EEENSA_ILi256EEENSA_ILi16EEEEEENS_10bfloat16_tENS5_IJlSB_lEEESI_SJ_NS4_8TiledMMAINS4_8MMA_AtomIJNS4_20SM100_MMA_F16BF16_SSISI_SI_fLi128ELi256ELNS4_4UMMA5MajorE0ELSO_0ELNSN_7ScaleInE0ELSP_0EEEEEENS4_6LayoutISC_NS5_IJNSA_ILi0EEEST_ST_EEEEENS5_IJNS4_10UnderscoreESW_SW_EEEEENS4_13SM90_TMA_LOADENS4_14ComposedLayoutINS4_7SwizzleILi1ELi4ELi3EEENS4_18smem_ptr_flag_bitsILi16EEENSS_INS5_IJNSA_ILi8EEESG_EEENS5_IJSG_SB_EEEEEEEvNS4_8identityESZ_S19_vS1A_EENS_8epilogue10collective18CollectiveEpilogueINS1C_23Sm100TmaWarpSpecializedILi4ELi2ELi64ELb1ELb0EEEJSH_NS5_IJNSS_ISE_SB_EENSS_INSA_ILi64EEESB_EEEEESI_SJ_SI_SJ_NS1C_6fusion15FusionCallbacksIS1G_NS1L_17LinearCombinationISI_fSI_fLNS_15FloatRoundStyleE2EEESH_S1K_JEEENS4_5SM1004TMEM4LOAD26SM100_TMEM_LOAD_32dp32b64xESZ_NS10_INS11_ILi3ELi4ELi3EEES14_NSS_INS5_IJS15_S1I_EEENS5_IJS1I_SB_EEEEEEENS4_39AutoVectorizingCopyWithAssumedAlignmentILi128EEENS4_14SM90_TMA_STOREES1Z_S21_S21_EEEvvEEEEvNT_6ParamsE)
	.align		4
        /*000c*/ 	.word	index@(__assertfail)
	.align		4
        /*0010*/ 	.word	0x00000000
	.align		4
        /*0014*/ 	.word	0xfffffffe
	.align		4
        /*0018*/ 	.word	0x00000000
	.align		4
        /*001c*/ 	.word	0xfffffffd
	.align		4
        /*0020*/ 	.word	0x00000000
	.align		4
        /*0024*/ 	.word	0xfffffffc


//--------------------- .nv.constant4             --------------------------
	.section	.nv.constant4,"a",@progbits
	.align	8
	.align		8
.nv.constant4:
        /*0000*/ 	.dword	__assertfail
	.align		8
        /*0008*/ 	.dword	__unnamed_1
	.align		8
        /*0010*/ 	.dword	__unnamed_2
	.align		8
        /*0018*/ 	.dword	_ZN40_INTERNAL_c9742b45_4_k_cu_9ec66a91_137644cuda3std3__45__cpo5beginE
	.align		8
        /*0020*/ 	.dword	_ZN40_INTERNAL_c9742b45_4_k_cu_9ec66a91_137644cuda3std3__45__cpo3endE
	.align		8
        /*0028*/ 	.dword	_ZN40_INTERNAL_c9742b45_4_k_cu_9ec66a91_137644cuda3std3__45__cpo6cbeginE
	.align		8
        /*0030*/ 	.dword	_ZN40_INTERNAL_c9742b45_4_k_cu_9ec66a91_137644cuda3std3__45__cpo4cendE
	.align		8
        /*0038*/ 	.dword	_ZN40_INTERNAL_c9742b45_4_k_cu_9ec66a91_137644cuda3std3__442_GLOBAL__N__c9742b45_4_k_cu_9ec66a91_137646ignoreE
	.align		8
        /*0040*/ 	.dword	_ZN40_INTERNAL_c9742b45_4_k_cu_9ec66a91_137644cuda3std3__419piecewise_constructE
	.align		8
        /*0048*/ 	.dword	_ZN40_INTERNAL_c9742b45_4_k_cu_9ec66a91_137644cuda3std3__48in_placeE
	.align		8
        /*0050*/ 	.dword	_ZN40_INTERNAL_c9742b45_4_k_cu_9ec66a91_137644cuda3std6ranges3__45__cpo4swapE
	.align		8
        /*0058*/ 	.dword	_ZN40_INTERNAL_c9742b45_4_k_cu_9ec66a91_137644cuda3std6ranges3__45__cpo9iter_moveE
	.align		8
        /*0060*/ 	.dword	_ZN40_INTERNAL_c9742b45_4_k_cu_9ec66a91_137644cute7productE
	.align		8
        /*0068*/ 	.dword	_ZN40_INTERNAL_c9742b45_4_k_cu_9ec66a91_137644cute1_E
	.align		8
        /*0070*/ 	.dword	$str$25
	.align		8
        /*0078*/ 	.dword	$str$26
	.align		8
        /*0080*/ 	.dword	$str$27
	.align		8
        /*0088*/ 	.dword	$str$28


//--------------------- .text._ZN7cutlass13device_kernelINS_4gemm6kernel13GemmUniversalIN4cute5tupleIJiiiiEEENS1_10collective13CollectiveMmaINS1_35MainloopSm100TmaUmmaWarpSpecializedILi13ELi2ELi2ENS5_IJNS4_1CILi1EEESB_SB_EEEEENS5_IJNSA_ILi128EEENSA_ILi256EEENSA_ILi16EEEEEENS_10bfloat16_tENS5_IJlSB_lEEESI_SJ_NS4_8TiledMMAINS4_8MMA_AtomIJNS4_20SM100_MMA_F16BF16_SSISI_SI_fLi128ELi256ELNS4_4UMMA5MajorE0ELSO_0ELNSN_7ScaleInE0ELSP_0EEEEEENS4_6LayoutISC_NS5_IJNSA_ILi0EEEST_ST_EEEEENS5_IJNS4_10UnderscoreESW_SW_EEEEENS4_13SM90_TMA_LOADENS4_14ComposedLayoutINS4_7SwizzleILi1ELi4ELi3EEENS4_18smem_ptr_flag_bitsILi16EEENSS_INS5_IJNSA_ILi8EEESG_EEENS5_IJSG_SB_EEEEEEEvNS4_8identityESZ_S19_vS1A_EENS_8epilogue10collective18CollectiveEpilogueINS1C_23Sm100TmaWarpSpecializedILi4ELi2ELi64ELb1ELb0EEEJSH_NS5_IJNSS_ISE_SB_EENSS_INSA_ILi64EEESB_EEEEESI_SJ_SI_SJ_NS1C_6fusion15FusionCallbacksIS1G_NS1L_17LinearCombinationISI_fSI_fLNS_15FloatRoundStyleE2EEESH_S1K_JEEENS4_5SM1004TMEM4LOAD26SM100_TMEM_LOAD_32dp32b64xESZ_NS10_INS11_ILi3ELi4ELi3EEES14_NSS_INS5_IJS15_S1I_EEENS5_IJS1I_SB_EEEEEEENS4_39AutoVectorizingCopyWithAssumedAlignmentILi128EEENS4_14SM90_TMA_STOREES1Z_S21_S21_EEEvvEEEEvNT_6ParamsE --------------------------
	.section	.text._ZN7cutlass13device_kernelINS_4gemm6kernel13GemmUniversalIN4cute5tupleIJiiiiEEENS1_10collective13CollectiveMmaINS1_35MainloopSm100TmaUmmaWarpSpecializedILi13ELi2ELi2ENS5_IJNS4_1CILi1EEESB_SB_EEEEENS5_IJNSA_ILi128EEENSA_ILi256EEENSA_ILi16EEEEEENS_10bfloat16_tENS5_IJlSB_lEEESI_SJ_NS4_8TiledMMAINS4_8MMA_AtomIJNS4_20SM100_MMA_F16BF16_SSISI_SI_fLi128ELi256ELNS4_4UMMA5MajorE0ELSO_0ELNSN_7ScaleInE0ELSP_0EEEEEENS4_6LayoutISC_NS5_IJNSA_ILi0EEEST_ST_EEEEENS5_IJNS4_10UnderscoreESW_SW_EEEEENS4_13SM90_TMA_LOADENS4_14ComposedLayoutINS4_7SwizzleILi1ELi4ELi3EEENS4_18smem_ptr_flag_bitsILi16EEENSS_INS5_IJNSA_ILi8EEESG_EEENS5_IJSG_SB_EEEEEEEvNS4_8identityESZ_S19_vS1A_EENS_8epilogue10collective18CollectiveEpilogueINS1C_23Sm100TmaWarpSpecializedILi4ELi2ELi64ELb1ELb0EEEJSH_NS5_IJNSS_ISE_SB_EENSS_INSA_ILi64EEESB_EEEEESI_SJ_SI_SJ_NS1C_6fusion15FusionCallbacksIS1G_NS1L_17LinearCombinationISI_fSI_fLNS_15FloatRoundStyleE2EEESH_S1K_JEEENS4_5SM1004TMEM4LOAD26SM100_TMEM_LOAD_32dp32b64xESZ_NS10_INS11_ILi3ELi4ELi3EEES14_NSS_INS5_IJS15_S1I_EEENS5_IJS1I_SB_EEEEEEENS4_39AutoVectorizingCopyWithAssumedAlignmentILi128EEENS4_14SM90_TMA_STOREES1Z_S21_S21_EEEvvEEEEvNT_6ParamsE,"ax",@progbits
	.align	128
.text._ZN7cutlass13device_kernelINS_4gemm6kernel13GemmUniversalIN4cute5tupleIJiiiiEEENS1_10collective13CollectiveMmaINS1_35MainloopSm100TmaUmmaWarpSpecializedILi13ELi2ELi2ENS5_IJNS4_1CILi1EEESB_SB_EEEEENS5_IJNSA_ILi128EEENSA_ILi256EEENSA_ILi16EEEEEENS_10bfloat16_tENS5_IJlSB_lEEESI_SJ_NS4_8TiledMMAINS4_8MMA_AtomIJNS4_20SM100_MMA_F16BF16_SSISI_SI_fLi128ELi256ELNS4_4UMMA5MajorE0ELSO_0ELNSN_7ScaleInE0ELSP_0EEEEEENS4_6LayoutISC_NS5_IJNSA_ILi0EEEST_ST_EEEEENS5_IJNS4_10UnderscoreESW_SW_EEEEENS4_13SM90_TMA_LOADENS4_14ComposedLayoutINS4_7SwizzleILi1ELi4ELi3EEENS4_18smem_ptr_flag_bitsILi16EEENSS_INS5_IJNSA_ILi8EEESG_EEENS5_IJSG_SB_EEEEEEEvNS4_8identityESZ_S19_vS1A_EENS_8epilogue10collective18CollectiveEpilogueINS1C_23Sm100TmaWarpSpecializedILi4ELi2ELi64ELb1ELb0EEEJSH_NS5_IJNSS_ISE_SB_EENSS_INSA_ILi64EEESB_EEEEESI_SJ_SI_SJ_NS1C_6fusion15FusionCallbacksIS1G_NS1L_17LinearCombinationISI_fSI_fLNS_15FloatRoundStyleE2EEESH_S1K_JEEENS4_5SM1004TMEM4LOAD26SM100_TMEM_LOAD_32dp32b64xESZ_NS10_INS11_ILi3ELi4ELi3EEES14_NSS_INS5_IJS15_S1I_EEENS5_IJS1I_SB_EEEEEEENS4_39AutoVectorizingCopyWithAssumedAlignmentILi128EEENS4_14SM90_TMA_STOREES1Z_S21_S21_EEEvvEEEEvNT_6ParamsE:
        .type           _ZN7cutlass13device_kernelINS_4gemm6kernel13GemmUniversalIN4cute5tupleIJiiiiEEENS1_10collective13CollectiveMmaINS1_35MainloopSm100TmaUmmaWarpSpecializedILi13ELi2ELi2ENS5_IJNS4_1CILi1EEESB_SB_EEEEENS5_IJNSA_ILi128EEENSA_ILi256EEENSA_ILi16EEEEEENS_10bfloat16_tENS5_IJlSB_lEEESI_SJ_NS4_8TiledMMAINS4_8MMA_AtomIJNS4_20SM100_MMA_F16BF16_SSISI_SI_fLi128ELi256ELNS4_4UMMA5MajorE0ELSO_0ELNSN_7ScaleInE0ELSP_0EEEEEENS4_6LayoutISC_NS5_IJNSA_ILi0EEEST_ST_EEEEENS5_IJNS4_10UnderscoreESW_SW_EEEEENS4_13SM90_TMA_LOADENS4_14ComposedLayoutINS4_7SwizzleILi1ELi4ELi3EEENS4_18smem_ptr_flag_bitsILi16EEENSS_INS5_IJNSA_ILi8EEESG_EEENS5_IJSG_SB_EEEEEEEvNS4_8identityESZ_S19_vS1A_EENS_8epilogue10collective18CollectiveEpilogueINS1C_23Sm100TmaWarpSpecializedILi4ELi2ELi64ELb1ELb0EEEJSH_NS5_IJNSS_ISE_SB_EENSS_INSA_ILi64EEESB_EEEEESI_SJ_SI_SJ_NS1C_6fusion15FusionCallbacksIS1G_NS1L_17LinearCombinationISI_fSI_fLNS_15FloatRoundStyleE2EEESH_S1K_JEEENS4_5SM1004TMEM4LOAD26SM100_TMEM_LOAD_32dp32b64xESZ_NS10_INS11_ILi3ELi4ELi3EEES14_NSS_INS5_IJS15_S1I_EEENS5_IJS1I_SB_EEEEEEENS4_39AutoVectorizingCopyWithAssumedAlignmentILi128EEENS4_14SM90_TMA_STOREES1Z_S21_S21_EEEvvEEEEvNT_6ParamsE,@function
        .size           _ZN7cutlass13device_kernelINS_4gemm6kernel13GemmUniversalIN4cute5tupleIJiiiiEEENS1_10collective13CollectiveMmaINS1_35MainloopSm100TmaUmmaWarpSpecializedILi13ELi2ELi2ENS5_IJNS4_1CILi1EEESB_SB_EEEEENS5_IJNSA_ILi128EEENSA_ILi256EEENSA_ILi16EEEEEENS_10bfloat16_tENS5_IJlSB_lEEESI_SJ_NS4_8TiledMMAINS4_8MMA_AtomIJNS4_20SM100_MMA_F16BF16_SSISI_SI_fLi128ELi256ELNS4_4UMMA5MajorE0ELSO_0ELNSN_7ScaleInE0ELSP_0EEEEEENS4_6LayoutISC_NS5_IJNSA_ILi0EEEST_ST_EEEEENS5_IJNS4_10UnderscoreESW_SW_EEEEENS4_13SM90_TMA_LOADENS4_14ComposedLayoutINS4_7SwizzleILi1ELi4ELi3EEENS4_18smem_ptr_flag_bitsILi16EEENSS_INS5_IJNSA_ILi8EEESG_EEENS5_IJSG_SB_EEEEEEEvNS4_8identityESZ_S19_vS1A_EENS_8epilogue10collective18CollectiveEpilogueINS1C_23Sm100TmaWarpSpecializedILi4ELi2ELi64ELb1ELb0EEEJSH_NS5_IJNSS_ISE_SB_EENSS_INSA_ILi64EEESB_EEEEESI_SJ_SI_SJ_NS1C_6fusion15FusionCallbacksIS1G_NS1L_17LinearCombinationISI_fSI_fLNS_15FloatRoundStyleE2EEESH_S1K_JEEENS4_5SM1004TMEM4LOAD26SM100_TMEM_LOAD_32dp32b64xESZ_NS10_INS11_ILi3ELi4ELi3EEES14_NSS_INS5_IJS15_S1I_EEENS5_IJS1I_SB_EEEEEEENS4_39AutoVectorizingCopyWithAssumedAlignmentILi128EEENS4_14SM90_TMA_STOREES1Z_S21_S21_EEEvvEEEEvNT_6ParamsE,(.L_x_198 - _ZN7cutlass13device_kernelINS_4gemm6kernel13GemmUniversalIN4cute5tupleIJiiiiEEENS1_10collective13CollectiveMmaINS1_35MainloopSm100TmaUmmaWarpSpecializedILi13ELi2ELi2ENS5_IJNS4_1CILi1EEESB_SB_EEEEENS5_IJNSA_ILi128EEENSA_ILi256EEENSA_ILi16EEEEEENS_10bfloat16_tENS5_IJlSB_lEEESI_SJ_NS4_8TiledMMAINS4_8MMA_AtomIJNS4_20SM100_MMA_F16BF16_SSISI_SI_fLi128ELi256ELNS4_4UMMA5MajorE0ELSO_0ELNSN_7ScaleInE0ELSP_0EEEEEENS4_6LayoutISC_NS5_IJNSA_ILi0EEEST_ST_EEEEENS5_IJNS4_10UnderscoreESW_SW_EEEEENS4_13SM90_TMA_LOADENS4_14ComposedLayoutINS4_7SwizzleILi1ELi4ELi3EEENS4_18smem_ptr_flag_bitsILi16EEENSS_INS5_IJNSA_ILi8EEESG_EEENS5_IJSG_SB_EEEEEEEvNS4_8identityESZ_S19_vS1A_EENS_8epilogue10collective18CollectiveEpilogueINS1C_23Sm100TmaWarpSpecializedILi4ELi2ELi64ELb1ELb0EEEJSH_NS5_IJNSS_ISE_SB_EENSS_INSA_ILi64EEESB_EEEEESI_SJ_SI_SJ_NS1C_6fusion15FusionCallbacksIS1G_NS1L_17LinearCombinationISI_fSI_fLNS_15FloatRoundStyleE2EEESH_S1K_JEEENS4_5SM1004TMEM4LOAD26SM100_TMEM_LOAD_32dp32b64xESZ_NS10_INS11_ILi3ELi4ELi3EEES14_NSS_INS5_IJS15_S1I_EEENS5_IJS1I_SB_EEEEEEENS4_39AutoVectorizingCopyWithAssumedAlignmentILi128EEENS4_14SM90_TMA_STOREES1Z_S21_S21_EEEvvEEEEvNT_6ParamsE)
        .other          _ZN7cutlass13device_kernelINS_4gemm6kernel13GemmUniversalIN4cute5tupleIJiiiiEEENS1_10collective13CollectiveMmaINS1_35MainloopSm100TmaUmmaWarpSpecializedILi13ELi2ELi2ENS5_IJNS4_1CILi1EEESB_SB_EEEEENS5_IJNSA_ILi128EEENSA_ILi256EEENSA_ILi16EEEEEENS_10bfloat16_tENS5_IJlSB_lEEESI_SJ_NS4_8TiledMMAINS4_8MMA_AtomIJNS4_20SM100_MMA_F16BF16_SSISI_SI_fLi128ELi256ELNS4_4UMMA5MajorE0ELSO_0ELNSN_7ScaleInE0ELSP_0EEEEEENS4_6LayoutISC_NS5_IJNSA_ILi0EEEST_ST_EEEEENS5_IJNS4_10UnderscoreESW_SW_EEEEENS4_13SM90_TMA_LOADENS4_14ComposedLayoutINS4_7SwizzleILi1ELi4ELi3EEENS4_18smem_ptr_flag_bitsILi16EEENSS_INS5_IJNSA_ILi8EEESG_EEENS5_IJSG_SB_EEEEEEEvNS4_8identityESZ_S19_vS1A_EENS_8epilogue10collective18CollectiveEpilogueINS1C_23Sm100TmaWarpSpecializedILi4ELi2ELi64ELb1ELb0EEEJSH_NS5_IJNSS_ISE_SB_EENSS_INSA_ILi64EEESB_EEEEESI_SJ_SI_SJ_NS1C_6fusion15FusionCallbacksIS1G_NS1L_17LinearCombinationISI_fSI_fLNS_15FloatRoundStyleE2EEESH_S1K_JEEENS4_5SM1004TMEM4LOAD26SM100_TMEM_LOAD_32dp32b64xESZ_NS10_INS11_ILi3ELi4ELi3EEES14_NSS_INS5_IJS15_S1I_EEENS5_IJS1I_SB_EEEEEEENS4_39AutoVectorizingCopyWithAssumedAlignmentILi128EEENS4_14SM90_TMA_STOREES1Z_S21_S21_EEEvvEEEEvNT_6ParamsE,@"STO_CUDA_ENTRY STV_DEFAULT"
_ZN7cutlass13device_kernelINS_4gemm6kernel13GemmUniversalIN4cute5tupleIJiiiiEEENS1_10collective13CollectiveMmaINS1_35MainloopSm100TmaUmmaWarpSpecializedILi13ELi2ELi2ENS5_IJNS4_1CILi1EEESB_SB_EEEEENS5_IJNSA_ILi128EEENSA_ILi256EEENSA_ILi16EEEEEENS_10bfloat16_tENS5_IJlSB_lEEESI_SJ_NS4_8TiledMMAINS4_8MMA_AtomIJNS4_20SM100_MMA_F16BF16_SSISI_SI_fLi128ELi256ELNS4_4UMMA5MajorE0ELSO_0ELNSN_7ScaleInE0ELSP_0EEEEEENS4_6LayoutISC_NS5_IJNSA_ILi0EEEST_ST_EEEEENS5_IJNS4_10UnderscoreESW_SW_EEEEENS4_13SM90_TMA_LOADENS4_14ComposedLayoutINS4_7SwizzleILi1ELi4ELi3EEENS4_18smem_ptr_flag_bitsILi16EEENSS_INS5_IJNSA_ILi8EEESG_EEENS5_IJSG_SB_EEEEEEEvNS4_8identityESZ_S19_vS1A_EENS_8epilogue10collective18CollectiveEpilogueINS1C_23Sm100TmaWarpSpecializedILi4ELi2ELi64ELb1ELb0EEEJSH_NS5_IJNSS_ISE_SB_EENSS_INSA_ILi64EEESB_EEEEESI_SJ_SI_SJ_NS1C_6fusion15FusionCallbacksIS1G_NS1L_17LinearCombinationISI_fSI_fLNS_15FloatRoundStyleE2EEESH_S1K_JEEENS4_5SM1004TMEM4LOAD26SM100_TMEM_LOAD_32dp32b64xESZ_NS10_INS11_ILi3ELi4ELi3EEES14_NSS_INS5_IJS15_S1I_EEENS5_IJS1I_SB_EEEEEEENS4_39AutoVectorizingCopyWithAssumedAlignmentILi128EEENS4_14SM90_TMA_STOREES1Z_S21_S21_EEEvvEEEEvNT_6ParamsE:
[----:B------:R-:W1:Y:S01]  /*0000*/  LDC R1, c[0x0][0x37c] ;  /* 0x0000df00ff017b82 */ /* 0x000e620000000800 */
[----:B------:R-:W2:Y:S01]  /*0010*/  S2R R170, SR_TID.X ;  /* 0x0000000000aa7919 */ /* 0x000ea20000002100 */
[----:B------:R-:W3:Y:S01]  /*0020*/  LDCU.64 UR4, c[0x0][0x890] ;  /* 0x00011200ff0477ac */ /* 0x000ee20008000a00 */
[----:B------:R-:W-:Y:S02]  /*0030*/  PRMT R155, RZ, 0x7610, R155 ;  /* 0x00007610ff9b7816 */ /* 0x000fe4000000009b */
[----:B------:R-:W-:Y:S01]  /*0040*/  ELECT P5, URZ, PT ;  /* 0x0000000000ff782f */ /* 0x000fe200038a0000 */
[----:B------:R-:W4:Y:S01]  /*0050*/  LDCU.64 UR46, c[0x0][0x358] ;  /* 0x00006b00ff2e77ac */ /* 0x000f220008000a00 */
[----:B---3--:R-:W-:-:S04]  /*0060*/  UISETP.NE.U32.AND UP0, UPT, UR4, URZ, UPT ;  /* 0x000000ff0400728c */ /* 0x008fc8000bf05070 */
[----:B------:R-:W-:Y:S01]  /*0070*/  UISETP.NE.AND.EX UP0, UPT, UR5, URZ, UPT, UP0 ;  /* 0x000000ff0500728c */ /* 0x000fe2000bf05300 */
[----:B--2---:R-:W-:-:S05]  /*0080*/  SHF.R.U32.HI R162, RZ, 0x5, R170 ;  /* 0x00000005ffa27819 */ /* 0x004fca00000116aa */
[----:B------:R-:W2:Y:S02]  /*0090*/  SHFL.IDX PT, R0, R162, RZ, 0x1f ;  /* 0x00001fffa2007589 */ /* 0x000ea400000e0000 */
[----:B--2---:R-:W-:Y:S01]  /*00a0*/  R2UR UR8, R0 ;  /* 0x00000000000872ca */ /* 0x004fe200000e0000 */
[----:B-1--4-:R-:W-:-:S14]  /*00b0*/  BRA.U UP0, `(.L_x_0) ;  /* 0x00000001002c7547 */ /* 0x012fdc000b800000 */
[----:B------:R-:W1:Y:S02]  /*00c0*/  LDCU.64 UR6, c[0x0][0x888] ;  /* 0x00011100ff0677ac */ /* 0x000e640008000a00 */
[----:B-1----:R-:W-:-:S04]  /*00d0*/  UISETP.NE.U32.AND UP0, UPT, UR6, URZ, UPT ;  /* 0x000000ff0600728c */ /* 0x002fc8000bf05070 */
[----:B------:R-:W-:-:S09]  /*00e0*/  UISETP.NE.AND.EX UP0, UPT, UR7, URZ, UPT, UP0 ;  /* 0x000000ff0700728c */ /* 0x000fd2000bf05300 */
[----:B------:R-:W-:Y:S05]  /*00f0*/  BRA.U !UP0, `(.L_x_1) ;  /* 0x0000000108107547 */ /* 0x000fea000b800000 */
[----:B------:R-:W1:Y:S02]  /*0100*/  LDC.64 R2, c[0x0][0x888] ;  /* 0x00022200ff027b82 */ /* 0x000e640000000a00 */
[----:B-1----:R1:W5:Y:S01]  /*0110*/  LDG.E R81, desc[UR46][R2.64] ;  /* 0x0000002e02517981 */ /* 0x002362000c1e1900 */
[----:B------:R-:W-:Y:S01]  /*0120*/  HFMA2 R155, -RZ, RZ, 0, 5.9604644775390625e-08 ;  /* 0x00000001ff9b7431 */ /* 0x000fe200000001ff */
[----:B------:R-:W-:Y:S05]  /*0130*/  BRA `(.L_x_0) ;  /* 0x00000000000c7947 */ /* 0x000fea0003800000 */
.L_x_1:
[----:B------:R-:W1:Y:S01]  /*0140*/  LDCU UR6, c[0x0][0x880] ;  /* 0x00011000ff0677ac */ /* 0x000e620008000800 */
[----:B------:R-:W-:Y:S01]  /*0150*/  HFMA2 R155, -RZ, RZ, 0, 5.9604644775390625e-08 ;  /* 0x00000001ff9b7431 */ /* 0x000fe200000001ff */
[----:B-1----:R-:W-:-:S07]  /*0160*/  MOV R81, UR6 ;  /* 0x0000000600517c02 */ /* 0x002fce0008000f00 */
.L_x_0:
[----:B------:R-:W2:Y:S02]  /*0170*/  LDCU.64 UR6, c[0x0][0x8b0] ;  /* 0x00011600ff0677ac */ /* 0x000ea40008000a00 */
[----:B--2---:R-:W-:-:S04]  /*0180*/  UISETP.NE.U32.AND UP0, UPT, UR6, URZ, UPT ;  /* 0x000000ff0600728c */ /* 0x004fc8000bf05070 */
[----:B------:R-:W-:-:S09]  /*0190*/  UISETP.NE.AND.EX UP0, UPT, UR7, URZ, UPT, UP0 ;  /* 0x000000ff0700728c */ /* 0x000fd2000bf05300 */
[----:B------:R-:W-:Y:S05]  /*01a0*/  BRA.U UP0, `(.L_x_2) ;  /* 0x0000000100247547 */ /* 0x000fea000b800000 */
[----:B------:R-:W2:Y:S02]  /*01b0*/  LDCU.64 UR6, c[0x0][0x8a8] ;  /* 0x00011500ff0677ac */ /* 0x000ea40008000a00 */
[----:B--2---:R-:W-:-:S04]  /*01c0*/  UISETP.NE.U32.AND UP0, UPT, UR6, URZ, UPT ;  /* 0x000000ff0600728c */ /* 0x004fc8000bf05070 */
[----:B------:R-:W-:-:S09]  /*01d0*/  UISETP.NE.AND.EX UP0, UPT, UR7, URZ, UPT, UP0 ;  /* 0x000000ff0700728c */ /* 0x000fd2000bf05300 */
[----:B------:R-:W-:Y:S05]  /*01e0*/  BRA.U !UP0, `(.L_x_3) ;  /* 0x00000001080c7547 */ /* 0x000fea000b800000 */
[----:B------:R-:W2:Y:S02]  /*01f0*/  LDC.64 R78, c[0x0][0x8a8] ;  /* 0x00022a00ff4e7b82 */ /* 0x000ea40000000a00 */
[----:B--2---:R2:W5:Y:S01]  /*0200*/  LDG.E R78, desc[UR46][R78.64] ;  /* 0x0000002e4e4e7981 */ /* 0x004562000c1e1900 */
[----:B------:R-:W-:Y:S05]  /*0210*/  BRA `(.L_x_2) ;  /* 0x0000000000087947 */ /* 0x000fea0003800000 */
.L_x_3:
[----:B------:R-:W2:Y:S02]  /*0220*/  LDCU UR6, c[0x0][0x8a0] ;  /* 0x00011400ff0677ac */ /* 0x000ea40008000800 */
[----:B--2---:R-:W-:Y:S02]  /*0230*/  MOV R78, UR6 ;  /* 0x00000006004e7c02 */ /* 0x004fe40008000f00 */
.L_x_2:
[----:B------:R-:W-:Y:S01]  /*0240*/  IMAD.U32 R0, RZ, RZ, UR8 ;  /* 0x00000008ff007e24 */ /* 0x000fe2000f8e00ff */
[----:B------:R-:W-:Y:S04]  /*0250*/  BSSY.RECONVERGENT B0, `(.L_x_4) ;  /* 0x000000c000007945 */ /* 0x000fe80003800200 */
[C---:B------:R-:W-:Y:S02]  /*0260*/  ISETP.NE.OR P1, PT, R0.reuse, 0x1, !P5 ;  /* 0x000000010000780c */ /* 0x040fe40006f25670 */
[----:B------:R-:W-:-:S11]  /*0270*/  ISETP.NE.OR P0, PT, R0, 0x3, !P5 ;  /* 0x000000030000780c */ /* 0x000fd60006f05670 */
[----:B------:R-:W-:Y:S05]  /*0280*/  @P1 BRA `(.L_x_5) ;  /* 0x0000000000201947 */ /* 0x000fea0003800000 */
[----:B------:R-:W3:Y:S02]  /*0290*/  LDCU.64 UR6, c[0x0][0x348] ;  /* 0x00006900ff0677ac */ /* 0x000ee40008000a00 */
[----:B---3--:R-:W-:Y:S02]  /*02a0*/  UIADD3 UR10, UP1, UPT, UR6, 0x80, URZ ;  /* 0x00000080060a7890 */ /* 0x008fe4000ff3e0ff */
[----:B------:R-:W-:Y:S02]  /*02b0*/  UIADD3 UR6, UP0, UPT, UR6, 0x180, URZ ;  /* 0x0000018006067890 */ /* 0x000fe4000ff1e0ff */
[----:B------:R-:W-:Y:S02]  /*02c0*/  UIADD3.X UR11, UPT, UPT, URZ, UR7, URZ, UP1, !UPT ;  /* 0x00000007ff0b7290 */ /* 0x000fe40008ffe4ff */
[----:B------:R-:W-:-:S07]  /*02d0*/  UIADD3.X UR7, UPT, UPT, URZ, UR7, URZ, UP0, !UPT ;  /* 0x00000007ff077290 */ /* 0x000fce00087fe4ff */
[----:B------:R3:W-:Y:S02]  /*02e0*/  UTMACCTL.PF [UR10] ;  /* 0x000000000a0079b9 */ /* 0x0007e40008040000 */
[----:B------:R3:W-:Y:S02]  /*02f0*/  UTMACCTL.PF [UR6] ;  /* 0x00000000060079b9 */ /* 0x0007e40008040000 */
[----:B---3--:R-:W-:Y:S01]  /*0300*/  NOP ;  /* 0x0000000000007918 */ /* 0x008fe20000000000 */
.L_x_5:
[----:B------:R-:W-:Y:S05]  /*0310*/  BSYNC.RECONVERGENT B0 ;  /* 0x0000000000007941 */ /* 0x000fea0003800200 */
.L_x_4:
[----:B------:R-:W-:Y:S04]  /*0320*/  BSSY.RECONVERGENT B0, `(.L_x_6) ;  /* 0x000000a000007945 */ /* 0x000fe80003800200 */
        /* <DEDUP_REMOVED lines=9> */
.L_x_7:
[----:B------:R-:W-:Y:S05]  /*03c0*/  BSYNC.RECONVERGENT B0 ;  /* 0x0000000000007941 */ /* 0x000fea0003800200 */
.L_x_6:
[----:B------:R-:W3:Y:S01]  /*03d0*/  LDCU.64 UR6, c[0x0][0x888] ;  /* 0x00011100ff0677ac */ /* 0x000ee20008000a00 */
[----:B------:R-:W-:Y:S02]  /*03e0*/  UISETP.EQ.U32.AND UP1, UPT, UR4, URZ, UPT ;  /* 0x000000ff0400728c */ /* 0x000fe4000bf22070 */
[----:B------:R-:W-:Y:S02]  /*03f0*/  UPLOP3.LUT UP2, UPT, UPT, UPT, UPT, 0x80, 0x8 ;  /* 0x000000000008789c */ /* 0x000fe40003f4f070 */
[----:B---3--:R-:W-:-:S04]  /*0400*/  UISETP.NE.U32.AND UP0, UPT, UR6, URZ, UPT ;  /* 0x000000ff0600728c */ /* 0x008fc8000bf05070 */
[----:B------:R-:W-:-:S04]  /*0410*/  UISETP.NE.AND.EX UP0, UPT, UR7, URZ, UPT, UP0 ;  /* 0x000000ff0700728c */ /* 0x000fc8000bf05300 */
[----:B------:R-:W-:-:S04]  /*0420*/  UISETP.EQ.OR.EX UP3, UPT, UR5, URZ, !UP0, UP1 ;  /* 0x000000ff0500728c */ /* 0x000fc8000c762710 */
[----:B------:R-:W-:-:S05]  /*0430*/  UP2UR UR50, UPR, URZ, 0x8 ;  /* 0x00000008ff327883 */ /* 0x000fca0008000000 */
[----:B------:R-:W-:Y:S07]  /*0440*/  BRA.U !UP3, `(.L_x_8) ;  /* 0x000000010b207547 */ /* 0x000fee000b800000 */
[----:B------:R-:W-:Y:S01]  /*0450*/  UISETP.NE.U32.AND UP2, UPT, UR4, URZ, UPT ;  /* 0x000000ff0400728c */ /* 0x000fe2000bf45070 */
[----:B-----5:R-:W-:Y:S01]  /*0460*/  FSETP.NEU.AND P0, PT, R81, RZ, PT ;  /* 0x000000ff5100720b */ /* 0x020fe20003f0d000 */
[----:B------:R-:W-:Y:S02]  /*0470*/  USEL UR4, URZ, 0xffffffff, UP0 ;  /* 0xffffffffff047887 */ /* 0x000fe40008000000 */
[----:B------:R-:W-:-:S10]  /*0480*/  UISETP.NE.AND.EX UP2, UPT, UR5, URZ, UPT, UP2 ;  /* 0x000000ff0500728c */ /* 0x000fd4000bf45320 */
[----:B------:R-:W-:Y:S01]  /*0490*/  VOTEU.ANY UP1, P0 ;  /* 0x0000000000ff7886 */ /* 0x000fe20000020100 */
[----:B------:R-:W-:-:S04]  /*04a0*/  @!UP2 USEL UR4, URZ, 0xffffffff, UP1 ;  /* 0xffffffffff04a887 */ /* 0x000fc80008800000 */
[----:B------:R-:W-:-:S04]  /*04b0*/  ULOP3.LUT UR4, UR4, 0x1, URZ, 0xc0, !UPT ;  /* 0x0000000104047892 */ /* 0x000fc8000f8ec0ff */
[----:B------:R-:W-:-:S11]  /*04c0*/  UISETP.NE.U32.AND UP2, UPT, UR4, 0x1, UPT ;  /* 0x000000010400788c */ /* 0x000fd6000bf45070 */
.L_x_8:
[----:B-1----:R-:W1:Y:S01]  /*04d0*/  SHFL.IDX PT, R2, R162, RZ, 0x1f ;  /* 0x00001fffa2027589 */ /* 0x002e6200000e0000 */
[----:B------:R-:W-:-:S04]  /*04e0*/  UISETP.NE.AND UP1, UPT, UR8, 0x2, UPT ;  /* 0x000000020800788c */ /* 0x000fc8000bf25270 */
[----:B------:R-:W-:Y:S01]  /*04f0*/  USEL UR6, URZ, 0x1, UP1 ;  /* 0x00000001ff067887 */ /* 0x000fe20008800000 */
[----:B-1----:R-:W-:-:S13]  /*0500*/  ISETP.NE.AND P0, PT, R2, RZ, PT ;  /* 0x000000ff0200720c */ /* 0x002fda0003f05270 */
[----:B------:R-:W-:Y:S05]  /*0510*/  @P0 BRA `(.L_x_9) ;  /* 0x00000000009c0947 */ /* 0x000fea0003800000 */
[----:B------:R-:W-:Y:S01]  /*0520*/  ELECT P0, URZ, PT ;  /* 0x0000000000ff782f */ /* 0x000fe20003800000 */
[----:B------:R-:W-:-:S12]  /*0530*/  BSSY.RECONVERGENT B0, `(.L_x_9) ;  /* 0x0000025000007945 */ /* 0x000fd80003800200 */
[----:B------:R-:W-:Y:S05]  /*0540*/  @!P0 BRA `(.L_x_10) ;  /* 0x00000000008c8947 */ /* 0x000fea0003800000 */
[----:B------:R-:W1:Y:S01]  /*0550*/  S2UR UR5, SR_CgaCtaId ;  /* 0x00000000000579c3 */ /* 0x000e620000008800 */
[----:B------:R-:W-:Y:S01]  /*0560*/  UMOV UR7, 0x400 ;  /* 0x0000040000077882 */ /* 0x000fe20000000000 */
[----:B------:R-:W-:Y:S02]  /*0570*/  UMOV UR4, 0x1 ;  /* 0x0000000100047882 */ /* 0x000fe40000000000 */
[----:B------:R-:W-:-:S04]  /*0580*/  UIADD3 UR10, UPT, UPT, -UR4, 0x100000, URZ ;  /* 0x00100000040a7890 */ /* 0x000fc8000fffe1ff */
[----:B------:R-:W-:Y:S02]  /*0590*/  USHF.L.U32 UR11, UR10, 0xb, URZ ;  /* 0x0000000b0a0b7899 */ /* 0x000fe400080006ff */
[----:B------:R-:W-:Y:S02]  /*05a0*/  USHF.L.U32 UR10, UR10, 0x1, URZ ;  /* 0x000000010a0a7899 */ /* 0x000fe400080006ff */
[----:B-1----:R-:W-:Y:S01]  /*05b0*/  ULEA UR5, UR5, UR7, 0x18 ;  /* 0x0000000705057291 */ /* 0x002fe2000f8ec0ff */
[----:B------:R-:W1:Y:S11]  /*05c0*/  FENCE.VIEW.ASYNC.S ;  /* 0x00000000000073c6 */ /* 0x000e760000000000 */
[----:B-1----:R1:W3:Y:S01]  /*05d0*/  SYNCS.EXCH.64 URZ, [UR5], UR10 ;  /* 0x0000000a05ff75b2 */ /* 0x0022e20008000100 */
[----:B------:R1:W4:Y:S01]  /*05e0*/  SYNCS.EXCH.64 URZ, [UR5+0x68], UR10 ;  /* 0x0000680a05ff75b2 */ /* 0x0003220008000100 */
[----:B------:R1:W1:Y:S01]  /*05f0*/  SYNCS.EXCH.64 URZ, [UR5+0x8], UR10 ;  /* 0x0000080a05ff75b2 */ /* 0x0002620008000100 */
        /* <DEDUP_REMOVED lines=23> */
[----:B---34-:R-:W-:Y:S01]  /*0770*/  NOP ;  /* 0x0000000000007918 */ /* 0x018fe20000000000 */
.L_x_10:
[----:B-1----:R-:W-:Y:S05]  /*0780*/  BSYNC.RECONVERGENT B0 ;  /* 0x0000000000007941 */ /* 0x002fea0003800200 */
.L_x_9:
[----:B------:R-:W1:Y:S01]  /*0790*/  SHFL.IDX PT, R2, R162, RZ, 0x1f ;  /* 0x00001fffa2027589 */ /* 0x000e6200000e0000 */
[----:B------:R-:W-:Y:S01]  /*07a0*/  NOP ;  /* 0x0000000000007918 */ /* 0x000fe20000000000 */
[----:B-1----:R-:W-:-:S13]  /*07b0*/  ISETP.NE.AND P0, PT, R2, 0x1, PT ;  /* 0x000000010200780c */ /* 0x002fda0003f05270 */
[----:B------:R-:W-:Y:S05]  /*07c0*/  @P0 BRA `(.L_x_11) ;  /* 0x0000000000580947 */ /* 0x000fea0003800000 */
[----:B------:R-:W1:Y:S01]  /*07d0*/  S2UR UR7, SR_CgaCtaId ;  /* 0x00000000000779c3 */ /* 0x000e620000008800 */
[----:B------:R-:W-:Y:S01]  /*07e0*/  UMOV UR9, 0x400 ;  /* 0x0000040000097882 */ /* 0x000fe20000000000 */
[----:B------:R-:W-:Y:S01]  /*07f0*/  UMOV UR5, 0x20 ;  /* 0x0000002000057882 */ /* 0x000fe20000000000 */
[----:B------:R-:W-:Y:S01]  /*0800*/  UMOV UR4, 0x80 ;  /* 0x0000008000047882 */ /* 0x000fe20000000000 */
[----:B------:R-:W-:-:S04]  /*0810*/  UIADD3 UR10, UPT, UPT, -UR5, 0x100000, URZ ;  /* 0x00100000050a7890 */ /* 0x000fc8000fffe1ff */
[----:B------:R-:W-:Y:S02]  /*0820*/  USHF.L.U32 UR11, UR10, 0xb, URZ ;  /* 0x0000000b0a0b7899 */ /* 0x000fe400080006ff */
[----:B------:R-:W-:Y:S02]  /*0830*/  USHF.L.U32 UR10, UR10, 0x1, URZ ;  /* 0x000000010a0a7899 */ /* 0x000fe400080006ff */
[----:B------:R-:W-:-:S04]  /*0840*/  UIADD3 UR4, UPT, UPT, -UR4, 0x100000, URZ ;  /* 0x0010000004047890 */ /* 0x000fc8000fffe1ff */
[----:B------:R-:W-:Y:S02]  /*0850*/  USHF.L.U32 UR5, UR4, 0xb, URZ ;  /* 0x0000000b04057899 */ /* 0x000fe400080006ff */
[----:B------:R-:W-:Y:S01]  /*0860*/  USHF.L.U32 UR4, UR4, 0x1, URZ ;  /* 0x0000000104047899 */ /* 0x000fe200080006ff */
[----:B------:R-:W-:Y:S01]  /*0870*/  ELECT P0, URZ, PT ;  /* 0x0000000000ff782f */ /* 0x000fe20003800000 */
[----:B-1----:R-:W-:Y:S01]  /*0880*/  ULEA UR7, UR7, UR9, 0x18 ;  /* 0x0000000907077291 */ /* 0x002fe2000f8ec0ff */
[----:B------:R-:W1:Y:S11]  /*0890*/  FENCE.VIEW.ASYNC.S ;  /* 0x00000000000073c6 */ /* 0x000e760000000000 */
[----:B-1----:R1:W3:Y:S01]  /*08a0*/  SYNCS.EXCH.64 URZ, [UR7+0xd0], UR10 ;  /* 0x0000d00a07ff75b2 */ /* 0x0022e20008000100 */
[----:B------:R1:W4:Y:S01]  /*08b0*/  SYNCS.EXCH.64 URZ, [UR7+0xf0], UR4 ;  /* 0x0000f00407ff75b2 */ /* 0x0003220008000100 */
[----:B------:R1:W1:Y:S01]  /*08c0*/  SYNCS.EXCH.64 URZ, [UR7+0xd8], UR10 ;  /* 0x0000d80a07ff75b2 */ /* 0x0002620008000100 */
[----:B------:R1:W1:Y:S01]  /*08d0*/  SYNCS.EXCH.64 URZ, [UR7+0xf8], UR4 ;  /* 0x0000f80407ff75b2 */ /* 0x0002620008000100 */
[----:B------:R1:W1:Y:S01]  /*08e0*/  SYNCS.EXCH.64 URZ, [UR7+0xe0], UR10 ;  /* 0x0000e00a07ff75b2 */ /* 0x0002620008000100 */
[----:B------:R1:W1:Y:S01]  /*08f0*/  SYNCS.EXCH.64 URZ, [UR7+0x100], UR4 ;  /* 0x0001000407ff75b2 */ /* 0x0002620008000100 */
[----:B------:R1:W1:Y:S01]  /*0900*/  SYNCS.EXCH.64 URZ, [UR7+0xe8], UR10 ;  /* 0x0000e80a07ff75b2 */ /* 0x0002620008000100 */
[----:B------:R1:W1:Y:S01]  /*0910*/  SYNCS.EXCH.64 URZ, [UR7+0x108], UR4 ;  /* 0x0001080407ff75b2 */ /* 0x0002620008000100 */
[----:B------:R-:W-:Y:S01]  /*0920*/  NOP ;  /* 0x0000000000007918 */ /* 0x000fe20000000000 */
.L_x_11:
[----:B------:R-:W2:Y:S01]  /*0930*/  SHFL.IDX PT, R2, R162, RZ, 0x1f ;  /* 0x00001fffa2027589 */ /* 0x000ea200000e0000 */
[----:B------:R-:W-:Y:S01]  /*0940*/  NOP ;  /* 0x0000000000007918 */ /* 0x000fe20000000000 */
[----:B--2---:R-:W-:-:S13]  /*0950*/  ISETP.NE.AND P0, PT, R2, 0x3, PT ;  /* 0x000000030200780c */ /* 0x004fda0003f05270 */
[----:B------:R-:W-:Y:S05]  /*0960*/  @P0 BRA `(.L_x_12) ;  /* 0x0000000000300947 */ /* 0x000fea0003800000 */
[----:B-1----:R-:W1:Y:S01]  /*0970*/  S2UR UR5, SR_CgaCtaId ;  /* 0x00000000000579c3 */ /* 0x002e620000008800 */
[----:B------:R-:W-:Y:S01]  /*0980*/  UMOV UR7, 0x400 ;  /* 0x0000040000077882 */ /* 0x000fe20000000000 */
[----:B------:R-:W-:Y:S01]  /*0990*/  UMOV UR4, 0x20 ;  /* 0x0000002000047882 */ /* 0x000fe20000000000 */
[----:B------:R-:W-:Y:S01]  /*09a0*/  ELECT P0, URZ, PT ;  /* 0x0000000000ff782f */ /* 0x000fe20003800000 */
[----:B------:R-:W-:-:S04]  /*09b0*/  UIADD3 UR10, UPT, UPT, -UR4, 0x100000, URZ ;  /* 0x00100000040a7890 */ /* 0x000fc8000fffe1ff */
[----:B------:R-:W-:Y:S02]  /*09c0*/  USHF.L.U32 UR11, UR10, 0xb, URZ ;  /* 0x0000000b0a0b7899 */ /* 0x000fe400080006ff */
[----:B------:R-:W-:Y:S02]  /*09d0*/  USHF.L.U32 UR10, UR10, 0x1, URZ ;  /* 0x000000010a0a7899 */ /* 0x000fe400080006ff */
[----:B-1----:R-:W-:Y:S01]  /*09e0*/  ULEA UR5, UR5, UR7, 0x18 ;  /* 0x0000000705057291 */ /* 0x002fe2000f8ec0ff */
[----:B------:R-:W1:Y:S11]  /*09f0*/  FENCE.VIEW.ASYNC.S ;  /* 0x00000000000073c6 */ /* 0x000e760000000000 */
[----:B-1----:R2:W1:Y:S01]  /*0a00*/  SYNCS.EXCH.64 URZ, [UR5+0x110], UR10 ;  /* 0x0001100a05ff75b2 */ /* 0x0024620008000100 */
[----:B------:R2:W1:Y:S02]  /*0a10*/  SYNCS.EXCH.64 URZ, [UR5+0x118], UR10 ;  /* 0x0001180a05ff75b2 */ /* 0x0004640008000100 */
[----:B--2---:R-:W-:Y:S01]  /*0a20*/  NOP ;  /* 0x0000000000007918 */ /* 0x004fe20000000000 */
.L_x_12:
[----:B------:R-:W2:Y:S01]  /*0a30*/  SHFL.IDX PT, R2, R162, RZ, 0x1f ;  /* 0x00001fffa2027589 */ /* 0x000ea200000e0000 */
[----:B------:R-:W-:Y:S01]  /*0a40*/  NOP ;  /* 0x0000000000007918 */ /* 0x000fe20000000000 */
[----:B--2---:R-:W-:-:S13]  /*0a50*/  ISETP.NE.AND P0, PT, R2, 0x4, PT ;  /* 0x000000040200780c */ /* 0x004fda0003f05270 */
[----:B------:R-:W-:Y:S05]  /*0a60*/  @P0 BRA `(.L_x_13) ;  /* 0x00000000004c0947 */ /* 0x000fea0003800000 */
[----:B-1----:R-:W1:Y:S01]  /*0a70*/  S2UR UR5, SR_CgaCtaId ;  /* 0x00000000000579c3 */ /* 0x002e620000008800 */
[----:B------:R-:W-:Y:S01]  /*0a80*/  UMOV UR9, 0x100 ;  /* 0x0000010000097882 */ /* 0x000fe20000000000 */
[----:B------:R-:W-:Y:S01]  /*0a90*/  UMOV UR7, 0x400 ;  /* 0x0000040000077882 */ /* 0x000fe20000000000 */
[----:B------:R-:W-:Y:S01]  /*0aa0*/  USEL UR9, UR9, 0xe0, UP2 ;  /* 0x000000e009097887 */ /* 0x000fe20009000000 */
[----:B------:R-:W-:Y:S01]  /*0ab0*/  UMOV UR4, 0x1 ;  /* 0x0000000100047882 */ /* 0x000fe20000000000 */
[----:B------:R-:W-:Y:S01]  /*0ac0*/  ELECT P0, URZ, PT ;  /* 0x0000000000ff782f */ /* 0x000fe20003800000 */
[----:B------:R-:W-:-:S04]  /*0ad0*/  UIADD3 UR10, UPT, UPT, -UR4, 0x100000, URZ ;  /* 0x00100000040a7890 */ /* 0x000fc8000fffe1ff */
[----:B------:R-:W-:Y:S02]  /*0ae0*/  USHF.L.U32 UR11, UR10, 0xb, URZ ;  /* 0x0000000b0a0b7899 */ /* 0x000fe400080006ff */
[----:B------:R-:W-:Y:S02]  /*0af0*/  USHF.L.U32 UR10, UR10, 0x1, URZ ;  /* 0x000000010a0a7899 */ /* 0x000fe400080006ff */
[----:B------:R-:W-:-:S04]  /*0b00*/  UIADD3 UR12, UPT, UPT, -UR9, 0x100000, URZ ;  /* 0x00100000090c7890 */ /* 0x000fc8000fffe1ff */
[----:B------:R-:W-:Y:S02]  /*0b10*/  USHF.L.U32 UR13, UR12, 0xb, URZ ;  /* 0x0000000b0c0d7899 */ /* 0x000fe400080006ff */
[----:B------:R-:W-:Y:S02]  /*0b20*/  USHF.L.U32 UR12, UR12, 0x1, URZ ;  /* 0x000000010c0c7899 */ /* 0x000fe400080006ff */
[----:B-1----:R-:W-:Y:S01]  /*0b30*/  ULEA UR5, UR5, UR7, 0x18 ;  /* 0x0000000705057291 */ /* 0x002fe2000f8ec0ff */
[----:B------:R-:W1:Y:S11]  /*0b40*/  FENCE.VIEW.ASYNC.S ;  /* 0x00000000000073c6 */ /* 0x000e760000000000 */
[----:B-1----:R2:W1:Y:S01]  /*0b50*/  SYNCS.EXCH.64 URZ, [UR5+0x120], UR10 ;  /* 0x0001200a05ff75b2 */ /* 0x0024620008000100 */
[----:B------:R2:W1:Y:S01]  /*0b60*/  SYNCS.EXCH.64 URZ, [UR5+0x130], UR12 ;  /* 0x0001300c05ff75b2 */ /* 0x0004620008000100 */
[----:B------:R2:W1:Y:S01]  /*0b70*/  SYNCS.EXCH.64 URZ, [UR5+0x128], UR10 ;  /* 0x0001280a05ff75b2 */ /* 0x0004620008000100 */
[----:B------:R2:W1:Y:S02]  /*0b80*/  SYNCS.EXCH.64 URZ, [UR5+0x138], UR12 ;  /* 0x0001380c05ff75b2 */ /* 0x0004640008000100 */
[----:B--2---:R-:W-:Y:S01]  /*0b90*/  NOP ;  /* 0x0000000000007918 */ /* 0x004fe20000000000 */
.L_x_13:
[----:B------:R-:W2:Y:S01]  /*0ba0*/  SHFL.IDX PT, R2, R162, RZ, 0x1f ;  /* 0x00001fffa2027589 */ /* 0x000ea200000e0000 */
[----:B------:R-:W-:Y:S01]  /*0bb0*/  NOP ;  /* 0x0000000000007918 */ /* 0x000fe20000000000 */
[----:B--2---:R-:W-:-:S13]  /*0bc0*/  ISETP.NE.AND P0, PT, R2, 0x5, PT ;  /* 0x000000050200780c */ /* 0x004fda0003f05270 */
[----:B------:R-:W-:Y:S05]  /*0bd0*/  @P0 BRA `(.L_x_14) ;  /* 0x0000000000480947 */ /* 0x000fea0003800000 */
[----:B-1----:R-:W1:Y:S01]  /*0be0*/  S2UR UR7, SR_CgaCtaId ;  /* 0x00000000000779c3 */ /* 0x002e620000008800 */
        /* <DEDUP_REMOVED lines=12> */
[----:B-1----:R2:W1:Y:S01]  /*0cb0*/  SYNCS.EXCH.64 URZ, [UR7+0x140], UR10 ;  /* 0x0001400a07ff75b2 */ /* 0x0024620008000100 */
[----:B------:R2:W1:Y:S01]  /*0cc0*/  SYNCS.EXCH.64 URZ, [UR7+0x150], UR4 ;  /* 0x0001500407ff75b2 */ /* 0x0004620008000100 */
[----:B------:R2:W1:Y:S01]  /*0cd0*/  SYNCS.EXCH.64 URZ, [UR7+0x148], UR10 ;  /* 0x0001480a07ff75b2 */ /* 0x0004620008000100 */
[----:B------:R2:W1:Y:S02]  /*0ce0*/  SYNCS.EXCH.64 URZ, [UR7+0x158], UR4 ;  /* 0x0001580407ff75b2 */ /* 0x0004640008000100 */
[----:B--2---:R-:W-:Y:S01]  /*0cf0*/  NOP ;  /* 0x0000000000007918 */ /* 0x004fe20000000000 */
.L_x_14:
        /* <DEDUP_REMOVED lines=18> */
.L_x_15:
[----:B-1----:R-:W1:Y:S01]  /*0e20*/  S2UR UR5, SR_CTAID.X ;  /* 0x00000000000579c3 */ /* 0x002e620000002500 */
[----:B------:R-:W-:-:S05]  /*0e30*/  CS2R.32 R156, SR_CgaSize ;  /* 0x00000000009c7805 */ /* 0x000fca0000008a00 */
[----:B------:R-:W-:-:S05]  /*0e40*/  IMAD R156, R156, -0xa0, RZ ;  /* 0xffffff609c9c7824 */ /* 0x000fca00078e02ff */
[----:B------:R-:W-:-:S14]  /*0e50*/  R2UR UR9, R156 ;  /* 0x000000009c0972ca */ /* 0x000fdc00000e0000 */
[----:B------:R-:W2:Y:S01]  /*0e60*/  LDCU UR9, c[0x0][UR9+0x2b0] ;  /* 0x00005600090977ac */ /* 0x000ea20008000800 */
[----:B------:R-:W-:Y:S01]  /*0e70*/  NOP ;  /* 0x0000000000007918 */ /* 0x000fe20000000000 */
[----:B------:R-:W-:-:S05]  /*0e80*/  CS2R.32 R156, SR_CgaSize ;  /* 0x00000000009c7805 */ /* 0x000fca0000008a00 */
[----:B------:R-:W-:-:S05]  /*0e90*/  IMAD R156, R156, -0xa0, RZ ;  /* 0xffffff609c9c7824 */ /* 0x000fca00078e02ff */
[----:B------:R-:W-:-:S14]  /*0ea0*/  R2UR UR7, R156 ;  /* 0x000000009c0772ca */ /* 0x000fdc00000e0000 */
[----:B------:R-:W3:Y:S01]  /*0eb0*/  LDCU UR7, c[0x0][UR7+0x2b4] ;  /* 0x00005680070777ac */ /* 0x000ee20008000800 */
[----:B------:R-:W4:Y:S08]  /*0ec0*/  S2UR UR4, SR_CTAID.Y ;  /* 0x00000000000479c3 */ /* 0x000f300000002600 */
[----:B------:R-:W3:Y:S01]  /*0ed0*/  LDC R9, c[0x0][0xb24] ;  /* 0x0002c900ff097b82 */ /* 0x000ee20000000800 */
[----:B-1----:R-:W-:-:S02]  /*0ee0*/  I2FP.F32.U32 R4, UR5 ;  /* 0x0000000500047c45 */ /* 0x002fc40008201000 */
[----:B------:R-:W-:-:S05]  /*0ef0*/  CS2R.32 R5, SR_CgaSize ;  /* 0x0000000000057805 */ /* 0x000fca0000008a00 */
[----:B------:R-:W-:-:S06]  /*0f00*/  IMAD R5, R5, -0xa0, RZ ;  /* 0xffffff6005057824 */ /* 0x000fcc00078e02ff */
[----:B------:R-:W1:Y:S01]  /*0f10*/  LDC R5, c[0x0][R5+0x2a0] ;  /* 0x0000a80005057b82 */ /* 0x000e620000000800 */
[----:B------:R-:W-:Y:S01]  /*0f20*/  MOV R21, UR5 ;  /* 0x0000000500157c02 */ /* 0x000fe20008000f00 */
[----:B--2---:R-:W-:Y:S01]  /*0f30*/  FMUL R4, R4, UR9 ;  /* 0x0000000904047c20 */ /* 0x004fe20008400000 */
[----:B----4-:R-:W-:Y:S02]  /*0f40*/  I2FP.F32.U32 R2, UR4 ;  /* 0x0000000400027c45 */ /* 0x010fe40008201000 */
[----:B------:R-:W-:-:S05]  /*0f50*/  CS2R.32 R3, SR_CgaSize ;  /* 0x0000000000037805 */ /* 0x000fca0000008a00 */
[----:B------:R-:W-:-:S06]  /*0f60*/  IMAD R3, R3, -0xa0, RZ ;  /* 0xffffff6003037824 */ /* 0x000fcc00078e02ff */
[----:B------:R-:W2:Y:S01]  /*0f70*/  LDC R3, c[0x0][R3+0x2a4] ;  /* 0x0000a90003037b82 */ /* 0x000ea20000000800 */
[----:B------:R-:W4:Y:S01]  /*0f80*/  F2I.U32.TRUNC.NTZ R156, R4 ;  /* 0x00000004009c7305 */ /* 0x000f22000020f000 */
[----:B------:R-:W-:Y:S01]  /*0f90*/  MOV R20, UR4 ;  /* 0x0000000400147c02 */ /* 0x000fe20008000f00 */
[----:B---3--:R-:W-:-:S05]  /*0fa0*/  FMUL R2, R2, UR7 ;  /* 0x0000000702027c20 */ /* 0x008fca0008400000 */
[----:B------:R-:W-:Y:S01]  /*0fb0*/  BAR.SYNC.DEFER_BLOCKING 0x0 ;  /* 0x0000000000007b1d */ /* 0x000fe20000010000 */
[----:B------:R-:W-:-:S05]  /*0fc0*/  ISETP.GE.AND P0, PT, R9, 0x1, PT ;  /* 0x000000010900780c */ /* 0x000fca0003f06270 */
[----:B------:R-:W3:Y:S02]  /*0fd0*/  F2I.U32.TRUNC.NTZ R154, R2 ;  /* 0x00000002009a7305 */ /* 0x000ee4000020f000 */
[----:B------:R-:W2:Y:S01]  /*0fe0*/  S2UR UR36, SR_CTAID.Z ;  /* 0x00000000002479c3 */ /* 0x000ea20000002700 */
[----:B----4-:R-:W-:-:S05]  /*0ff0*/  IADD3 R156, PT, PT, -R156, RZ, RZ ;  /* 0x000000ff9c9c7210 */ /* 0x010fca0007ffe1ff */
[----:B-1----:R-:W-:Y:S01]  /*1000*/  IMAD R156, R5, R156, UR5 ;  /* 0x00000005059c7e24 */ /* 0x002fe2000f8e029c */
[----:B---3--:R-:W-:-:S05]  /*1010*/  IADD3 R154, PT, PT, -R154, RZ, RZ ;  /* 0x000000ff9a9a7210 */ /* 0x008fca0007ffe1ff */
[----:B--2---:R-:W-:Y:S01]  /*1020*/  IMAD R154, R3, R154, UR4 ;  /* 0x00000004039a7e24 */ /* 0x004fe2000f8e029a */
[----:B------:R-:W-:Y:S06]  /*1030*/  @!P0 BRA `(.L_x_16) ;  /* 0x0000000000b88947 */ /* 0x000fec0003800000 */
[----:B------:R-:W1:Y:S01]  /*1040*/  LDC.64 R4, c[0x0][0xb18] ;  /* 0x0002c600ff047b82 */ /* 0x000e620000000a00 */
[----:B------:R-:W-:-:S07]  /*1050*/  ISETP.NE.AND P0, PT, R9, 0x1, PT ;  /* 0x000000010900780c */ /* 0x000fce0003f05270 */
[----:B------:R-:W2:Y:S08]  /*1060*/  LDC R10, c[0x0][0xb0c] ;  /* 0x0002c300ff0a7b82 */ /* 0x000eb00000000800 */
[----:B------:R-:W3:Y:S08]  /*1070*/  LDC R11, c[0x0][0x370] ;  /* 0x0000dc00ff0b7b82 */ /* 0x000ef00000000800 */
[----:B------:R-:W4:Y:S01]  /*1080*/  LDC R12, c[0x0][0x374] ;  /* 0x0000dd00ff0c7b82 */ /* 0x000f220000000800 */
[----:B-1----:R-:W-:-:S07]  /*1090*/  ISETP.NE.AND P1, PT, R4, 0x1, PT ;  /* 0x000000010400780c */ /* 0x002fce0003f25270 */
[----:B------:R-:W3:Y:S01]  /*10a0*/  LDC.64 R6, c[0x0][0xb10] ;  /* 0x0002c400ff067b82 */ /* 0x000ee20000000a00 */
[----:B--2---:R-:W-:-:S07]  /*10b0*/  ISETP.NE.AND P2, PT, R10, 0x1, PT ;  /* 0x000000010a00780c */ /* 0x004fce0003f45270 */
[----:B------:R-:W1:Y:S08]  /*10c0*/  LDC R8, c[0x0][0xb20] ;  /* 0x0002c800ff087b82 */ /* 0x000e700000000800 */
[----:B------:R-:W2:Y:S01]  /*10d0*/  LDC.64 R2, c[0x0][0xb28] ;  /* 0x0002ca00ff027b82 */ /* 0x000ea20000000a00 */
[----:B----4-:R-:W-:-:S04]  /*10e0*/  IMAD.HI.U32 R13, R12, R5, RZ ;  /* 0x000000050c0d7227 */ /* 0x010fc800078e00ff */
[----:B------:R-:W-:-:S04]  /*10f0*/  IMAD.HI.U32 R5, R20, R5, RZ ;  /* 0x0000000514057227 */ /* 0x000fc800078e00ff */
[----:B---3--:R-:W-:-:S04]  /*1100*/  IMAD.HI.U32 R14, R11, R6, RZ ;  /* 0x000000060b0e7227 */ /* 0x008fc800078e00ff */
[C---:B------:R-:W-:Y:S01]  /*1110*/  IMAD.HI.U32 R16, R21.reuse, R6, RZ ;  /* 0x0000000615107227 */ /* 0x040fe200078e00ff */
[-C--:B------:R-:W-:Y:S02]  /*1120*/  @P2 SHF.R.U32.HI R11, RZ, R7.reuse, R14 ;  /* 0x00000007ff0b2219 */ /* 0x080fe4000001160e */
[-C--:B-1----:R-:W-:Y:S02]  /*1130*/  @P1 SHF.R.U32.HI R12, RZ, R8.reuse, R13 ;  /* 0x00000008ff0c1219 */ /* 0x082fe4000001160d */
[----:B------:R-:W-:Y:S02]  /*1140*/  SHF.R.U32.HI R5, RZ, R8, R5 ;  /* 0x00000008ff057219 */ /* 0x000fe40000011605 */
[----:B------:R-:W-:Y:S02]  /*1150*/  SHF.R.U32.HI R16, RZ, R7, R16 ;  /* 0x00000007ff107219 */ /* 0x000fe40000011610 */
[----:B------:R-:W-:Y:S01]  /*1160*/  SEL R5, R20, R5, !P1 ;  /* 0x0000000514057207 */ /* 0x000fe20004800000 */
[----:B--2---:R-:W-:Y:S01]  /*1170*/  IMAD.HI.U32 R14, R12, R2, RZ ;  /* 0x000000020c0e7227 */ /* 0x004fe200078e00ff */
[----:B------:R-:W-:-:S02]  /*1180*/  SEL R7, R21, R16, !P2 ;  /* 0x0000001015077207 */ /* 0x000fc40005000000 */
[----:B------:R-:W-:Y:S01]  /*1190*/  IADD3 R13, PT, PT, -R5, RZ, RZ ;  /* 0x000000ff050d7210 */ /* 0x000fe20007ffe1ff */
[----:B------:R-:W-:Y:S01]  /*11a0*/  IMAD.HI.U32 R6, R11, R2, RZ ;  /* 0x000000020b067227 */ /* 0x000fe200078e00ff */
[----:B------:R-:W-:-:S03]  /*11b0*/  @P0 SHF.R.U32.HI R12, RZ, R3, R14 ;  /* 0x00000003ff0c0219 */ /* 0x000fc6000001160e */
[----:B------:R-:W-:Y:S01]  /*11c0*/  IMAD R13, R4, R13, R20 ;  /* 0x0000000d040d7224 */ /* 0x000fe200078e0214 */
[----:B------:R-:W-:Y:S01]  /*11d0*/  @P0 SHF.R.U32.HI R11, RZ, R3, R6 ;  /* 0x00000003ff0b0219 */ /* 0x000fe20000011606 */
[----:B------:R-:W-:-:S04]  /*11e0*/  IMAD R12, R12, R9, RZ ;  /* 0x000000090c0c7224 */ /* 0x000fc800078e02ff */
[----:B------:R-:W-:Y:S01]  /*11f0*/  IMAD R6, R11, R9, RZ ;  /* 0x000000090b067224 */ /* 0x000fe200078e02ff */
[----:B------:R-:W-:-:S04]  /*1200*/  ISETP.GE.AND P1, PT, R5, R12, PT ;  /* 0x0000000c0500720c */ /* 0x000fc80003f26270 */
[----:B------:R-:W-:Y:S01]  /*1210*/  ISETP.GE.OR P1, PT, R7, R6, P1 ;  /* 0x000000060700720c */ /* 0x000fe20000f26670 */
[----:B------:R-:W-:-:S05]  /*1220*/  IMAD.HI.U32 R6, R5, R2, RZ ;  /* 0x0000000205067227 */ /* 0x000fca00078e00ff */
[----:B------:R-:W-:-:S04]  /*1230*/  SHF.R.U32.HI R6, RZ, R3, R6 ;  /* 0x00000003ff067219 */ /* 0x000fc80000011606 */
[----:B------:R-:W-:-:S03]  /*1240*/  SEL R6, R5, R6, !P0 ;  /* 0x0000000605067207 */ /* 0x000fc60004000000 */
[----:B------:R-:W-:Y:S01]  /*1250*/  @!P1 IMAD.HI.U32 R8, R7, R2, RZ ;  /* 0x0000000207089227 */ /* 0x000fe200078e00ff */
[----:B------:R-:W-:-:S04]  /*1260*/  IADD3 R2, PT, PT, -R6, RZ, RZ ;  /* 0x000000ff06027210 */ /* 0x000fc80007ffe1ff */
[----:B------:R-:W-:Y:S01]  /*1270*/  @!P1 SHF.R.U32.HI R8, RZ, R3, R8 ;  /* 0x00000003ff089219 */ /* 0x000fe20000011608 */
[----:B------:R-:W-:-:S03]  /*1280*/  IMAD R2, R9, R2, R5 ;  /* 0x0000000209027224 */ /* 0x000fc600078e0205 */
[----:B------:R-:W-:-:S05]  /*1290*/  @!P1 SEL R3, R7, R8, !P0 ;  /* 0x0000000807039207 */ /* 0x000fca0004000000 */
[--C-:B------:R-:W-:Y:S02]  /*12a0*/  @!P1 IMAD.IADD R6, R6, 0x1, -R3.reuse ;  /* 0x0000000106069824 */ /* 0x100fe400078e0a03 */
[----:B------:R-:W-:Y:S01]  /*12b0*/  @!P1 IMAD R3, R2, R11, R3 ;  /* 0x0000000b02039224 */ /* 0x000fe200078e0203 */
[----:B------:R-:W-:Y:S01]  /*12c0*/  IADD3 R2, PT, PT, -R7, RZ, RZ ;  /* 0x000000ff07027210 */ /* 0x000fe20007ffe1ff */
[----:B------:R-:W-:Y:S02]  /*12d0*/  @!P1 IMAD R5, R6, R9, R7 ;  /* 0x0000000906059224 */ /* 0x000fe400078e0207 */
[----:B------:R-:W-:Y:S02]  /*12e0*/  @!P1 IMAD.MOV.U32 R7, RZ, RZ, R3 ;  /* 0x000000ffff079224 */ /* 0x000fe400078e0003 */
[----:B------:R-:W-:Y:S02]  /*12f0*/  IMAD R2, R10, R2, R21 ;  /* 0x000000020a027224 */ /* 0x000fe400078e0215 */
[----:B------:R-:W-:-:S02]  /*1300*/  IMAD R20, R5, R4, R13 ;  /* 0x0000000405147224 */ /* 0x000fc400078e020d */
[----:B------:R-:W-:Y:S02]  /*1310*/  IMAD R21, R7, R10, R2 ;  /* 0x0000000a07157224 */ /* 0x000fe400078e0202 */
.L_x_16:
[----:B------:R-:W1:Y:S01]  /*1320*/  LDCU UR4, c[0x0][0xb30] ;  /* 0x00016600ff0477ac */ /* 0x000e620008000800 */
[----:B------:R-:W2:Y:S08]  /*1330*/  S2UR UR37, SR_CgaCtaId ;  /* 0x00000000002579c3 */ /* 0x000eb00000008800 */
[----:B------:R-:W3:Y:S01]  /*1340*/  LDC R72, c[0x0][0xb24] ;  /* 0x0002c900ff487b82 */ /* 0x000ee20000000800 */
[----:B-1----:R-:W-:-:S09]  /*1350*/  UISETP.NE.AND UP1, UPT, UR4, 0x1, UPT ;  /* 0x000000010400788c */ /* 0x002fd2000bf25270 */
[----:B--2---:R-:W-:Y:S05]  /*1360*/  BRA.U UP1, `(.L_x_17) ;  /* 0x0000000101407547 */ /* 0x004fea000b800000 */
[----:B------:R-:W1:Y:S08]  /*1370*/  LDC.64 R4, c[0x0][0xb10] ;  /* 0x0002c400ff047b82 */ /* 0x000e700000000a00 */
[----:B------:R-:W2:Y:S08]  /*1380*/  LDC.64 R2, c[0x0][0xb18] ;  /* 0x0002c600ff027b82 */ /* 0x000eb00000000a00 */
[----:B------:R-:W4:Y:S08]  /*1390*/  LDC R6, c[0x0][0xb20] ;  /* 0x0002c800ff067b82 */ /* 0x000f300000000800 */
[----:B------:R-:W3:Y:S01]  /*13a0*/  LDC R8, c[0x0][0xb0c] ;  /* 0x0002c300ff087b82 */ /* 0x000ee20000000800 */
[----:B-1----:R-:W-:-:S05]  /*13b0*/  IMAD.HI.U32 R4, R21, R4, RZ ;  /* 0x0000000415047227 */ /* 0x002fca00078e00ff */
[----:B------:R-:W-:Y:S01]  /*13c0*/  SHF.R.U32.HI R4, RZ, R5, R4 ;  /* 0x00000005ff047219 */ /* 0x000fe20000011604 */
[----:B--2---:R-:W-:Y:S01]  /*13d0*/  IMAD.HI.U32 R3, R20, R3, RZ ;  /* 0x0000000314037227 */ /* 0x004fe200078e00ff */
[----:B------:R-:W-:-:S04]  /*13e0*/  ISETP.NE.AND P0, PT, R2, 0x1, PT ;  /* 0x000000010200780c */ /* 0x000fc80003f05270 */
[----:B----4-:R-:W-:-:S04]  /*13f0*/  SHF.R.U32.HI R3, RZ, R6, R3 ;  /* 0x00000006ff037219 */ /* 0x010fc80000011603 */
[----:B------:R-:W-:Y:S02]  /*1400*/  SEL R3, R20, R3, !P0 ;  /* 0x0000000314037207 */ /* 0x000fe40004000000 */
[----:B---3--:R-:W-:-:S04]  /*1410*/  ISETP.NE.AND P1, PT, R8, 0x1, PT ;  /* 0x000000010800780c */ /* 0x008fc80003f25270 */
[----:B------:R-:W-:-:S05]  /*1420*/  SEL R4, R21, R4, !P1 ;  /* 0x0000000415047207 */ /* 0x000fca0004800000 */
[----:B------:R-:W-:Y:S02]  /*1430*/  IMAD.IADD R5, R3, 0x1, -R4 ;  /* 0x0000000103057824 */ /* 0x000fe400078e0a04 */
[----:B------:R-:W-:Y:S02]  /*1440*/  IMAD.IADD R3, R4, 0x1, -R3 ;  /* 0x0000000104037824 */ /* 0x000fe400078e0a03 */
[----:B------:R-:W-:Y:S02]  /*1450*/  IMAD R21, R5, R8, R21 ;  /* 0x0000000805157224 */ /* 0x000fe400078e0215 */
[----:B------:R-:W-:-:S07]  /*1460*/  IMAD R20, R3, R2, R20 ;  /* 0x0000000203147224 */ /* 0x000fce00078e0214 */
.L_x_17:
[----:B------:R-:W-:Y:S01]  /*1470*/  BAR.SYNC.DEFER_BLOCKING 0x0 ;  /* 0x0000000000007b1d */ /* 0x000fe20000010000 */
[----:B------:R-:W-:Y:S01]  /*1480*/  UISETP.NE.AND UP1, UPT, UR8, 0x2, UPT ;  /* 0x000000020800788c */ /* 0x000fe2000bf25270 */
[----:B------:R-:W-:Y:S02]  /*1490*/  ISETP.NE.OR P5, PT, R0, 0x2, !P5 ;  /* 0x000000020000780c */ /* 0x000fe40006fa5670 */
[----:B------:R-:W-:-:S06]  /*14a0*/  LOP3.LUT R2, R170, 0x1f, RZ, 0xc0, !PT ;  /* 0x0000001faa027812 */ /* 0x000fcc00078ec0ff */
[----:B------:R-:W-:Y:S05]  /*14b0*/  BRA.U UP1, `(.L_x_18) ;  /* 0x0000001501a47547 */ /* 0x000fea000b800000 */
[----:B------:R-:W1:Y:S01]  /*14c0*/  LDCU UR13, c[0x0][0x38c] ;  /* 0x00007180ff0d77ac */ /* 0x000e620008000800 */
[----:B------:R-:W2:Y:S01]  /*14d0*/  LDC R9, c[0x0][0x370] ;  /* 0x0000dc00ff097b82 */ /* 0x000ea20000000800 */
[----:B------:R-:W-:Y:S01]  /*14e0*/  PLOP3.LUT P1, PT, PT, PT, UP2, 0x80, 0x8 ;  /* 0x000000000008781c */ /* 0x000fe20003f2f028 */
[----:B------:R-:W-:Y:S01]  /*14f0*/  HFMA2 R12, -RZ, RZ, 0, 0 ;  /* 0x00000000ff0c7431 */ /* 0x000fe200000001ff */
[----:B------:R-:W-:Y:S01]  /*1500*/  ISETP.EQ.OR P4, PT, R2, RZ, P5 ;  /* 0x000000ff0200720c */ /* 0x000fe20002f82670 */
[----:B------:R-:W-:Y:S01]  /*1510*/  IMAD.MOV.U32 R15, RZ, RZ, 0x1 ;  /* 0x00000001ff0f7424 */ /* 0x000fe200078e00ff */
[----:B------:R-:W-:Y:S01]  /*1520*/  PLOP3.LUT P1, PT, P1, PT, PT, 0x8, 0x80 ;  /* 0x000000000080781c */ /* 0x000fe20000f2e170 */
[----:B------:R-:W-:Y:S01]  /*1530*/  IMAD.MOV.U32 R14, RZ, RZ, RZ ;  /* 0x000000ffff0e7224 */ /* 0x000fe200078e00ff */
[----:B------:R-:W-:Y:S01]  /*1540*/  MOV R8, 0x1 ;  /* 0x0000000100087802 */ /* 0x000fe20000000f00 */
[----:B------:R-:W4:Y:S01]  /*1550*/  LDC R0, c[0x0][0x374] ;  /* 0x0000dd00ff007b82 */ /* 0x000f220000000800 */
[----:B------:R-:W-:Y:S01]  /*1560*/  IMAD.MOV.U32 R10, RZ, RZ, RZ ;  /* 0x000000ffff0a7224 */ /* 0x000fe200078e00ff */
[----:B------:R-:W2:Y:S01]  /*1570*/  LDCU.64 UR22, c[0x0][0x348] ;  /* 0x00006900ff1677ac */ /* 0x000ea20008000a00 */
[----:B------:R-:W-:Y:S01]  /*1580*/  UMOV UR6, URZ ;  /* 0x000000ff00067c82 */ /* 0x000fe20008000000 */
[----:B-1----:R-:W-:-:S04]  /*1590*/  UIADD3 UR5, UPT, UPT, UR13, 0xf, URZ ;  /* 0x0000000f0d057890 */ /* 0x002fc8000fffe0ff */
[----:B------:R-:W-:-:S04]  /*15a0*/  USHF.R.S32.HI UR4, URZ, 0x1f, UR5 ;  /* 0x0000001fff047899 */ /* 0x000fc80008011405 */
[----:B------:R-:W-:-:S04]  /*15b0*/  ULEA.HI UR4, UR4, UR5, URZ, 0x4 ;  /* 0x0000000504047291 */ /* 0x000fc8000f8f20ff */
[----:B------:R-:W-:Y:S02]  /*15c0*/  USHF.R.S32.HI UR15, URZ, 0x4, UR4 ;  /* 0x00000004ff0f7899 */ /* 0x000fe40008011404 */
[----:B------:R-:W-:Y:S02]  /*15d0*/  UIADD3 UR4, UPT, UPT, UR13, -0x1, URZ ;  /* 0xffffffff0d047890 */ /* 0x000fe4000fffe0ff */
[----:B------:R-:W-:Y:S02]  /*15e0*/  UISETP.LT.U32.AND UP0, UPT, UR15, 0xd, UPT ;  /* 0x0000000d0f00788c */ /* 0x000fe4000bf01070 */
[----:B------:R-:W-:Y:S02]  /*15f0*/  UISETP.GE.U32.AND UP1, UPT, UR4, -0x1f, UPT ;  /* 0xffffffe10400788c */ /* 0x000fe4000bf26070 */
[----:B------:R-:W-:Y:S02]  /*1600*/  USEL UR14, UR15, 0xd, UP0 ;  /* 0x0000000d0f0e7887 */ /* 0x000fe40008000000 */
[----:B------:R-:W-:-:S02]  /*1610*/  UIADD3 UR13, UPT, UPT, UR13, 0x1e, URZ ;  /* 0x0000001e0d0d7890 */ /* 0x000fc4000fffe0ff */
[----:B------:R-:W-:Y:S02]  /*1620*/  UIADD3 UR5, UPT, UPT, UR14, -0x1, URZ ;  /* 0xffffffff0e057890 */ /* 0x000fe4000fffe0ff */
[----:B------:R-:W-:-:S03]  /*1630*/  UIADD3 UR7, UPT, UPT, UR15, -UR14, URZ ;  /* 0x8000000e0f077290 */ /* 0x000fc6000fffe0ff */
[----:B------:R-:W-:-:S04]  /*1640*/  @UP1 UIADD3 UR5, UPT, UPT, UR14, URZ, URZ ;  /* 0x000000ff0e051290 */ /* 0x000fc8000fffe0ff */
[----:B--2---:R-:W-:-:S12]  /*1650*/  UIADD3 UR5, UPT, UPT, UR5, 0x1, URZ ;  /* 0x0000000105057890 */ /* 0x004fd8000fffe0ff */
.L_x_36:
[----:B------:R-:W-:Y:S01]  /*1660*/  UISETP.NE.AND UP0, UPT, UR37, URZ, UPT ;  /* 0x000000ff2500728c */ /* 0x000fe2000bf05270 */
[----:B------:R-:W1:Y:S08]  /*1670*/  S2UR UR37, SR_CgaCtaId ;  /* 0x00000000002579c3 */ /* 0x000e700000008800 */
[----:B------:R-:W-:Y:S05]  /*1680*/  BRA.U UP0, `(.L_x_19) ;  /* 0x0000000100347547 */ /* 0x000fea000b800000 */
[----:B------:R-:W2:Y:S01]  /*1690*/  S2R R2, SR_CgaCtaId ;  /* 0x0000000000027919 */ /* 0x000ea20000008800 */
[----:B------:R-:W-:-:S04]  /*16a0*/  MOV R3, 0x400 ;  /* 0x0000040000037802 */ /* 0x000fc80000000f00 */
[----:B--2---:R-:W-:Y:S02]  /*16b0*/  LEA R3, R2, R3, 0x18 ;  /* 0x0000000302037211 */ /* 0x004fe400078ec0ff */
[----:B------:R-:W-:-:S03]  /*16c0*/  SHF.L.U32 R2, R8, 0x1f, RZ ;  /* 0x0000001f08027819 */ /* 0x000fc600000006ff */
[----:B------:R-:W-:-:S04]  /*16d0*/  IMAD R3, R10, 0x8, R3 ;  /* 0x000000080a037824 */ /* 0x000fc800078e0203 */
[----:B------:R-:W2:Y:S02]  /*16e0*/  SYNCS.PHASECHK.TRANS64.TRYWAIT P0, [R3+URZ+0x170], R2 ;  /* 0x00017002030075a7 */ /* 0x000ea400080011ff */
[----:B--2---:R-:W-:Y:S05]  /*16f0*/  @!P0 BRA `(.L_x_20) ;  /* 0x0000009800a08947 */ /* 0x004fea0003800000 */
.L_x_139:
[----:B------:R-:W-:Y:S01]  /*1700*/  VIADD R10, R10, 0x1 ;  /* 0x000000010a0a7836 */ /* 0x000fe20000000000 */
[----:B------:R2:W-:Y:S04]  /*1710*/  SYNCS.ARRIVE.TRANS64.A1T0 RZ, [R3+URZ+0x160], RZ ;  /* 0x000160ff03ff79a7 */ /* 0x0005e800081000ff */
[----:B------:R-:W-:-:S04]  /*1720*/  ISETP.NE.AND P0, PT, R10, 0x2, PT ;  /* 0x000000020a00780c */ /* 0x000fc80003f05270 */
[----:B------:R-:W-:Y:S02]  /*1730*/  SEL R10, R10, RZ, P0 ;  /* 0x000000ff0a0a7207 */ /* 0x000fe40000000000 */
[----:B--2---:R-:W-:-:S04]  /*1740*/  SEL R3, RZ, 0x1, P0 ;  /* 0x00000001ff037807 */ /* 0x004fc80000000000 */
[----:B------:R-:W-:-:S07]  /*1750*/  LOP3.LUT R8, R8, R3, RZ, 0x3c, !PT ;  /* 0x0000000308087212 */ /* 0x000fce00078e3cff */
.L_x_19:
[----:B------:R-:W-:Y:S01]  /*1760*/  UMOV UR4, 0x400 ;  /* 0x0000040000047882 */ /* 0x000fe20000000000 */
[----:B------:R-:W-:Y:S01]  /*1770*/  SHF.L.U32 R2, R15, 0x1f, RZ ;  /* 0x0000001f0f027819 */ /* 0x000fe200000006ff */
[----:B-1----:R-:W-:Y:S01]  /*1780*/  ULEA UR4, UR37, UR4, 0x18 ;  /* 0x0000000425047291 */ /* 0x002fe2000f8ec0ff */
[----:B------:R-:W-:Y:S01]  /*1790*/  R2UR UR35, R21 ;  /* 0x00000000152372ca */ /* 0x000fe200000e0000 */
[----:B------:R-:W-:Y:S01]  /*17a0*/  UISETP.GE.U32.AND UP0, UPT, UR13, 0x1f, UPT ;  /* 0x0000001f0d00788c */ /* 0x000fe2000bf06070 */
[----:B------:R-:W-:Y:S01]  /*17b0*/  R2UR UR11, R20 ;  /* 0x00000000140b72ca */ /* 0x000fe200000e0000 */
[----:B------:R-:W-:Y:S01]  /*17c0*/  ULEA UR8, UR6, UR4, 0x3 ;  /* 0x0000000406087291 */ /* 0x000fe2000f8e18ff */
[----:B------:R-:W-:-:S08]  /*17d0*/  UMOV UR24, URZ ;  /* 0x000000ff00187c82 */ /* 0x000fd00008000000 */
[----:B------:R1:W2:Y:S01]  /*17e0*/  SYNCS.PHASECHK.TRANS64.TRYWAIT P0, [UR8+0x68], R2 ;  /* 0x00006802ff0075a7 */ /* 0x0002a20008001108 */
[----:B------:R-:W-:Y:S02]  /*17f0*/  USHF.L.U32 UR35, UR35, 0x7, URZ ;  /* 0x0000000723237899 */ /* 0x000fe400080006ff */
[----:B------:R-:W-:Y:S01]  /*1800*/  USHF.L.U32 UR11, UR11, 0x8, URZ ;  /* 0x000000080b0b7899 */ /* 0x000fe200080006ff */
[----:B------:R-:W-:Y:S11]  /*1810*/  BRA.U !UP0, `(.L_x_21) ;  /* 0x0000000108a87547 */ /* 0x000ff6000b800000 */
[----:B------:R-:W-:Y:S01]  /*1820*/  UMOV UR16, URZ ;  /* 0x000000ff00107c82 */ /* 0x000fe20008000000 */
[----:B------:R-:W-:-:S05]  /*1830*/  UMOV UR17, UR6 ;  /* 0x0000000600117c82 */ /* 0x000fca0008000000 */
.L_x_26:
[----:B-1----:R-:W-:Y:S01]  /*1840*/  ULEA UR33, UR17, UR4, 0x3 ;  /* 0x0000000411217291 */ /* 0x002fe2000f8e18ff */
[----:B--2---:R-:W-:Y:S01]  /*1850*/  @!P5 MOV R3, 0x3000 ;  /* 0x000030000003d802 */ /* 0x004fe20000000f00 */
[----:B--2---:R-:W-:Y:S10]  /*1860*/  @P0 BRA `(.L_x_22) ;  /* 0x00000000000c0947 */ /* 0x004ff40003800000 */
[----:B------:R-:W-:-:S04]  /*1870*/  SHF.L.U32 R5, R15, 0x1f, RZ ;  /* 0x0000001f0f057819 */ /* 0x000fc800000006ff */
[----:B------:R-:W2:Y:S02]  /*1880*/  SYNCS.PHASECHK.TRANS64.TRYWAIT P0, [UR33+0x68], R5 ;  /* 0x00006805ff0075a7 */ /* 0x000ea40008001121 */
[----:B--2---:R-:W-:Y:S05]  /*1890*/  @!P0 BRA `(.L_x_23) ;  /* 0x00000098004c8947 */ /* 0x004fea0003800000 */
.L_x_22:
[----:B------:R2:W-:Y:S01]  /*18a0*/  @!P5 SYNCS.ARRIVE.TRANS64 RZ, [UR33], R3 ;  /* 0x00000003ffffd9a7 */ /* 0x0005e20008000021 */
[----:B------:R-:W-:Y:S04]  /*18b0*/  BSSY.RECONVERGENT B0, `(.L_x_24) ;  /* 0x0000003000007945 */ /* 0x000fe80003800200 */
[----:B------:R-:W-:Y:S05]  /*18c0*/  @P4 BRA `(.L_x_25) ;  /* 0x0000000000044947 */ /* 0x000fea0003800000 */
[----:B------:R-:W-:Y:S05]  /*18d0*/  BPT.TRAP 0x1 ;  /* 0x000000040000795c */ /* 0x000fea0000300000 */
.L_x_25:
[----:B------:R-:W-:Y:S05]  /*18e0*/  BSYNC.RECONVERGENT B0 ;  /* 0x0000000000007941 */ /* 0x000fea0003800200 */
.L_x_24:
[----:B------:R-:W-:Y:S02]  /*18f0*/  UIADD3 UR6, UPT, UPT, UR17, 0x1, URZ ;  /* 0x0000000111067890 */ /* 0x000fe4000fffe0ff */
[----:B------:R-:W-:Y:S02]  /*1900*/  ULEA UR32, UR17, UR4, 0xc ;  /* 0x0000000411207291 */ /* 0x000fe4000f8e60ff */
[----:B------:R-:W-:Y:S02]  /*1910*/  UISETP.NE.AND UP0, UPT, UR6, 0xd, UPT ;  /* 0x0000000d0600788c */ /* 0x000fe4000bf05270 */
[----:B------:R-:W-:Y:S02]  /*1920*/  UIADD3 UR26, UP1, UPT, UR22, 0x80, URZ ;  /* 0x00000080161a7890 */ /* 0x000fe4000ff3e0ff */
[----:B------:R-:W-:Y:S02]  /*1930*/  USEL UR9, URZ, 0x1, UP0 ;  /* 0x00000001ff097887 */ /* 0x000fe40008000000 */
[----:B------:R-:W-:-:S02]  /*1940*/  USEL UR6, UR6, URZ, UP0 ;  /* 0x000000ff06067287 */ /* 0x000fc40008000000 */
[----:B------:R-:W-:Y:S02]  /*1950*/  UIADD3 UR20, UP0, UPT, UR22, 0x180, URZ ;  /* 0x0000018016147890 */ /* 0x000fe4000ff1e0ff */
[----:B------:R-:W-:Y:S01]  /*1960*/  ULEA UR8, UR6, UR4, 0x3 ;  /* 0x0000000406087291 */ /* 0x000fe2000f8e18ff */
[----:B------:R-:W-:Y:S01]  /*1970*/  LOP3.LUT R15, R15, UR9, RZ, 0x3c, !PT ;  /* 0x000000090f0f7c12 */ /* 0x000fe2000f8e3cff */
[----:B------:R-:W-:Y:S02]  /*1980*/  USHF.L.U32 UR34, UR16, 0x4, URZ ;  /* 0x0000000410227899 */ /* 0x000fe400080006ff */
[----:B------:R-:W-:Y:S01]  /*1990*/  UIADD3.X UR27, UPT, UPT, URZ, UR23, URZ, UP1, !UPT ;  /* 0x00000017ff1b7290 */ /* 0x000fe20008ffe4ff */
[----:B-1----:R-:W-:Y:S01]  /*19a0*/  SHF.L.U32 R2, R15, 0x1f, RZ ;  /* 0x0000001f0f027819 */ /* 0x002fe200000006ff */
[----:B------:R-:W-:Y:S02]  /*19b0*/  UIADD3 UR32, UPT, UPT, UR32, 0x10800, URZ ;  /* 0x0001080020207890 */ /* 0x000fe4000fffe0ff */
[----:B------:R-:W-:Y:S01]  /*19c0*/  UIADD3.X UR21, UPT, UPT, URZ, UR23, URZ, UP0, !UPT ;  /* 0x00000017ff157290 */ /* 0x000fe200087fe4ff */
[----:B------:R1:W1:Y:S01]  /*19d0*/  SYNCS.PHASECHK.TRANS64.TRYWAIT P0, [UR8+0x68], R2 ;  /* 0x00006802ff0075a7 */ /* 0x0002620008001108 */
[----:B------:R-:W-:Y:S01]  /*19e0*/  ULEA UR8, UR17, UR4, 0xd ;  /* 0x0000000411087291 */ /* 0x000fe2000f8e68ff */
[----:B------:R-:W-:Y:S01]  /*19f0*/  UMOV UR18, 0x0 ;  /* 0x0000000000127882 */ /* 0x000fe20000000000 */
[----:B------:R-:W-:-:S02]  /*1a00*/  UMOV UR19, 0x10000000 ;  /* 0x1000000000137882 */ /* 0x000fc40000000000 */
[----:B------:R-:W-:Y:S01]  /*1a10*/  UIADD3 UR8, UPT, UPT, UR8, 0x1d800, URZ ;  /* 0x0001d80008087890 */ /* 0x000fe2000fffe0ff */
[----:B------:R1:W-:Y:S01]  /*1a20*/  UTMALDG.3D [UR32], [UR26], desc[UR18] ;  /* 0x000012201a0075b4 */ /* 0x0003e20008011000 */
[----:B------:R-:W-:Y:S01]  /*1a30*/  UMOV UR12, UR36 ;  /* 0x00000024000c7c82 */ /* 0x000fe20008000000 */
[----:B------:R-:W-:Y:S01]  /*1a40*/  UMOV UR9, UR33 ;  /* 0x0000002100097c82 */ /* 0x000fe20008000000 */
[----:B------:R-:W-:Y:S01]  /*1a50*/  UMOV UR10, UR34 ;  /* 0x00000022000a7c82 */ /* 0x000fe20008000000 */
[----:B------:R-:W-:Y:S01]  /*1a60*/  UIADD3 UR16, UPT, UPT, UR16, 0x1, URZ ;  /* 0x0000000110107890 */ /* 0x000fe2000fffe0ff */
[----:B------:R-:W-:Y:S01]  /*1a70*/  UMOV UR24, UR5 ;  /* 0x0000000500187c82 */ /* 0x000fe20008000000 */
[----:B------:R-:W-:Y:S02]  /*1a80*/  UMOV UR17, UR6 ;  /* 0x0000000600117c82 */ /* 0x000fe40008000000 */
[----:B------:R1:W-:Y:S01]  /*1a90*/  UTMALDG.3D [UR8], [UR20], desc[UR18] ;  /* 0x00001208140075b4 */ /* 0x0003e20008011000 */
[----:B------:R-:W-:-:S09]  /*1aa0*/  UISETP.NE.AND UP0, UPT, UR16, UR5, UPT ;  /* 0x000000051000728c */ /* 0x000fd2000bf05270 */
[----:B------:R-:W-:Y:S05]  /*1ab0*/  BRA.U UP0, `(.L_x_26) ;  /* 0xfffffffd00607547 */ /* 0x000fea000b83ffff */
.L_x_21:
[----:B-1----:R-:W-:Y:S01]  /*1ac0*/  ULEA UR8, UR6, UR4, 0x3 ;  /* 0x0000000406087291 */ /* 0x002fe2000f8e18ff */
[----:B------:R-:W-:Y:S01]  /*1ad0*/  SHF.L.U32 R2, R15, 0x1f, RZ ;  /* 0x0000001f0f027819 */ /* 0x000fe200000006ff */
[----:B------:R-:W-:Y:S01]  /*1ae0*/  @!P1 SYNCS.ARRIVE.TRANS64.A1T0 RZ, [UR4+0x118], RZ ;  /* 0x000118ffffff99a7 */ /* 0x000fe20008100004 */
[----:B------:R-:W-:-:S06]  /*1af0*/  UISETP.GT.AND UP0, UPT, UR15, UR14, UPT ;  /* 0x0000000e0f00728c */ /* 0x000fcc000bf04270 */
[----:B--2---:R1:W2:Y:S03]  /*1b00*/  SYNCS.PHASECHK.TRANS64.TRYWAIT P0, [UR8+0x68], R2 ;  /* 0x00006802ff0075a7 */ /* 0x0042a60008001108 */
[----:B------:R-:W-:Y:S05]  /*1b10*/  BRA.U !UP0, `(.L_x_27) ;  /* 0x0000000108ac7547 */ /* 0x000fea000b800000 */
[----:B------:R-:W-:Y:S01]  /*1b20*/  UIADD3 UR21, UPT, UPT, UR7, UR24, URZ ;  /* 0x0000001807157290 */ /* 0x000fe2000fffe0ff */
[----:B------:R-:W-:-:S11]  /*1b30*/  UMOV UR25, UR6 ;  /* 0x0000000600197c82 */ /* 0x000fd60008000000 */
.L_x_32:
[----:B-1----:R-:W-:Y:S01]  /*1b40*/  ULEA UR17, UR25, UR4, 0x3 ;  /* 0x0000000419117291 */ /* 0x002fe2000f8e18ff */
[----:B--2---:R-:W-:Y:S01]  /*1b50*/  @!P5 MOV R3, 0x3000 ;  /* 0x000030000003d802 */ /* 0x004fe20000000f00 */
[----:B--2---:R-:W-:Y:S10]  /*1b60*/  @P0 BRA `(.L_x_28) ;  /* 0x00000000000c0947 */ /* 0x004ff40003800000 */
[----:B------:R-:W-:-:S04]  /*1b70*/  SHF.L.U32 R5, R15, 0x1f, RZ ;  /* 0x0000001f0f057819 */ /* 0x000fc800000006ff */
[----:B------:R-:W2:Y:S02]  /*1b80*/  SYNCS.PHASECHK.TRANS64.TRYWAIT P0, [UR17+0x68], R5 ;  /* 0x00006805ff0075a7 */ /* 0x000ea40008001111 */
[----:B--2---:R-:W-:Y:S05]  /*1b90*/  @!P0 BRA `(.L_x_29) ;  /* 0x0000009400a48947 */ /* 0x004fea0003800000 */
.L_x_28:
[----:B------:R2:W-:Y:S01]  /*1ba0*/  @!P5 SYNCS.ARRIVE.TRANS64 RZ, [UR17], R3 ;  /* 0x00000003ffffd9a7 */ /* 0x0005e20008000011 */
[----:B------:R-:W-:Y:S04]  /*1bb0*/  BSSY.RECONVERGENT B0, `(.L_x_30) ;  /* 0x0000003000007945 */ /* 0x000fe80003800200 */
[----:B------:R-:W-:Y:S05]  /*1bc0*/  @P4 BRA `(.L_x_31) ;  /* 0x0000000000044947 */ /* 0x000fea0003800000 */
[----:B------:R-:W-:Y:S05]  /*1bd0*/  BPT.TRAP 0x1 ;  /* 0x000000040000795c */ /* 0x000fea0000300000 */
.L_x_31:
[----:B------:R-:W-:Y:S05]  /*1be0*/  BSYNC.RECONVERGENT B0 ;  /* 0x0000000000007941 */ /* 0x000fea0003800200 */
.L_x_30:
        /* <DEDUP_REMOVED lines=10> */
[----:B------:R-:W-:Y:S01]  /*1c90*/  UIADD3 UR16, UPT, UPT, UR16, 0x10800, URZ ;  /* 0x0001080010107890 */ /* 0x000fe2000fffe0ff */
[----:B-1----:R-:W-:Y:S01]  /*1ca0*/  SHF.L.U32 R2, R15, 0x1f, RZ ;  /* 0x0000001f0f027819 */ /* 0x002fe200000006ff */
[----:B------:R-:W-:Y:S02]  /*1cb0*/  UIADD3.X UR31, UPT, UPT, URZ, UR23, URZ, UP1, !UPT ;  /* 0x00000017ff1f7290 */ /* 0x000fe40008ffe4ff */
[----:B------:R-:W-:Y:S01]  /*1cc0*/  UIADD3.X UR29, UPT, UPT, URZ, UR23, URZ, UP0, !UPT ;  /* 0x00000017ff1d7290 */ /* 0x000fe200087fe4ff */
[----:B------:R1:W1:Y:S01]  /*1cd0*/  SYNCS.PHASECHK.TRANS64.TRYWAIT P0, [UR8+0x68], R2 ;  /* 0x00006802ff0075a7 */ /* 0x0002620008001108 */
[----:B------:R-:W-:Y:S01]  /*1ce0*/  ULEA UR8, UR25, UR4, 0xd ;  /* 0x0000000419087291 */ /* 0x000fe2000f8e68ff */
[----:B------:R-:W-:Y:S01]  /*1cf0*/  UMOV UR26, 0x0 ;  /* 0x00000000001a7882 */ /* 0x000fe20000000000 */
[----:B------:R-:W-:-:S02]  /*1d00*/  UMOV UR27, 0x10000000 ;  /* 0x10000000001b7882 */ /* 0x000fc40000000000 */
[----:B------:R-:W-:Y:S01]  /*1d10*/  UIADD3 UR8, UPT, UPT, UR8, 0x1d800, URZ ;  /* 0x0001d80008087890 */ /* 0x000fe2000fffe0ff */
[----:B------:R-:W-:Y:S01]  /*1d20*/  UMOV UR19, UR35 ;  /* 0x0000002300137c82 */ /* 0x000fe20008000000 */
[----:B------:R-:W-:Y:S01]  /*1d30*/  UMOV UR20, UR36 ;  /* 0x0000002400147c82 */ /* 0x000fe20008000000 */
[----:B------:R-:W-:Y:S01]  /*1d40*/  UMOV UR12, UR36 ;  /* 0x00000024000c7c82 */ /* 0x000fe20008000000 */
[----:B------:R-:W-:Y:S01]  /*1d50*/  UMOV UR9, UR17 ;  /* 0x0000001100097c82 */ /* 0x000fe20008000000 */
[----:B------:R-:W-:Y:S01]  /*1d60*/  UMOV UR10, UR18 ;  /* 0x00000012000a7c82 */ /* 0x000fe20008000000 */
[----:B------:R1:W-:Y:S01]  /*1d70*/  UTMALDG.3D [UR16], [UR30], desc[UR26] ;  /* 0x00001a101e0075b4 */ /* 0x0003e20008011000 */
[----:B------:R-:W-:Y:S01]  /*1d80*/  UIADD3 UR24, UPT, UPT, UR24, 0x1, URZ ;  /* 0x0000000118187890 */ /* 0x000fe2000fffe0ff */
[----:B------:R-:W-:-:S03]  /*1d90*/  UMOV UR25, UR6 ;  /* 0x0000000600197c82 */ /* 0x000fc60008000000 */
[----:B------:R-:W-:Y:S01]  /*1da0*/  UISETP.NE.AND UP0, UPT, UR24, UR21, UPT ;  /* 0x000000151800728c */ /* 0x000fe2000bf05270 */
[----:B------:R1:W-:Y:S08]  /*1db0*/  UTMALDG.3D [UR8], [UR28], desc[UR26] ;  /* 0x00001a081c0075b4 */ /* 0x0003f00008011000 */
[----:B------:R-:W-:Y:S05]  /*1dc0*/  BRA.U UP0, `(.L_x_32) ;  /* 0xfffffffd005c7547 */ /* 0x000fea000b83ffff */
.L_x_27:
[----:B-1----:R-:W-:Y:S01]  /*1dd0*/  LEA R2, R14, UR4, 0x3 ;  /* 0x000000040e027c11 */ /* 0x002fe2000f8e18ff */
[----:B------:R-:W-:Y:S01]  /*1de0*/  NOP ;  /* 0x0000000000007918 */ /* 0x000fe20000000000 */
[----:B--2---:R-:W-:Y:S02]  /*1df0*/  SHF.L.U32 R3, R12, 0x1f, RZ ;  /* 0x0000001f0c037819 */ /* 0x004fe400000006ff */
[----:B------:R-:W-:Y:S02]  /*1e00*/  LEA R4, R14, UR4, 0x4 ;  /* 0x000000040e047c11 */ /* 0x000fe4000f8e20ff */
[----:B------:R-:W1:Y:S02]  /*1e10*/  SYNCS.PHASECHK.TRANS64.TRYWAIT P0, [R2+URZ+0x120], R3 ;  /* 0x00012003020075a7 */ /* 0x000e6400080011ff */
[----:B-1----:R-:W-:Y:S05]  /*1e20*/  @!P0 BRA `(.L_x_33) ;  /* 0x0000009400188947 */ /* 0x002fea0003800000 */
.L_x_142:
[----:B------:R-:W2:Y:S01]  /*1e30*/  LDS.128 R4, [R4+0x190] ;  /* 0x0001900004047984 */ /* 0x000ea20000000c00 */
[----:B---3--:R-:W-:Y:S01]  /*1e40*/  ISETP.GE.AND P0, PT, R72, 0x1, PT ;  /* 0x000000014800780c */ /* 0x008fe20003f06270 */
[----:B-1----:R-:W-:Y:S01]  /*1e50*/  VIADD R2, R2, 0x130 ;  /* 0x0000013002027836 */ /* 0x002fe20000000000 */
[----:B------:R-:W-:Y:S01]  /*1e60*/  @!PT LDS RZ, [RZ] ;  /* 0x00000000fffff984 */ /* 0x000fe20000000800 */
[----:B------:R-:W-:Y:S01]  /*1e70*/  @!PT LDS RZ, [RZ] ;  /* 0x00000000fffff984 */ /* 0x000fe20000000800 */
[----:B------:R-:W-:Y:S01]  /*1e80*/  @!PT LDS RZ, [RZ] ;  /* 0x00000000fffff984 */ /* 0x000fe20000000800 */
[----:B------:R-:W-:Y:S01]  /*1e90*/  @!PT LDS RZ, [RZ] ;  /* 0x00000000fffff984 */ /* 0x000fe20000000800 */
[----:B------:R1:W-:Y:S06]  /*1ea0*/  MEMBAR.ALL.CTA ;  /* 0x0000000000007992 */ /* 0x0003ec0000008000 */
[----:B-1----:R-:W1:Y:S01]  /*1eb0*/  FENCE.VIEW.ASYNC.S ;  /* 0x00000000000073c6 */ /* 0x002e620000000000 */
[----:B------:R-:W-:-:S04]  /*1ec0*/  PRMT R2, RZ, 0x654, R2 ;  /* 0x00000654ff027816 */ /* 0x000fc80000000002 */
[----:B-1----:R1:W-:Y:S01]  /*1ed0*/  SYNCS.ARRIVE.TRANS64.RED.A1T0 RZ, [R2+URZ], RZ ;  /* 0x000000ff02ff79a7 */ /* 0x0023e200081004ff */
[----:B--2---:R-:W-:-:S13]  /*1ee0*/  LOP3.LUT P2, RZ, R6, 0x1, RZ, 0xc0, !PT ;  /* 0x0000000106ff7812 */ /* 0x004fda000784c0ff */
[----:B------:R-:W-:Y:S01]  /*1ef0*/  @P2 SHF.R.U32.HI R3, RZ, 0x10, R5 ;  /* 0x00000010ff032819 */ /* 0x000fe20000011605 */
[----:B------:R-:W-:Y:S01]  /*1f00*/  VOTEU.ANY UP0, P2 ;  /* 0x0000000000ff7886 */ /* 0x000fe20001000100 */
[----:B------:R-:W-:Y:S02]  /*1f10*/  @P2 MOV R13, R4 ;  /* 0x00000004000d2202 */ /* 0x000fe40000000f00 */
[----:B------:R-:W-:Y:S02]  /*1f20*/  @P2 R2UR.BROADCAST UR8, R3 ;  /* 0x00000000030822ca */ /* 0x000fe400008e0000 */
[----:B------:R-:W-:-:S11]  /*1f30*/  @P2 LOP3.LUT R11, R5, 0xffff, RZ, 0xc0, !PT ;  /* 0x0000ffff050b2812 */ /* 0x000fd600078ec0ff */
[----:B------:R-:W-:Y:S01]  /*1f40*/  @UP0 UMOV UR36, UR8 ;  /* 0x0000000800240c82 */ /* 0x000fe20008000000 */
[----:B-1----:R-:W-:Y:S05]  /*1f50*/  @!P0 BRA `(.L_x_34) ;  /* 0x0000000000b88947 */ /* 0x002fea0003800000 */
[----:B------:R-:W4:Y:S01]  /*1f60*/  LDC.64 R4, c[0x0][0xb18] ;  /* 0x0002c600ff047b82 */ /* 0x000f220000000a00 */
[----:B------:R-:W-:-:S07]  /*1f70*/  ISETP.NE.AND P3, PT, R72, 0x1, PT ;  /* 0x000000014800780c */ /* 0x000fce0003f65270 */
[----:B------:R-:W1:Y:S08]  /*1f80*/  LDC.64 R6, c[0x0][0xb10] ;  /* 0x0002c400ff067b82 */ /* 0x000e700000000a00 */
[----:B------:R-:W2:Y:S08]  /*1f90*/  LDC R16, c[0x0][0xb20] ;  /* 0x0002c800ff107b82 */ /* 0x000eb00000000800 */
[----:B------:R-:W3:Y:S01]  /*1fa0*/  LDC R18, c[0x0][0xb0c] ;  /* 0x0002c300ff127b82 */ /* 0x000ee20000000800 */
[----:B----4-:R-:W-:Y:S01]  /*1fb0*/  IMAD.HI.U32 R17, R0, R5, RZ ;  /* 0x0000000500117227 */ /* 0x010fe200078e00ff */
[----:B------:R-:W-:-:S03]  /*1fc0*/  ISETP.NE.AND P0, PT, R4, 0x1, PT ;  /* 0x000000010400780c */ /* 0x000fc60003f05270 */
[----:B------:R-:W-:-:S03]  /*1fd0*/  IMAD.HI.U32 R5, R11, R5, RZ ;  /* 0x000000050b057227 */ /* 0x000fc600078e00ff */
[----:B------:R-:W4:Y:S01]  /*1fe0*/  LDC.64 R2, c[0x0][0xb28] ;  /* 0x0002ca00ff027b82 */ /* 0x000f220000000a00 */
[----:B-1----:R-:W-:-:S04]  /*1ff0*/  IMAD.HI.U32 R20, R9, R6, RZ ;  /* 0x0000000609147227 */ /* 0x002fc800078e00ff */
[----:B------:R-:W-:Y:S01]  /*2000*/  IMAD.HI.U32 R22, R13, R6, RZ ;  /* 0x000000060d167227 */ /* 0x000fe200078e00ff */
[----:B------:R-:W-:Y:S02]  /*2010*/  SHF.R.U32.HI R20, RZ, R7, R20 ;  /* 0x00000007ff147219 */ /* 0x000fe40000011614 */
[-C--:B--2---:R-:W-:Y:S02]  /*2020*/  SHF.R.U32.HI R17, RZ, R16.reuse, R17 ;  /* 0x00000010ff117219 */ /* 0x084fe40000011611 */
[----:B------:R-:W-:Y:S02]  /*2030*/  SHF.R.U32.HI R16, RZ, R16, R5 ;  /* 0x00000010ff107219 */ /* 0x000fe40000011605 */
[----:B------:R-:W-:Y:S02]  /*2040*/  SEL R17, R0, R17, !P0 ;  /* 0x0000001100117207 */ /* 0x000fe40004000000 */
[----:B------:R-:W-:Y:S02]  /*2050*/  SHF.R.U32.HI R22, RZ, R7, R22 ;  /* 0x00000007ff167219 */ /* 0x000fe40000011616 */
[----:B---3--:R-:W-:-:S02]  /*2060*/  ISETP.NE.AND P1, PT, R18, 0x1, PT ;  /* 0x000000011200780c */ /* 0x008fc40003f25270 */
[----:B------:R-:W-:Y:S02]  /*2070*/  SEL R5, R11, R16, !P0 ;  /* 0x000000100b057207 */ /* 0x000fe40004000000 */
[----:B------:R-:W-:Y:S02]  /*2080*/  SEL R19, R9, R20, !P1 ;  /* 0x0000001409137207 */ /* 0x000fe40004800000 */
[----:B------:R-:W-:Y:S01]  /*2090*/  SEL R7, R13, R22, !P1 ;  /* 0x000000160d077207 */ /* 0x000fe20004800000 */
[----:B----4-:R-:W-:-:S04]  /*20a0*/  IMAD.HI.U32 R20, R17, R2, RZ ;  /* 0x0000000211147227 */ /* 0x010fc800078e00ff */
[----:B------:R-:W-:Y:S01]  /*20b0*/  IMAD.HI.U32 R6, R19, R2, RZ ;  /* 0x0000000213067227 */ /* 0x000fe200078e00ff */
[----:B------:R-:W-:-:S04]  /*20c0*/  @P3 SHF.R.U32.HI R17, RZ, R3, R20 ;  /* 0x00000003ff113219 */ /* 0x000fc80000011614 */
        /* <DEDUP_REMOVED lines=8> */
[----:B------:R-:W-:-:S04]  /*2150*/  @!P0 IMAD.HI.U32 R16, R7, R2, RZ ;  /* 0x0000000207108227 */ /* 0x000fc800078e00ff */
[----:B------:R-:W-:Y:S01]  /*2160*/  IMAD.MOV R2, RZ, RZ, -R6 ;  /* 0x000000ffff027224 */ /* 0x000fe200078e0a06 */
[----:B------:R-:W-:-:S03]  /*2170*/  @!P0 SHF.R.U32.HI R16, RZ, R3, R16 ;  /* 0x00000003ff108219 */ /* 0x000fc60000011610 */
[----:B------:R-:W-:Y:S01]  /*2180*/  IMAD R2, R72, R2, R5 ;  /* 0x0000000248027224 */ /* 0x000fe200078e0205 */
[----:B------:R-:W-:Y:S02]  /*2190*/  @!P0 SEL R3, R7, R16, !P3 ;  /* 0x0000001007038207 */ /* 0x000fe40005800000 */
[----:B------:R-:W-:-:S03]  /*21a0*/  IADD3 R16, PT, PT, -R5, RZ, RZ ;  /* 0x000000ff05107210 */ /* 0x000fc60007ffe1ff */
[--C-:B------:R-:W-:Y:S02]  /*21b0*/  @!P0 IMAD.IADD R6, R6, 0x1, -R3.reuse ;  /* 0x0000000106068824 */ /* 0x100fe400078e0a03 */
[----:B------:R-:W-:Y:S01]  /*21c0*/  @!P0 IMAD R3, R2, R19, R3 ;  /* 0x0000001302038224 */ /* 0x000fe200078e0203 */
[----:B------:R-:W-:Y:S01]  /*21d0*/  IADD3 R2, PT, PT, -R7, RZ, RZ ;  /* 0x000000ff07027210 */ /* 0x000fe20007ffe1ff */
[----:B------:R-:W-:Y:S02]  /*21e0*/  @!P0 IMAD R5, R72, R6, R7 ;  /* 0x0000000648058224 */ /* 0x000fe400078e0207 */
[----:B------:R-:W-:Y:S02]  /*21f0*/  IMAD R11, R4, R16, R11 ;  /* 0x00000010040b7224 */ /* 0x000fe400078e020b */
[----:B------:R-:W-:Y:S02]  /*2200*/  @!P0 IMAD.MOV.U32 R7, RZ, RZ, R3 ;  /* 0x000000ffff078224 */ /* 0x000fe400078e0003 */
[----:B------:R-:W-:-:S02]  /*2210*/  IMAD R2, R18, R2, R13 ;  /* 0x0000000212027224 */ /* 0x000fc400078e020d */
[----:B------:R-:W-:Y:S02]  /*2220*/  IMAD R11, R5, R4, R11 ;  /* 0x00000004050b7224 */ /* 0x000fe400078e020b */
[----:B------:R-:W-:Y:S02]  /*2230*/  IMAD R13, R7, R18, R2 ;  /* 0x00000012070d7224 */ /* 0x000fe400078e0202 */
.L_x_34:
[----:B------:R-:W1:Y:S02]  /*2240*/  LDCU UR8, c[0x0][0xb30] ;  /* 0x00016600ff0877ac */ /* 0x000e640008000800 */
[----:B-1----:R-:W-:-:S09]  /*2250*/  UISETP.NE.AND UP0, UPT, UR8, 0x1, UPT ;  /* 0x000000010800788c */ /* 0x002fd2000bf05270 */
[----:B------:R-:W-:Y:S05]  /*2260*/  BRA.U UP0, `(.L_x_35) ;  /* 0x0000000100407547 */ /* 0x000fea000b800000 */
[----:B------:R-:W1:Y:S08]  /*2270*/  LDC.64 R4, c[0x0][0xb10] ;  /* 0x0002c400ff047b82 */ /* 0x000e700000000a00 */
[----:B------:R-:W2:Y:S08]  /*2280*/  LDC.64 R2, c[0x0][0xb18] ;  /* 0x0002c600ff027b82 */ /* 0x000eb00000000a00 */
[----:B------:R-:W3:Y:S08]  /*2290*/  LDC R6, c[0x0][0xb20] ;  /* 0x0002c800ff067b82 */ /* 0x000ef00000000800 */
[----:B------:R-:W4:Y:S01]  /*22a0*/  LDC R16, c[0x0][0xb0c] ;  /* 0x0002c300ff107b82 */ /* 0x000f220000000800 */
[----:B-1----:R-:W-:-:S05]  /*22b0*/  IMAD.HI.U32 R4, R13, R4, RZ ;  /* 0x000000040d047227 */ /* 0x002fca00078e00ff */
[----:B------:R-:W-:Y:S01]  /*22c0*/  SHF.R.U32.HI R4, RZ, R5, R4 ;  /* 0x00000005ff047219 */ /* 0x000fe20000011604 */
[----:B--2---:R-:W-:Y:S01]  /*22d0*/  IMAD.HI.U32 R3, R11, R3, RZ ;  /* 0x000000030b037227 */ /* 0x004fe200078e00ff */
[----:B------:R-:W-:-:S04]  /*22e0*/  ISETP.NE.AND P0, PT, R2, 0x1, PT ;  /* 0x000000010200780c */ /* 0x000fc80003f05270 */
[----:B---3--:R-:W-:-:S04]  /*22f0*/  SHF.R.U32.HI R6, RZ, R6, R3 ;  /* 0x00000006ff067219 */ /* 0x008fc80000011603 */
[----:B------:R-:W-:Y:S02]  /*2300*/  SEL R3, R11, R6, !P0 ;  /* 0x000000060b037207 */ /* 0x000fe40004000000 */
[----:B----4-:R-:W-:-:S04]  /*2310*/  ISETP.NE.AND P1, PT, R16, 0x1, PT ;  /* 0x000000011000780c */ /* 0x010fc80003f25270 */
[----:B------:R-:W-:-:S05]  /*2320*/  SEL R4, R13, R4, !P1 ;  /* 0x000000040d047207 */ /* 0x000fca0004800000 */
[----:B------:R-:W-:Y:S02]  /*2330*/  IMAD.IADD R5, R3, 0x1, -R4 ;  /* 0x0000000103057824 */ /* 0x000fe400078e0a04 */
[----:B------:R-:W-:Y:S02]  /*2340*/  IMAD.IADD R3, R4, 0x1, -R3 ;  /* 0x0000000104037824 */ /* 0x000fe400078e0a03 */
[----:B------:R-:W-:Y:S02]  /*2350*/  IMAD R13, R5, R16, R13 ;  /* 0x00000010050d7224 */ /* 0x000fe400078e020d */
[----:B------:R-:W-:-:S07]  /*2360*/  IMAD R11, R3, R2, R11 ;  /* 0x00000002030b7224 */ /* 0x000fce00078e020b */
.L_x_35:
[----:B------:R-:W-:Y:S01]  /*2370*/  VIADD R14, R14, 0x1 ;  /* 0x000000010e0e7836 */ /* 0x000fe20000000000 */
[----:B------:R-:W-:Y:S01]  /*2380*/  PLOP3.LUT P1, PT, PT, PT, PT, 0x80, 0x8 ;  /* 0x000000000008781c */ /* 0x000fe20003f2f070 */
[----:B------:R-:W-:Y:S02]  /*2390*/  IMAD.IADD R21, R13, 0x1, R156 ;  /* 0x000000010d157824 */ /* 0x000fe400078e029c */
[----:B------:R-:W-:Y:S01]  /*23a0*/  IMAD.IADD R20, R11, 0x1, R154 ;  /* 0x000000010b147824 */ /* 0x000fe200078e029a */
[----:B------:R-:W-:-:S04]  /*23b0*/  ISETP.NE.AND P0, PT, R14, 0x2, PT ;  /* 0x000000020e00780c */ /* 0x000fc80003f05270 */
[----:B------:R-:W-:Y:S02]  /*23c0*/  SEL R3, RZ, 0x1, P0 ;  /* 0x00000001ff037807 */ /* 0x000fe40000000000 */
[----:B------:R-:W-:Y:S02]  /*23d0*/  SEL R14, R14, RZ, P0 ;  /* 0x000000ff0e0e7207 */ /* 0x000fe40000000000 */
[----:B------:R-:W-:Y:S01]  /*23e0*/  LOP3.LUT R12, R12, R3, RZ, 0x3c, !PT ;  /* 0x000000030c0c7212 */ /* 0x000fe200078e3cff */
[----:B------:R-:W-:Y:S06]  /*23f0*/  @P2 BRA `(.L_x_36) ;  /* 0xfffffff000982947 */ /* 0x000fec000383ffff */
[----:B------:R-:W-:Y:S01]  /*2400*/  UIADD3 UR4, UPT, UPT, UR4, 0x68, URZ ;  /* 0x0000006804047890 */ /* 0x000fe2000fffe0ff */
[----:B------:R-:W-:-:S03]  /*2410*/  SHF.L.U32 R3, R15, 0x1f, RZ ;  /* 0x0000001f0f037819 */ /* 0x000fc600000006ff */
[----:B------:R-:W-:-:S09]  /*2420*/  ULEA UR5, UR6, UR4, 0x3 ;  /* 0x0000000406057291 */ /* 0x000fd2000f8e18ff */
[----:B------:R-:W1:Y:S02]  /*2430*/  SYNCS.PHASECHK.TRANS64.TRYWAIT P0, [UR5], R3 ;  /* 0x00000003ff0075a7 */ /* 0x000e640008001105 */
[----:B-1----:R-:W-:Y:S05]  /*2440*/  @!P0 BRA `(.L_x_37) ;  /* 0x0000008c00a48947 */ /* 0x002fea0003800000 */
.L_x_144:
[----:B------:R-:W-:-:S04]  /*2450*/  UIADD3 UR6, UPT, UPT, UR6, 0x1, URZ ;  /* 0x0000000106067890 */ /* 0x000fc8000fffe0ff */
[----:B------:R-:W-:-:S04]  /*2460*/  UISETP.NE.AND UP0, UPT, UR6, 0xd, UPT ;  /* 0x0000000d0600788c */ /* 0x000fc8000bf05270 */
[----:B------:R-:W-:Y:S02]  /*2470*/  USEL UR7, URZ, 0x1, UP0 ;  /* 0x00000001ff077887 */ /* 0x000fe40008000000 */
[----:B------:R-:W-:-:S04]  /*2480*/  USEL UR6, UR6, URZ, UP0 ;  /* 0x000000ff06067287 */ /* 0x000fc80008000000 */
[----:B------:R-:W-:Y:S01]  /*2490*/  ULEA UR5, UR6, UR4, 0x3 ;  /* 0x0000000406057291 */ /* 0x000fe2000f8e18ff */
[----:B------:R-:W-:-:S04]  /*24a0*/  LOP3.LUT R2, R15, UR7, RZ, 0x3c, !PT ;  /* 0x000000070f027c12 */ /* 0x000fc8000f8e3cff */
[----:B-1----:R-:W-:-:S04]  /*24b0*/  SHF.L.U32 R3, R2, 0x1f, RZ ;  /* 0x0000001f02037819 */ /* 0x002fc800000006ff */
[----:B------:R-:W1:Y:S02]  /*24c0*/  SYNCS.PHASECHK.TRANS64.TRYWAIT P0, [UR5], R3 ;  /* 0x00000003ff0075a7 */ /* 0x000e640008001105 */
[----:B-1----:R-:W-:Y:S05]  /*24d0*/  @!P0 BRA `(.L_x_38) ;  /* 0x0000008c00988947 */ /* 0x002fea0003800000 */
.L_x_146:
        /* <DEDUP_REMOVED lines=9> */
.L_x_148:
        /* <DEDUP_REMOVED lines=9> */
.L_x_150:
        /* <DEDUP_REMOVED lines=9> */
.L_x_152:
        /* <DEDUP_REMOVED lines=9> */
.L_x_154:
        /* <DEDUP_REMOVED lines=9> */
.L_x_156:
        /* <DEDUP_REMOVED lines=9> */
.L_x_158:
        /* <DEDUP_REMOVED lines=9> */
.L_x_160:
        /* <DEDUP_REMOVED lines=9> */
.L_x_162:
        /* <DEDUP_REMOVED lines=9> */
.L_x_164:
        /* <DEDUP_REMOVED lines=9> */
.L_x_166:
[----:B------:R-:W-:-:S04]  /*2a80*/  UIADD3 UR6, UPT, UPT, UR6, 0x1, URZ ;  /* 0x0000000106067890 */ /* 0x000fc8000fffe0ff */
[----:B------:R-:W-:-:S04]  /*2a90*/  UISETP.NE.AND UP0, UPT, UR6, 0xd, UPT ;  /* 0x0000000d0600788c */ /* 0x000fc8000bf05270 */
[----:B------:R-:W-:Y:S02]  /*2aa0*/  USEL UR5, URZ, 0x1, UP0 ;  /* 0x00000001ff057887 */ /* 0x000fe40008000000 */
[----:B------:R-:W-:-:S04]  /*2ab0*/  USEL UR6, UR6, URZ, UP0 ;  /* 0x000000ff06067287 */ /* 0x000fc80008000000 */
[----:B------:R-:W-:Y:S01]  /*2ac0*/  ULEA UR6, UR6, UR4, 0x3 ;  /* 0x0000000406067291 */ /* 0x000fe2000f8e18ff */
[----:B-1----:R-:W-:-:S04]  /*2ad0*/  LOP3.LUT R3, R2, UR5, RZ, 0x3c, !PT ;  /* 0x0000000502037c12 */ /* 0x002fc8000f8e3cff */
[----:B------:R-:W-:Y:S01]  /*2ae0*/  SHF.L.U32 R3, R3, 0x1f, RZ ;  /* 0x0000001f03037819 */ /* 0x000fe200000006ff */
[----:B----4-:R-:W-:-:S07]  /*2af0*/  IMAD.U32 R0, RZ, RZ, UR6 ;  /* 0x00000006ff007e24 */ /* 0x010fce000f8e00ff */
.L_x_49:
[----:B-1----:R1:W2:Y:S02]  /*2b00*/  SYNCS.PHASECHK.TRANS64.TRYWAIT P0, [R0+URZ], R3 ;  /* 0x00000003000075a7 */ /* 0x0022a400080011ff */
[----:B--2---:R-:W-:Y:S05]  /*2b10*/  @!P0 NANOSLEEP.SYNCS 0x989680 ;  /* 0x009896800000895d */ /* 0x004fea0003900000 */
[----:B------:R-:W2:Y:S02]  /*2b20*/  @!P0 SYNCS.PHASECHK.TRANS64 P0, [R0+URZ], R3 ;  /* 0x00000003000085a7 */ /* 0x000ea400080010ff */
[----:B--2---:R-:W-:Y:S05]  /*2b30*/  @P0 EXIT ;  /* 0x000000000000094d */ /* 0x004fea0003800000 */
[----:B------:R-:W-:Y:S05]  /*2b40*/  BRA `(.L_x_49) ;  /* 0xfffffffc00ec7947 */ /* 0x000fea000383ffff */
.L_x_18:
[----:B------:R-:W-:-:S04]  /*2b50*/  UISETP.NE.AND UP1, UPT, UR37, URZ, UPT ;  /* 0x000000ff2500728c */ /* 0x000fc8000bf25270 */
[----:B------:R-:W-:-:S09]  /*2b60*/  UISETP.NE.OR UP1, UPT, UR8, 0x1, UP1 ;  /* 0x000000010800788c */ /* 0x000fd20008f25670 */
[----:B------:R-:W-:Y:S05]  /*2b70*/  BRA.U UP1, `(.L_x_50) ;  /* 0x0000000501487547 */ /* 0x000fea000b800000 */
[----:B------:R-:W-:Y:S01]  /*2b80*/  ISETP.NE.AND P2, PT, R2, RZ, PT ;  /* 0x000000ff0200720c */ /* 0x000fe20003f45270 */
[----:B------:R-:W-:Y:S01]  /*2b90*/  IMAD.MOV.U32 R12, RZ, RZ, 0x1 ;  /* 0x00000001ff0c7424 */ /* 0x000fe200078e00ff */
[----:B------:R-:W-:Y:S02]  /*2ba0*/  CS2R R10, SRZ ;  /* 0x00000000000a7805 */ /* 0x000fe4000001ff00 */
[----:B------:R-:W-:Y:S01]  /*2bb0*/  CS2R R8, SRZ ;  /* 0x0000000000087805 */ /* 0x000fe2000001ff00 */
[----:B------:R-:W-:Y:S01]  /*2bc0*/  UMOV UR4, 0x400 ;  /* 0x0000040000047882 */ /* 0x000fe20000000000 */
[----:B------:R-:W-:Y:S01]  /*2bd0*/  UMOV UR6, URZ ;  /* 0x000000ff00067c82 */ /* 0x000fe20008000000 */
[----:B------:R-:W-:-:S12]  /*2be0*/  ULEA UR37, UR37, UR4, 0x18 ;  /* 0x0000000425257291 */ /* 0x000fd8000f8ec0ff */
.L_x_54:
[----:B------:R-:W-:Y:S02]  /*2bf0*/  LEA R0, R8, UR37, 0x3 ;  /* 0x0000002508007c11 */ /* 0x000fe4000f8e18ff */
[----:B------:R-:W-:-:S03]  /*2c00*/  SHF.L.U32 R5, R9, 0x1f, RZ ;  /* 0x0000001f09057819 */ /* 0x000fc600000006ff */
[----:B------:R-:W-:Y:S01]  /*2c10*/  VIADD R4, R0, 0x170 ;  /* 0x0000017000047836 */ /* 0x000fe20000000000 */
[----:B------:R-:W1:Y:S02]  /*2c20*/  SYNCS.PHASECHK.TRANS64.TRYWAIT P0, [R0+URZ+0x160], R5 ;  /* 0x00016005000075a7 */ /* 0x000e6400080011ff */
[----:B-1----:R-:W-:Y:S05]  /*2c30*/  @!P0 BRA `(.L_x_51) ;  /* 0x0000008800c88947 */ /* 0x002fea0003800000 */
.L_x_167:
[----:B------:R-:W-:Y:S01]  /*2c40*/  ULEA UR5, UR6, UR37, 0x3 ;  /* 0x0000002506057291 */ /* 0x000fe2000f8e18ff */
[----:B------:R-:W-:Y:S02]  /*2c50*/  PRMT R4, RZ, 0x654, R4 ;  /* 0x00000654ff047816 */ /* 0x000fe40000000004 */
[----:B-1----:R-:W-:Y:S01]  /*2c60*/  SHF.L.U32 R5, R12, 0x1f, RZ ;  /* 0x0000001f0c057819 */ /* 0x002fe200000006ff */
[----:B------:R-:W-:Y:S01]  /*2c70*/  UIADD3 UR4, UPT, UPT, UR5, 0x120, URZ ;  /* 0x0000012005047890 */ /* 0x000fe2000fffe0ff */
[----:B------:R1:W-:Y:S05]  /*2c80*/  SYNCS.ARRIVE.TRANS64.RED.A1T0 RZ, [R4+URZ], RZ ;  /* 0x000000ff04ff79a7 */ /* 0x0003ea00081004ff */
[----:B------:R-:W-:Y:S01]  /*2c90*/  IMAD.U32 R7, RZ, RZ, UR4 ;  /* 0x00000004ff077e24 */ /* 0x000fe2000f8e00ff */
[----:B------:R-:W2:Y:S04]  /*2ca0*/  SYNCS.PHASECHK.TRANS64.TRYWAIT P0, [UR5+0x130], R5 ;  /* 0x00013005ff0075a7 */ /* 0x000ea80008001105 */
[----:B------:R-:W-:Y:S01]  /*2cb0*/  PRMT R6, R2, 0x654, R7 ;  /* 0x0000065402067816 */ /* 0x000fe20000000007 */
[----:B-1----:R-:W-:Y:S01]  /*2cc0*/  @!P2 IMAD.MOV.U32 R4, RZ, RZ, 0x10 ;  /* 0x00000010ff04a424 */ /* 0x002fe200078e00ff */
[----:B--2---:R-:W-:Y:S06]  /*2cd0*/  @!P0 BRA `(.L_x_52) ;  /* 0x0000008800b48947 */ /* 0x004fec0003800000 */
.L_x_169:
[----:B------:R-:W-:Y:S01]  /*2ce0*/  ULEA UR4, UR6, UR37, 0x4 ;  /* 0x0000002506047291 */ /* 0x000fe2000f8e20ff */
[----:B------:R-:W-:Y:S01]  /*2cf0*/  SEL R3, R6, R3, !P2 ;  /* 0x0000000306037207 */ /* 0x000fe20005000000 */
[----:B------:R-:W-:Y:S01]  /*2d00*/  UIADD3 UR5, UPT, UPT, UR5, 0x120, URZ ;  /* 0x0000012005057890 */ /* 0x000fe2000fffe0ff */
[----:B-1----:R-:W-:Y:S01]  /*2d10*/  LEA R0, R11, UR37, 0x3 ;  /* 0x000000250b007c11 */ /* 0x002fe2000f8e18ff */
[----:B------:R-:W-:Y:S01]  /*2d20*/  UIADD3 UR4, UPT, UPT, UR4, 0x190, URZ ;  /* 0x0000019004047890 */ /* 0x000fe2000fffe0ff */
[----:B------:R-:W-:Y:S01]  /*2d30*/  SHF.L.U32 R5, R10, 0x1f, RZ ;  /* 0x0000001f0a057819 */ /* 0x000fe200000006ff */
[----:B------:R1:W-:Y:S01]  /*2d40*/  @!P2 SYNCS.ARRIVE.TRANS64.RED RZ, [R3+URZ], R4 ;  /* 0x0000000403ffa9a7 */ /* 0x0003e200080004ff */
[----:B------:R-:W-:Y:S01]  /*2d50*/  UIADD3 UR6, UPT, UPT, UR6, 0x1, URZ ;  /* 0x0000000106067890 */ /* 0x000fe2000fffe0ff */
[----:B------:R-:W-:-:S03]  /*2d60*/  VIADD R8, R8, 0x1 ;  /* 0x0000000108087836 */ /* 0x000fc60000000000 */
[----:B------:R-:W-:Y:S02]  /*2d70*/  UISETP.NE.AND UP0, UPT, UR6, 0x2, UPT ;  /* 0x000000020600788c */ /* 0x000fe4000bf05270 */
[----:B------:R-:W-:Y:S06]  /*2d80*/  UGETNEXTWORKID.BROADCAST [UR4], [UR5] ;  /* 0x00000000040073ca */ /* 0x000fec0008000100 */
[----:B------:R-:W-:Y:S01]  /*2d90*/  USEL UR4, URZ, 0x1, UP0 ;  /* 0x00000001ff047887 */ /* 0x000fe20008000000 */
[----:B------:R-:W-:Y:S01]  /*2da0*/  ISETP.NE.AND P0, PT, R8, 0x2, PT ;  /* 0x000000020800780c */ /* 0x000fe20003f05270 */
[----:B------:R-:W-:Y:S01]  /*2db0*/  USEL UR6, UR6, URZ, UP0 ;  /* 0x000000ff06067287 */ /* 0x000fe20008000000 */
[----:B------:R-:W2:Y:S03]  /*2dc0*/  SYNCS.PHASECHK.TRANS64.TRYWAIT P1, [R0+URZ+0x120], R5 ;  /* 0x00012005000075a7 */ /* 0x000ea600080211ff */
[----:B------:R-:W-:Y:S01]  /*2dd0*/  LOP3.LUT R12, R12, UR4, RZ, 0x3c, !PT ;  /* 0x000000040c0c7c12 */ /* 0x000fe2000f8e3cff */
[----:B-12---:R-:W-:Y:S07]  /*2de0*/  @!P1 BRA `(.L_x_53) ;  /* 0x0000008800889947 */ /* 0x006fee0003800000 */
.L_x_170:
[C---:B------:R-:W-:Y:S01]  /*2df0*/  LEA R4, R11.reuse, UR37, 0x4 ;  /* 0x000000250b047c11 */ /* 0x040fe2000f8e20ff */
[----:B-1----:R-:W-:Y:S01]  /*2e00*/  VIADD R0, R0, 0x130 ;  /* 0x0000013000007836 */ /* 0x002fe20000000000 */
[----:B------:R-:W-:Y:S01]  /*2e10*/  SEL R8, R8, RZ, P0 ;  /* 0x000000ff08087207 */ /* 0x000fe20000000000 */
[----:B------:R-:W-:-:S03]  /*2e20*/  VIADD R11, R11, 0x1 ;  /* 0x000000010b0b7836 */ /* 0x000fc60000000000 */
[----:B------:R-:W1:Y:S01]  /*2e30*/  LDS.128 R4, [R4+0x190] ;  /* 0x0001900004047984 */ /* 0x000e620000000c00 */
[----:B------:R-:W-:Y:S02]  /*2e40*/  PRMT R0, RZ, 0x654, R0 ;  /* 0x00000654ff007816 */ /* 0x000fe40000000000 */
[C---:B------:R-:W-:Y:S01]  /*2e50*/  ISETP.NE.AND P1, PT, R11.reuse, 0x2, PT ;  /* 0x000000020b00780c */ /* 0x040fe20003f25270 */
[----:B------:R-:W-:Y:S01]  /*2e60*/  @!PT LDS RZ, [RZ] ;  /* 0x00000000fffff984 */ /* 0x000fe20000000800 */
[----:B------:R-:W-:Y:S01]  /*2e70*/  @!PT LDS RZ, [RZ] ;  /* 0x00000000fffff984 */ /* 0x000fe20000000800 */
[----:B------:R-:W-:Y:S01]  /*2e80*/  @!PT LDS RZ, [RZ] ;  /* 0x00000000fffff984 */ /* 0x000fe20000000800 */
[----:B------:R-:W-:Y:S01]  /*2e90*/  @!PT LDS RZ, [RZ] ;  /* 0x00000000fffff984 */ /* 0x000fe20000000800 */
[----:B------:R2:W-:Y:S06]  /*2ea0*/  MEMBAR.ALL.CTA ;  /* 0x0000000000007992 */ /* 0x0005ec0000008000 */
[----:B--2---:R-:W2:Y:S01]  /*2eb0*/  FENCE.VIEW.ASYNC.S ;  /* 0x00000000000073c6 */ /* 0x004ea20000000000 */
[----:B------:R-:W-:Y:S01]  /*2ec0*/  SEL R11, R11, RZ, P1 ;  /* 0x000000ff0b0b7207 */ /* 0x000fe20000800000 */
[----:B--2---:R2:W-:Y:S01]  /*2ed0*/  SYNCS.ARRIVE.TRANS64.RED.A1T0 RZ, [R0+URZ], RZ ;  /* 0x000000ff00ff79a7 */ /* 0x0045e200081004ff */
[----:B-1----:R-:W-:-:S02]  /*2ee0*/  LOP3.LUT P3, RZ, R6, 0x1, RZ, 0xc0, !PT ;  /* 0x0000000106ff7812 */ /* 0x002fc4000786c0ff */
[----:B------:R-:W-:-:S04]  /*2ef0*/  SEL R5, RZ, 0x1, P1 ;  /* 0x00000001ff057807 */ /* 0x000fc80000800000 */
[----:B------:R-:W-:Y:S02]  /*2f00*/  LOP3.LUT R10, R10, R5, RZ, 0x3c, !PT ;  /* 0x000000050a0a7212 */ /* 0x000fe400078e3cff */
[----:B--2---:R-:W-:-:S04]  /*2f10*/  SEL R0, RZ, 0x1, P0 ;  /* 0x00000001ff007807 */ /* 0x004fc80000000000 */
[----:B------:R-:W-:Y:S01]  /*2f20*/  LOP3.LUT R9, R9, R0, RZ, 0x3c, !PT ;  /* 0x0000000009097212 */ /* 0x000fe200078e3cff */
[----:B------:R-:W-:Y:S06]  /*2f30*/  @P3 BRA `(.L_x_54) ;  /* 0xfffffffc002c3947 */ /* 0x000fec000383ffff */
[----:B------:R-:W-:Y:S01]  /*2f40*/  ULEA UR5, UR6, UR37, 0x3 ;  /* 0x0000002506057291 */ /* 0x000fe2000f8e18ff */
[----:B------:R-:W-:-:S08]  /*2f50*/  SHF.L.U32 R3, R12, 0x1f, RZ ;  /* 0x0000001f0c037819 */ /* 0x000fd000000006ff */
[----:B------:R-:W1:Y:S02]  /*2f60*/  SYNCS.PHASECHK.TRANS64 P0, [UR5+0x130], R3 ;  /* 0x00013003ff0075a7 */ /* 0x000e640008001005 */
[----:B-1----:R-:W-:Y:S05]  /*2f70*/  @P0 BRA `(.L_x_55) ;  /* 0x0000000000080947 */ /* 0x002fea0003800000 */
[----:B------:R-:W1:Y:S02]  /*2f80*/  SYNCS.PHASECHK.TRANS64.TRYWAIT P0, [UR5+0x130], R3 ;  /* 0x00013003ff0075a7 */ /* 0x000e640008001105 */
[----:B-1----:R-:W-:Y:S05]  /*2f90*/  @!P0 BRA `(.L_x_56) ;  /* 0x0000008800308947 */ /* 0x002fea0003800000 */
.L_x_55:
[----:B------:R-:W-:-:S04]  /*2fa0*/  UIADD3 UR4, UPT, UPT, UR6, 0x1, URZ ;  /* 0x0000000106047890 */ /* 0x000fc8000fffe0ff */
[----:B------:R-:W-:-:S04]  /*2fb0*/  UISETP.NE.AND UP0, UPT, UR4, 0x2, UPT ;  /* 0x000000020400788c */ /* 0x000fc8000bf05270 */
[----:B------:R-:W-:Y:S02]  /*2fc0*/  USEL UR7, URZ, 0x1, UP0 ;  /* 0x00000001ff077887 */ /* 0x000fe40008000000 */
[----:B------:R-:W-:-:S04]  /*2fd0*/  USEL UR4, UR4, URZ, UP0 ;  /* 0x000000ff04047287 */ /* 0x000fc80008000000 */
[----:B------:R-:W-:Y:S01]  /*2fe0*/  ULEA UR4, UR4, UR37, 0x3 ;  /* 0x0000002504047291 */ /* 0x000fe2000f8e18ff */
[----:B-1----:R-:W-:-:S04]  /*2ff0*/  LOP3.LUT R3, R12, UR7, RZ, 0x3c, !PT ;  /* 0x000000070c037c12 */ /* 0x002fc8000f8e3cff */
[----:B------:R-:W-:-:S04]  /*3000*/  SHF.L.U32 R0, R3, 0x1f, RZ ;  /* 0x0000001f03007819 */ /* 0x000fc800000006ff */
[----:B------:R-:W1:Y:S02]  /*3010*/  SYNCS.PHASECHK.TRANS64 P0, [UR4+0x130], R0 ;  /* 0x00013000ff0075a7 */ /* 0x000e640008001004 */
[----:B-1----:R-:W-:Y:S05]  /*3020*/  @P0 EXIT ;  /* 0x000000000000094d */ /* 0x002fea0003800000 */
[----:B------:R-:W-:Y:S02]  /*3030*/  SHF.L.U32 R3, R3, 0x1f, RZ ;  /* 0x0000001f03037819 */ /* 0x000fe400000006ff */
[----:B------:R-:W-:-:S07]  /*3040*/  MOV R0, UR4 ;  /* 0x0000000400007c02 */ /* 0x000fce0008000f00 */
.L_x_57:
[----:B-1----:R1:W2:Y:S02]  /*3050*/  SYNCS.PHASECHK.TRANS64.TRYWAIT P0, [R0+URZ+0x130], R3 ;  /* 0x00013003000075a7 */ /* 0x0022a400080011ff */
[----:B--2---:R-:W-:Y:S05]  /*3060*/  @!P0 NANOSLEEP.SYNCS 0x989680 ;  /* 0x009896800000895d */ /* 0x004fea0003900000 */
[----:B------:R-:W2:Y:S02]  /*3070*/  @!P0 SYNCS.PHASECHK.TRANS64 P0, [R0+URZ+0x130], R3 ;  /* 0x00013003000085a7 */ /* 0x000ea400080010ff */
[----:B--2---:R-:W-:Y:S05]  /*3080*/  @P0 EXIT ;  /* 0x000000000000094d */ /* 0x004fea0003800000 */
[----:B------:R-:W-:Y:S05]  /*3090*/  BRA `(.L_x_57) ;  /* 0xfffffffc00ec7947 */ /* 0x000fea000383ffff */
.L_x_50:
[----:B------:R-:W-:-:S09]  /*30a0*/  UISETP.NE.AND UP1, UPT, UR8, URZ, UPT ;  /* 0x000000ff0800728c */ /* 0x000fd2000bf25270 */
[----:B------:R-:W-:Y:S05]  /*30b0*/  BRA.U UP1, `(.L_x_58) ;  /* 0x0000000d01187547 */ /* 0x000fea000b800000 */
[----:B------:R-:W-:Y:S01]  /*30c0*/  UMOV UR4, 0x40 ;  /* 0x0000004000047882 */ /* 0x000fe20000000000 */
[----:B------:R-:W-:Y:S01]  /*30d0*/  NOP ;  /* 0x0000000000007918 */ /* 0x000fe20000000000 */
[----:B------:R-:W-:Y:S01]  /*30e0*/  ULEA UR4, UR37, UR4, 0x18 ;  /* 0x0000000425047291 */ /* 0x000fe2000f8ec0ff */
[----:B------:R-:W-:Y:S02]  /*30f0*/  UMOV UR5, 0x400 ;  /* 0x0000040000057882 */ /* 0x000fe40000000000 */
[----:B------:R-:W-:-:S06]  /*3100*/  ULEA UR37, UR37, UR5, 0x18 ;  /* 0x0000000525257291 */ /* 0x000fcc000f8ec0ff */
[----:B------:R-:W1:Y:S02]  /*3110*/  LDS.U8 R0, [UR4+0x1c] ;  /* 0x00001c04ff007984 */ /* 0x000e640008000000 */
[----:B-1----:R-:W-:-:S13]  /*3120*/  ISETP.NE.AND P0, PT, R0, RZ, PT ;  /* 0x000000ff0000720c */ /* 0x002fda0003f05270 */
[----:B------:R-:W-:Y:S05]  /*3130*/  @P0 BRA `(.L_x_59) ;  /* 0x0000000000580947 */ /* 0x000fea0003800000 */
[----:B------:R-:W-:-:S13]  /*3140*/  ELECT P0, URZ, PT ;  /* 0x0000000000ff782f */ /* 0x000fda0003800000 */
[----:B------:R-:W-:Y:S05]  /*3150*/  @!P0 BRA `(.L_x_60) ;  /* 0x0000000000608947 */ /* 0x000fea0003800000 */
[----:B------:R-:W-:Y:S01]  /*3160*/  UMOV UR5, 0x10 ;  /* 0x0000001000057882 */ /* 0x000fe20000000000 */
[----:B------:R-:W-:Y:S01]  /*3170*/  HFMA2 R0, -RZ, RZ, 0, 5.9604644775390625e-08 ;  /* 0x00000001ff007431 */ /* 0x000fe200000001ff */
[----:B------:R-:W-:-:S03]  /*3180*/  MOV R2, 0xffff ;  /* 0x0000ffff00027802 */ /* 0x000fc60000000f00 */
[----:B------:R-:W-:Y:S04]  /*3190*/  DEPBAR.LE SB1, 0x36 ;  /* 0x00009d800000791a */ /* 0x000fe80000000000 */
[----:B------:R-:W1:Y:S02]  /*31a0*/  UTCATOMSWS.FIND_AND_SET.ALIGN UP0, UR5, UR5 ;  /* 0x00000005000575e3 */ /* 0x000e640008000800 */
[----:B-1----:R-:W-:Y:S01]  /*31b0*/  MOV R3, UR5 ;  /* 0x0000000500037c02 */ /* 0x002fe20008000f00 */
[----:B------:R-:W-:Y:S06]  /*31c0*/  BRA.U UP0, `(.L_x_61) ;  /* 0x0000000100187547 */ /* 0x000fec000b800000 */
.L_x_62:
[----:B------:R-:W-:Y:S05]  /*31d0*/  NANOSLEEP 0x64 ;  /* 0x000000640000795d */ /* 0x000fea0003800000 */
[----:B------:R-:W-:-:S05]  /*31e0*/  UMOV UR5, 0x10 ;  /* 0x0000001000057882 */ /* 0x000fca0000000000 */
[----:B------:R-:W-:Y:S04]  /*31f0*/  DEPBAR.LE SB1, 0x36 ;  /* 0x00009d800000791a */ /* 0x000fe80000000000 */
[----:B------:R-:W1:Y:S02]  /*3200*/  UTCATOMSWS.FIND_AND_SET.ALIGN UP0, UR5, UR5 ;  /* 0x00000005000575e3 */ /* 0x000e640008000800 */
[----:B-1----:R-:W-:Y:S01]  /*3210*/  MOV R3, UR5 ;  /* 0x0000000500037c02 */ /* 0x002fe20008000f00 */
[----:B------:R-:W-:Y:S05]  /*3220*/  BRA.U !UP0, `(.L_x_62) ;  /* 0xfffffffd08e87547 */ /* 0x000fea000b83ffff */
.L_x_61:
[-C--:B------:R-:W-:Y:S02]  /*3230*/  SHF.L.U32 R2, R2, R3.reuse, RZ ;  /* 0x0000000302027219 */ /* 0x080fe400000006ff */
[----:B------:R-:W-:Y:S01]  /*3240*/  SHF.L.U32 R0, R0, R3, RZ ;  /* 0x0000000300007219 */ /* 0x000fe200000006ff */
[----:B------:R-:W-:Y:S02]  /*3250*/  IMAD.SHL.U32 R3, R3, 0x20, RZ ;  /* 0x0000002003037824 */ /* 0x000fe400078e00ff */
[----:B------:R1:W-:Y:S04]  /*3260*/  ATOMS.OR RZ, [UR4+0x14], R2 ;  /* 0x00001402ffff798c */ /* 0x0003e8000b000004 */
[----:B------:R1:W-:Y:S04]  /*3270*/  ATOMS.OR RZ, [UR4+0x18], R0 ;  /* 0x00001800ffff798c */ /* 0x0003e8000b000004 */
[----:B------:R1:W-:Y:S01]  /*3280*/  STS [UR37+0x1b0], R3 ;  /* 0x0001b003ff007988 */ /* 0x0003e20008000825 */
[----:B------:R-:W-:Y:S05]  /*3290*/  BRA `(.L_x_60) ;  /* 0x0000000000107947 */ /* 0x000fea0003800000 */
.L_x_59:
[----:B------:R-:W-:Y:S02]  /*32a0*/  MOV R0, 0xffffffff ;  /* 0xffffffff00007802 */ /* 0x000fe40000000f00 */
[----:B------:R-:W-:-:S03]  /*32b0*/  MOV R2, 0x32e0 ;  /* 0x000032e000027802 */ /* 0x000fc60000000f00 */
[----:B------:R1:W-:Y:S04]  /*32c0*/  STS [UR37+0x1b0], R0 ;  /* 0x0001b000ff007988 */ /* 0x0003e80008000825 */
[----:B-1-3-5:R-:W-:Y:S05]  /*32d0*/  CALL.REL.NOINC `($__internal_1_$__cuda_sm10x_tcgen05_guardrail_trap_phase_invalid_during_alloc) ;  /* 0x0000008c00487944 */ /* 0x02afea0003c00000 */
.L_x_60:
[----:B------:R-:W-:Y:S05]  /*32e0*/  WARPSYNC.ALL ;  /* 0x0000000000007948 */ /* 0x000fea0003800000 */
[----:B------:R-:W2:Y:S01]  /*32f0*/  S2UR UR6, SR_CgaCtaId ;  /* 0x00000000000679c3 */ /* 0x000ea20000008800 */
[----:B------:R-:W-:Y:S01]  /*3300*/  UMOV UR4, 0x400 ;  /* 0x0000040000047882 */ /* 0x000fe20000000000 */
[----:B------:R-:W-:-:S06]  /*3310*/  NOP ;  /* 0x0000000000007918 */ /* 0x000fcc0000000000 */
[----:B------:R-:W-:Y:S06]  /*3320*/  BAR.ARV 0x6, 0xa0 ;  /* 0x0182800000007b1d */ /* 0x000fec0000002000 */
[----:B------:R-:W4:Y:S01]  /*3330*/  LDCU UR7, c[0x0][0x38c] ;  /* 0x00007180ff0777ac */ /* 0x000f220008000800 */
[----:B------:R-:W-:Y:S01]  /*3340*/  IMAD.MOV.U32 R11, RZ, RZ, 0x1 ;  /* 0x00000001ff0b7424 */ /* 0x000fe200078e00ff */
[----:B------:R-:W-:Y:S01]  /*3350*/  CS2R R8, SRZ ;  /* 0x0000000000087805 */ /* 0x000fe2000001ff00 */
[----:B------:R-:W-:Y:S01]  /*3360*/  IMAD.MOV.U32 R10, RZ, RZ, RZ ;  /* 0x000000ffff0a7224 */ /* 0x000fe200078e00ff */
[----:B------:R-:W-:Y:S01]  /*3370*/  UMOV UR18, URZ ;  /* 0x000000ff00127c82 */ /* 0x000fe20008000000 */
[----:B------:R-:W-:Y:S01]  /*3380*/  UMOV UR17, URZ ;  /* 0x000000ff00117c82 */ /* 0x000fe20008000000 */
[----:B------:R-:W-:Y:S01]  /*3390*/  UMOV UR20, 0x0 ;  /* 0x0000000000147882 */ /* 0x000fe20000000000 */
[----:B------:R-:W-:Y:S01]  /*33a0*/  UMOV UR21, 0x8400490 ;  /* 0x0840049000157882 */ /* 0x000fe20000000000 */
[----:B--2---:R-:W-:Y:S01]  /*33b0*/  ULEA UR6, UR6, UR4, 0x18 ;  /* 0x0000000406067291 */ /* 0x004fe2000f8ec0ff */
[----:B------:R-:W2:Y:S03]  /*33c0*/  LDCU UR4, c[0x0][0x38c] ;  /* 0x00007180ff0477ac */ /* 0x000ea60008000800 */
[----:B------:R-:W-:-:S02]  /*33d0*/  UIADD3 UR11, UPT, UPT, UR6, 0x10800, URZ ;  /* 0x00010800060b7890 */ /* 0x000fc4000fffe0ff */
[----:B----4-:R-:W-:-:S03]  /*33e0*/  UIADD3 UR7, UPT, UPT, UR7, 0xf, URZ ;  /* 0x0000000f07077890 */ /* 0x010fc6000fffe0ff */
[----:B-1----:R-:W1:Y:S01]  /*33f0*/  LDS R0, [UR6+0x1b0] ;  /* 0x0001b006ff007984 */ /* 0x002e620008000800 */
[----:B------:R-:W-:Y:S02]  /*3400*/  UIADD3 UR12, UPT, UPT, UR6, 0x1d800, URZ ;  /* 0x0001d800060c7890 */ /* 0x000fe4000fffe0ff */
[----:B------:R-:W-:Y:S02]  /*3410*/  USHF.R.S32.HI UR5, URZ, 0x1f, UR7 ;  /* 0x0000001fff057899 */ /* 0x000fe40008011407 */
[----:B------:R-:W-:Y:S02]  /*3420*/  USHF.R.U32.HI UR11, URZ, 0x4, UR11 ;  /* 0x00000004ff0b7899 */ /* 0x000fe4000801160b */
[----:B------:R-:W-:Y:S02]  /*3430*/  ULEA.HI UR5, UR5, UR7, URZ, 0x4 ;  /* 0x0000000705057291 */ /* 0x000fe4000f8f20ff */
[----:B------:R-:W-:Y:S02]  /*3440*/  USHF.R.U32.HI UR12, URZ, 0x4, UR12 ;  /* 0x00000004ff0c7899 */ /* 0x000fe4000801160c */
[----:B------:R-:W-:-:S02]  /*3450*/  USHF.R.S32.HI UR5, URZ, 0x4, UR5 ;  /* 0x00000004ff057899 */ /* 0x000fc40008011405 */
[----:B------:R-:W-:Y:S02]  /*3460*/  ULOP3.LUT UR11, UR11, 0x3fff, URZ, 0xc0, !UPT ;  /* 0x00003fff0b0b7892 */ /* 0x000fe4000f8ec0ff */
[----:B------:R-:W-:Y:S02]  /*3470*/  UISETP.LT.AND UP0, UPT, UR5, 0x1, UPT ;  /* 0x000000010500788c */ /* 0x000fe4000bf01270 */
[----:B------:R-:W-:Y:S02]  /*3480*/  ULOP3.LUT UR12, UR12, 0x3fff, URZ, 0xc0, !UPT ;  /* 0x00003fff0c0c7892 */ /* 0x000fe4000f8ec0ff */
[----:B------:R-:W-:Y:S02]  /*3490*/  USEL UR10, UR5, 0x1, !UP0 ;  /* 0x00000001050a7887 */ /* 0x000fe4000c000000 */
[----:B------:R-:W-:Y:S02]  /*34a0*/  ULOP3.LUT UR11, UR11, 0x10000, URZ, 0xfc, !UPT ;  /* 0x000100000b0b7892 */ /* 0x000fe4000f8efcff */
[----:B------:R-:W-:-:S02]  /*34b0*/  ULOP3.LUT UR12, UR12, 0x10000, URZ, 0xfc, !UPT ;  /* 0x000100000c0c7892 */ /* 0x000fc4000f8efcff */
[----:B------:R-:W-:Y:S02]  /*34c0*/  UIADD3 UR10, UPT, UPT, -UR10, URZ, URZ ;  /* 0x000000ff0a0a7290 */ /* 0x000fe4000fffe1ff */
[----:B--2---:R-:W-:Y:S01]  /*34d0*/  UISETP.GE.AND UP3, UPT, UR4, 0x1, UPT ;  /* 0x000000010400788c */ /* 0x004fe2000bf66270 */
[----:B-1----:R-:W-:-:S15]  /*34e0*/  R2UR UR19, R0 ;  /* 0x00000000001372ca */ /* 0x002fde00000e0000 */
.L_x_69:
[----:B------:R-:W-:Y:S02]  /*34f0*/  LEA R0, R10, UR6, 0x3 ;  /* 0x000000060a007c11 */ /* 0x000fe4000f8e18ff */
[----:B------:R-:W-:Y:S02]  /*3500*/  SHF.L.U32 R5, R9, 0x1f, RZ ;  /* 0x0000001f09057819 */ /* 0x000fe400000006ff */
[----:B------:R-:W-:Y:S01]  /*3510*/  PLOP3.LUT P0, PT, PT, PT, UP3, 0x80, 0x8 ;  /* 0x000000000008781c */ /* 0x000fe20003f0f038 */
[----:B------:R-:W-:Y:S01]  /*3520*/  VIADD R3, R0, 0x130 ;  /* 0x0000013000037836 */ /* 0x000fe20000000000 */
[----:B-1----:R-:W1:Y:S02]  /*3530*/  SYNCS.PHASECHK.TRANS64.TRYWAIT P1, [R0+URZ+0x120], R5 ;  /* 0x00012005000075a7 */ /* 0x002e6400080211ff */
[----:B-1--4-:R-:W-:Y:S09]  /*3540*/  @!P1 BRA `(.L_x_63) ;  /* 0x0000008000dc9947 */ /* 0x012ff20003800000 */
.L_x_172:
[----:B------:R-:W-:Y:S01]  /*3550*/  LEA R4, R10, UR6, 0x4 ;  /* 0x000000060a047c11 */ /* 0x000fe2000f8e20ff */
[----:B------:R-:W-:Y:S01]  /*3560*/  @UP3 ULEA UR4, UR17, UR6, 0x3 ;  /* 0x0000000611043291 */ /* 0x000fe2000f8e18ff */
[----:B------:R-:W-:Y:S01]  /*3570*/  PLOP3.LUT P2, PT, PT, PT, PT, 0x80, 0x8 ;  /* 0x000000000008781c */ /* 0x000fe20003f4f070 */
[----:B------:R-:W-:Y:S01]  /*3580*/  ULEA UR9, UR18, UR6, 0x3 ;  /* 0x0000000612097291 */ /* 0x000fe2000f8e18ff */
[----:B------:R-:W-:Y:S02]  /*3590*/  PRMT R3, RZ, 0x654, R3 ;  /* 0x00000654ff037816 */ /* 0x000fe40000000003 */
[----:B-1----:R-:W1:Y:S01]  /*35a0*/  LDS.128 R4, [R4+0x190] ;  /* 0x0001900004047984 */ /* 0x002e620000000c00 */
[----:B------:R-:W-:Y:S02]  /*35b0*/  @P0 SHF.L.U32 R2, R8, 0x1f, RZ ;  /* 0x0000001f08020819 */ /* 0x000fe400000006ff */
[----:B------:R-:W-:Y:S01]  /*35c0*/  SHF.L.U32 R0, R11, 0x1f, RZ ;  /* 0x0000001f0b007819 */ /* 0x000fe200000006ff */
[----:B------:R-:W-:Y:S01]  /*35d0*/  @!PT LDS RZ, [RZ] ;  /* 0x00000000fffff984 */ /* 0x000fe20000000800 */
[----:B------:R-:W-:Y:S01]  /*35e0*/  @!PT LDS RZ, [RZ] ;  /* 0x00000000fffff984 */ /* 0x000fe20000000800 */
[----:B------:R-:W-:Y:S01]  /*35f0*/  @!PT LDS RZ, [RZ] ;  /* 0x00000000fffff984 */ /* 0x000fe20000000800 */
[----:B------:R-:W-:Y:S01]  /*3600*/  @!PT LDS RZ, [RZ] ;  /* 0x00000000fffff984 */ /* 0x000fe20000000800 */
[----:B------:R2:W-:Y:S06]  /*3610*/  MEMBAR.ALL.CTA ;  /* 0x0000000000007992 */ /* 0x0005ec0000008000 */
[----:B--2---:R-:W2:Y:S02]  /*3620*/  FENCE.VIEW.ASYNC.S ;  /* 0x00000000000073c6 */ /* 0x004ea40000000000 */
[----:B--2---:R2:W-:Y:S01]  /*3630*/  SYNCS.ARRIVE.TRANS64.RED.A1T0 RZ, [R3+URZ], RZ ;  /* 0x000000ff03ff79a7 */ /* 0x0045e200081004ff */
[----:B------:R2:W4:Y:S01]  /*3640*/  @P0 SYNCS.PHASECHK.TRANS64.TRYWAIT P2, [UR4], R2 ;  /* 0x00000002ff0005a7 */ /* 0x0005220008041104 */
[----:B-1----:R-:W-:Y:S01]  /*3650*/  LOP3.LUT P1, RZ, R6, 0x1, RZ, 0xc0, !PT ;  /* 0x0000000106ff7812 */ /* 0x002fe2000782c0ff */
[----:B------:R-:W1:Y:S02]  /*3660*/  SYNCS.PHASECHK.TRANS64.TRYWAIT P0, [UR9+0x150], R0 ;  /* 0x00015000ff0075a7 */ /* 0x000e640008001109 */
[----:B-12-4-:R-:W-:Y:S10]  /*3670*/  @!P0 BRA `(.L_x_64) ;  /* 0x0000008000a48947 */ /* 0x016ff40003800000 */
.L_x_174:
[----:B------:R-:W-:Y:S01]  /*3680*/  IADD3 R10, PT, PT, R10, 0x1, RZ ;  /* 0x000000010a0a7810 */ /* 0x000fe20007ffe0ff */
[----:B------:R-:W-:Y:S06]  /*3690*/  BRA.U !UP3, `(.L_x_65) ;  /* 0x000000010b887547 */ /* 0x000fec000b800000 */
[----:B------:R-:W-:Y:S02]  /*36a0*/  ULEA UR8, UR18, UR19, 0x8 ;  /* 0x0000001312087291 */ /* 0x000fe4000f8e40ff */
[----:B------:R-:W-:Y:S01]  /*36b0*/  UPLOP3.LUT UP4, UPT, UPT, UPT, UPT, 0x40, 0x4 ;  /* 0x000000000004789c */ /* 0x000fe20003f8e870 */
[----:B------:R-:W-:Y:S01]  /*36c0*/  UMOV UR16, UR10 ;  /* 0x0000000a00107c82 */ /* 0x000fe20008000000 */
[----:B------:R-:W-:Y:S01]  /*36d0*/  UMOV UR15, UR5 ;  /* 0x00000005000f7c82 */ /* 0x000fe20008000000 */
[----:B------:R-:W-:-:S08]  /*36e0*/  UMOV UR14, UR17 ;  /* 0x00000011000e7c82 */ /* 0x000fd00008000000 */
.L_x_68:
[----:B------:R-:W-:Y:S02]  /*36f0*/  UIADD3 UR16, UPT, UPT, UR16, 0x1, URZ ;  /* 0x0000000110107890 */ /* 0x000fe4000fffe0ff */
[----:B--2---:R-:W-:Y:S02]  /*3700*/  ULEA UR7, UR14, UR6, 0x3 ;  /* 0x000000060e077291 */ /* 0x004fe4000f8e18ff */
[----:B------:R-:W-:Y:S01]  /*3710*/  UISETP.NE.AND UP0, UPT, UR16, URZ, UPT ;  /* 0x000000ff1000728c */ /* 0x000fe2000bf05270 */
[----:B----4-:R-:W-:Y:S10]  /*3720*/  @P2 BRA `(.L_x_66) ;  /* 0x00000000000c2947 */ /* 0x010ff40003800000 */
[----:B-1----:R-:W-:Y:S04]  /*3730*/  SHF.L.U32 R3, R8, 0x1f, RZ ;  /* 0x0000001f08037819 */ /* 0x002fe800000006ff */
[----:B------:R-:W1:Y:S02]  /*3740*/  SYNCS.PHASECHK.TRANS64.TRYWAIT P0, [UR7], R3 ;  /* 0x00000003ff0075a7 */ /* 0x000e640008001107 */
[----:B-1----:R-:W-:Y:S05]  /*3750*/  @!P0 BRA `(.L_x_67) ;  /* 0x0000008000848947 */ /* 0x002fea0003800000 */
.L_x_66:
[----:B------:R-:W-:Y:S01]  /*3760*/  UISETP.NE.AND UP1, UPT, UR15, 0x1, UPT ;  /* 0x000000010f00788c */ /* 0x000fe2000bf25270 */
[----:B------:R-:W-:Y:S01]  /*3770*/  PLOP3.LUT P2, PT, PT, PT, PT, 0x80, 0x8 ;  /* 0x000000000008781c */ /* 0x000fe20003f4f070 */
[----:B------:R-:W-:Y:S02]  /*3780*/  UIADD3 UR17, UPT, UPT, UR14, 0x1, URZ ;  /* 0x000000010e117890 */ /* 0x000fe4000fffe0ff */
[----:B------:R-:W-:Y:S02]  /*3790*/  ULEA UR22, UR14, UR12, 0x9 ;  /* 0x0000000c0e167291 */ /* 0x000fe4000f8e48ff */
[----:B------:R-:W-:Y:S01]  /*37a0*/  UISETP.NE.AND UP2, UPT, UR17, 0xd, UPT ;  /* 0x0000000d1100788c */ /* 0x000fe2000bf45270 */
[----:B------:R-:W-:Y:S01]  /*37b0*/  PLOP3.LUT P0, PT, PT, PT, UP1, 0x80, 0x8 ;  /* 0x000000000008781c */ /* 0x000fe20003f0f018 */
[----:B------:R-:W-:Y:S02]  /*37c0*/  ULEA UR24, UR14, UR11, 0x8 ;  /* 0x0000000b0e187291 */ /* 0x000fe4000f8e40ff */
[----:B------:R-:W-:Y:S02]  /*37d0*/  USEL UR13, URZ, 0x1, UP2 ;  /* 0x00000001ff0d7887 */ /* 0x000fe40009000000 */
[----:B------:R-:W-:Y:S02]  /*37e0*/  USEL UR17, UR17, URZ, UP2 ;  /* 0x000000ff11117287 */ /* 0x000fe40009000000 */
[----:B------:R-:W-:Y:S02]  /*37f0*/  UIADD3 UR7, UPT, UPT, UR7, 0x68, URZ ;  /* 0x0000006807077890 */ /* 0x000fe4000fffe0ff */
[----:B------:R-:W-:Y:S01]  /*3800*/  @UP1 ULEA UR4, UR17, UR6, 0x3 ;  /* 0x0000000611041291 */ /* 0x000fe2000f8e18ff */
[----:B------:R-:W-:Y:S01]  /*3810*/  LOP3.LUT R8, R8, UR13, RZ, 0x3c, !PT ;  /* 0x0000000d08087c12 */ /* 0x000fe2000f8e3cff */
[----:B------:R-:W-:Y:S01]  /*3820*/  UMOV UR23, 0xc0004010 ;  /* 0xc000401000177882 */ /* 0x000fe20000000000 */
[----:B------:R-:W-:Y:S01]  /*3830*/  UMOV UR25, 0xc0004010 ;  /* 0xc000401000197882 */ /* 0x000fe20000000000 */
[----:B------:R-:W-:Y:S01]  /*3840*/  UIADD3 UR15, UPT, UPT, UR15, -0x1, URZ ;  /* 0xffffffff0f0f7890 */ /* 0x000fe2000fffe0ff */
[----:B-1----:R-:W-:Y:S01]  /*3850*/  @P0 SHF.L.U32 R0, R8, 0x1f, RZ ;  /* 0x0000001f08000819 */ /* 0x002fe200000006ff */
[----:B------:R-:W-:Y:S03]  /*3860*/  UMOV UR14, UR17 ;  /* 0x00000011000e7c82 */ /* 0x000fe60008000000 */
[----:B------:R2:W4:Y:S01]  /*3870*/  @P0 SYNCS.PHASECHK.TRANS64.TRYWAIT P2, [UR4], R0 ;  /* 0x00000000ff0005a7 */ /* 0x0005220008041104 */
[----:B------:R2:W-:Y:S01]  /*3880*/  UTCHMMA gdesc[UR24], gdesc[UR22], tmem[UR8], tmem[UR20], idesc[UR21], UP4 ;  /* 0x00ff1416180075ea */ /* 0x0005e2000a000008 */
[----:B------:R-:W-:Y:S01]  /*3890*/  UPLOP3.LUT UP4, UPT, UPT, UPT, UPT, 0x80, 0x8 ;  /* 0x000000000008789c */ /* 0x000fe20003f8f070 */
[----:B------:R2:W-:Y:S01]  /*38a0*/  UTCBAR [UR7], URZ ;  /* 0x000000ff070073e9 */ /* 0x0005e200080000ff */
[----:B------:R-:W-:Y:S09]  /*38b0*/  BRA.U UP0, `(.L_x_68) ;  /* 0xfffffffd008c7547 */ /* 0x000ff2000b83ffff */
.L_x_65:
[----:B------:R-:W-:Y:S01]  /*38c0*/  UIADD3 UR18, UPT, UPT, UR18, 0x1, URZ ;  /* 0x0000000112127890 */ /* 0x000fe2000fffe0ff */
[C---:B------:R-:W-:Y:S01]  /*38d0*/  ISETP.NE.AND P0, PT, R10.reuse, 0x2, PT ;  /* 0x000000020a00780c */ /* 0x040fe20003f05270 */
[----:B------:R-:W-:Y:S02]  /*38e0*/  UIADD3 UR9, UPT, UPT, UR9, 0x140, URZ ;  /* 0x0000014009097890 */ /* 0x000fe4000fffe0ff */
[----:B------:R-:W-:Y:S01]  /*38f0*/  UISETP.NE.AND UP0, UPT, UR18, 0x2, UPT ;  /* 0x000000021200788c */ /* 0x000fe2000bf05270 */
[----:B-12---:R-:W-:Y:S02]  /*3900*/  SEL R0, RZ, 0x1, P0 ;  /* 0x00000001ff007807 */ /* 0x006fe40000000000 */
[----:B------:R-:W-:Y:S01]  /*3910*/  SEL R10, R10, RZ, P0 ;  /* 0x000000ff0a0a7207 */ /* 0x000fe20000000000 */
[----:B------:R-:W-:Y:S01]  /*3920*/  USEL UR4, URZ, 0x1, UP0 ;  /* 0x00000001ff047887 */ /* 0x000fe20008000000 */
[----:B------:R-:W-:Y:S01]  /*3930*/  LOP3.LUT R9, R9, R0, RZ, 0x3c, !PT ;  /* 0x0000000009097212 */ /* 0x000fe200078e3cff */
[----:B------:R-:W-:Y:S01]  /*3940*/  USEL UR18, UR18, URZ, UP0 ;  /* 0x000000ff12127287 */ /* 0x000fe20008000000 */
[----:B------:R1:W-:Y:S03]  /*3950*/  UTCBAR [UR9], URZ ;  /* 0x000000ff090073e9 */ /* 0x0003e600080000ff */
[----:B------:R-:W-:Y:S01]  /*3960*/  LOP3.LUT R11, R11, UR4, RZ, 0x3c, !PT ;  /* 0x000000040b0b7c12 */ /* 0x000fe2000f8e3cff */
[----:B------:R-:W-:Y:S07]  /*3970*/  @P1 BRA `(.L_x_69) ;  /* 0xfffffff800dc1947 */ /* 0x000fee000383ffff */
[----:B------:R-:W2:Y:S01]  /*3980*/  S2UR UR4, SR_CgaCtaId ;  /* 0x00000000000479c3 */ /* 0x000ea20000008800 */
[----:B------:R-:W-:Y:S01]  /*3990*/  ELECT P0, URZ, PT ;  /* 0x0000000000ff782f */ /* 0x000fe20003800000 */
[----:B------:R-:W-:Y:S01]  /*39a0*/  IMAD.MOV.U32 R0, RZ, RZ, 0x1 ;  /* 0x00000001ff007424 */ /* 0x000fe200078e00ff */
[----:B------:R-:W-:Y:S01]  /*39b0*/  UIADD3 UR6, UPT, UPT, UR6, 0x150, URZ ;  /* 0x0000015006067890 */ /* 0x000fe2000fffe0ff */
[----:B------:R-:W-:Y:S01]  /*39c0*/  SHF.L.U32 R3, R11, 0x1f, RZ ;  /* 0x0000001f0b037819 */ /* 0x000fe200000006ff */
[----:B------:R-:W-:-:S03]  /*39d0*/  UMOV UR5, 0x40 ;  /* 0x0000004000057882 */ /* 0x000fc60000000000 */
[----:B------:R-:W-:Y:S01]  /*39e0*/  UVIRTCOUNT.DEALLOC.SMPOOL 0x80 ;  /* 0x000000800000784c */ /* 0x000fe20000000000 */
[----:B--2---:R-:W-:Y:S02]  /*39f0*/  ULEA UR4, UR4, UR5, 0x18 ;  /* 0x0000000504047291 */ /* 0x004fe4000f8ec0ff */
[----:B------:R-:W-:-:S07]  /*3a00*/  ULEA UR5, UR18, UR6, 0x3 ;  /* 0x0000000612057291 */ /* 0x000fce000f8e18ff */
[----:B------:R2:W-:Y:S02]  /*3a10*/  @P0 STS.U8 [UR4+0x1c], R0 ;  /* 0x00001c00ff000988 */ /* 0x0005e40008000004 */
[----:B------:R-:W3:Y:S02]  /*3a20*/  SYNCS.PHASECHK.TRANS64.TRYWAIT P0, [UR5], R3 ;  /* 0x00000003ff0075a7 */ /* 0x000ee40008001105 */
[----:B--23--:R-:W-:Y:S05]  /*3a30*/  @!P0 BRA `(.L_x_70) ;  /* 0x0000007c00e48947 */ /* 0x00cfea0003800000 */
.L_x_177:
[----:B------:R-:W-:-:S04]  /*3a40*/  UIADD3 UR7, UPT, UPT, UR18, 0x1, URZ ;  /* 0x0000000112077890 */ /* 0x000fc8000fffe0ff */
[----:B------:R-:W-:-:S04]  /*3a50*/  UISETP.NE.AND UP0, UPT, UR7, 0x2, UPT ;  /* 0x000000020700788c */ /* 0x000fc8000bf05270 */
[----:B------:R-:W-:Y:S02]  /*3a60*/  USEL UR5, URZ, 0x1, UP0 ;  /* 0x00000001ff057887 */ /* 0x000fe40008000000 */
[----:B------:R-:W-:-:S04]  /*3a70*/  USEL UR7, UR7, URZ, UP0 ;  /* 0x000000ff07077287 */ /* 0x000fc80008000000 */
[----:B------:R-:W-:Y:S01]  /*3a80*/  ULEA UR7, UR7, UR6, 0x3 ;  /* 0x0000000607077291 */ /* 0x000fe2000f8e18ff */
[----:B--2---:R-:W-:-:S04]  /*3a90*/  LOP3.LUT R3, R11, UR5, RZ, 0x3c, !PT ;  /* 0x000000050b037c12 */ /* 0x004fc8000f8e3cff */
[----:B------:R-:W-:-:S04]  /*3aa0*/  SHF.L.U32 R3, R3, 0x1f, RZ ;  /* 0x0000001f03037819 */ /* 0x000fc800000006ff */
[----:B------:R-:W2:Y:S02]  /*3ab0*/  SYNCS.PHASECHK.TRANS64.TRYWAIT P0, [UR7], R3 ;  /* 0x00000003ff0075a7 */ /* 0x000ea40008001107 */
[----:B--2---:R-:W-:Y:S05]  /*3ac0*/  @!P0 BRA `(.L_x_71) ;  /* 0x0000007c00d88947 */ /* 0x004fea0003800000 */
.L_x_179:
[----:B------:R-:W-:Y:S01]  /*3ad0*/  NOP ;  /* 0x0000000000007918 */ /* 0x000fe20000000000 */
[----:B--2---:R-:W2:Y:S01]  /*3ae0*/  LDS R0, [UR4+0x14] ;  /* 0x00001404ff007984 */ /* 0x004ea20008000800 */
[----:B------:R-:W-:Y:S01]  /*3af0*/  ULOP3.LUT UR6, UR19, 0xffff, URZ, 0xc0, !UPT ;  /* 0x0000ffff13067892 */ /* 0x000fe2000f8ec0ff */
[----:B------:R-:W-:Y:S01]  /*3b00*/  UMOV UR8, 0xffff ;  /* 0x0000ffff00087882 */ /* 0x000fe20000000000 */
[----:B------:R-:W-:Y:S02]  /*3b10*/  UMOV UR5, 0x1 ;  /* 0x0000000100057882 */ /* 0x000fe40000000000 */
[----:B------:R-:W-:-:S04]  /*3b20*/  USHF.R.U32.HI UR6, URZ, 0x5, UR6 ;  /* 0x00000005ff067899 */ /* 0x000fc80008011606 */
[----:B------:R-:W-:Y:S02]  /*3b30*/  USHF.L.U32 UR8, UR8, UR6, URZ ;  /* 0x0000000608087299 */ /* 0x000fe400080006ff */
[----:B------:R-:W-:-:S04]  /*3b40*/  USHF.L.U32 UR5, UR5, UR6, URZ ;  /* 0x0000000605057299 */ /* 0x000fc800080006ff */
[----:B--2---:R-:W-:-:S04]  /*3b50*/  LOP3.LUT R0, R0, UR8, RZ, 0xc0, !PT ;  /* 0x0000000800007c12 */ /* 0x004fc8000f8ec0ff */
[----:B------:R-:W-:-:S13]  /*3b60*/  ISETP.NE.AND P0, PT, R0, UR8, PT ;  /* 0x0000000800007c0c */ /* 0x000fda000bf05270 */
[----:B------:R-:W-:Y:S05]  /*3b70*/  @P0 BRA `(.L_x_72) ;  /* 0x0000000000580947 */ /* 0x000fea0003800000 */
[----:B------:R-:W2:Y:S02]  /*3b80*/  LDS R0, [UR4+0x18] ;  /* 0x00001804ff007984 */ /* 0x000ea40008000800 */
[----:B--2---:R-:W-:-:S04]  /*3b90*/  LOP3.LUT R0, R0, UR5, RZ, 0xc0, !PT ;  /* 0x0000000500007c12 */ /* 0x004fc8000f8ec0ff */
[----:B------:R-:W-:-:S13]  /*3ba0*/  ISETP.NE.AND P0, PT, R0, UR5, PT ;  /* 0x0000000500007c0c */ /* 0x000fda000bf05270 */
[----:B------:R-:W-:Y:S05]  /*3bb0*/  @P0 BRA `(.L_x_73) ;  /* 0x00000000003c0947 */ /* 0x000fea0003800000 */
[----:B------:R-:W2:Y:S01]  /*3bc0*/  S2R R2, SR_LANEID ;  /* 0x0000000000027919 */ /* 0x000ea20000000000 */
[----:B------:R-:W-:Y:S01]  /*3bd0*/  ULOP3.LUT UR8, URZ, UR8, URZ, 0x33, !UPT ;  /* 0x00000008ff087292 */ /* 0x000fe2000f8e33ff */
[----:B------:R-:W-:Y:S01]  /*3be0*/  LOP3.LUT R4, RZ, UR5, RZ, 0x33, !PT ;  /* 0x00000005ff047c12 */ /* 0x000fe2000f8e33ff */
[----:B------:R-:W-:Y:S02]  /*3bf0*/  VOTEU.ANY UR7, UPT, PT ;  /* 0x0000000000077886 */ /* 0x000fe400038e0100 */
[----:B------:R-:W-:Y:S01]  /*3c00*/  UFLO.U32 UR7, UR7 ;  /* 0x00000007000772bd */ /* 0x000fe200080e0000 */
[----:B------:R-:W3:Y:S01]  /*3c10*/  REDUX UR5, R4 ;  /* 0x00000000040573c4 */ /* 0x000ee20000000000 */
[----:B------:R-:W-:-:S06]  /*3c20*/  IMAD.U32 R0, RZ, RZ, UR8 ;  /* 0x00000008ff007e24 */ /* 0x000fcc000f8e00ff */
[----:B------:R1:W-:Y:S01]  /*3c30*/  UTCATOMSWS.AND URZ, UR8 ;  /* 0x0000000800ff79e3 */ /* 0x0003e20008000000 */
[----:B------:R-:W4:Y:S01]  /*3c40*/  REDUX UR6, R0 ;  /* 0x00000000000673c4 */ /* 0x000f220000000000 */
[----:B--2---:R-:W-:Y:S01]  /*3c50*/  ISETP.EQ.U32.AND P0, PT, R2, UR7, PT ;  /* 0x0000000702007c0c */ /* 0x004fe2000bf02070 */
[----:B---3--:R-:W-:Y:S01]  /*3c60*/  IMAD.U32 R2, RZ, RZ, UR5 ;  /* 0x00000005ff027e24 */ /* 0x008fe2000f8e00ff */
[----:B----4-:R-:W-:-:S11]  /*3c70*/  MOV R3, UR6 ;  /* 0x0000000600037c02 */ /* 0x010fd60008000f00 */
[----:B------:R1:W-:Y:S04]  /*3c80*/  @P0 ATOMS.AND RZ, [UR4+0x14], R3 ;  /* 0x00001403ffff098c */ /* 0x0003e8000a800004 */
[----:B------:R1:W-:Y:S01]  /*3c90*/  @P0 ATOMS.AND RZ, [UR4+0x18], R2 ;  /* 0x00001802ffff098c */ /* 0x0003e2000a800004 */
[----:B------:R-:W-:Y:S05]  /*3ca0*/  BRA `(.L_x_74) ;  /* 0x0000000000147947 */ /* 0x000fea0003800000 */
.L_x_73:
[----:B------:R-:W-:Y:S02]  /*3cb0*/  MOV R2, 0x3cd0 ;  /* 0x00003cd000027802 */ /* 0x000fe40000000f00 */
[----:B-1--45:R-:W-:Y:S05]  /*3cc0*/  CALL.REL.NOINC `($__internal_0_$__cuda_sm10x_tcgen05_guardrail_trap_col_being_dealloced_not_returned_by_alloc) ;  /* 0x0000008000c07944 */ /* 0x032fea0003c00000 */
[----:B------:R-:W-:Y:S05]  /*3cd0*/  BRA `(.L_x_74) ;  /* 0x0000000000087947 */ /* 0x000fea0003800000 */
.L_x_72:
[----:B------:R-:W-:Y:S02]  /*3ce0*/  MOV R2, 0x3d00 ;  /* 0x00003d0000027802 */ /* 0x000fe40000000f00 */
[----:B-1--45:R-:W-:Y:S05]  /*3cf0*/  CALL.REL.NOINC `($__internal_2_$__cuda_sm10x_tcgen05_guardrail_trap_unallocated_columns_being_dealloced) ;  /* 0x0000008000cc7944 */ /* 0x032fea0003c00000 */
.L_x_74:
[----:B------:R-:W-:Y:S01]  /*3d00*/  NOP ;  /* 0x0000000000007918 */ /* 0x000fe20000000000 */
[----:B-1----:R-:W-:Y:S05]  /*3d10*/  EXIT ;  /* 0x000000000000794d */ /* 0x002fea0003800000 */
.L_x_58:
[----:B------:R-:W-:-:S09]  /*3d20*/  UISETP.NE.OR UP2, UPT, UR8, 0x3, !UP2 ;  /* 0x000000030800788c */ /* 0x000fd2000d745670 */
[----:B------:R-:W-:Y:S05]  /*3d30*/  BRA.U UP2, `(.L_x_75) ;  /* 0x0000001102147547 */ /* 0x000fea000b800000 */
[----:B------:R-:W1:Y:S01]  /*3d40*/  LDC R0, c[0x0][0xb30] ;  /* 0x0002cc00ff007b82 */ /* 0x000e620000000800 */
[----:B------:R-:W2:Y:S01]  /*3d50*/  LDCU.64 UR8, c[0x0][0x888] ;  /* 0x00011100ff0877ac */ /* 0x000ea20008000a00 */
[----:B------:R-:W-:Y:S02]  /*3d60*/  HFMA2 R29, -RZ, RZ, 0, 0 ;  /* 0x00000000ff1d7431 */ /* 0x000fe400000001ff */
[----:B------:R-:W-:Y:S01]  /*3d70*/  IMAD.MOV.U32 R31, RZ, RZ, 0x1 ;  /* 0x00000001ff1f7424 */ /* 0x000fe200078e00ff */
[----:B------:R-:W-:Y:S01]  /*3d80*/  MOV R23, 0x4000 ;  /* 0x0000400000177802 */ /* 0x000fe20000000f00 */
[----:B------:R-:W4:Y:S01]  /*3d90*/  LDCU.64 UR4, c[0x0][0x890] ;  /* 0x00011200ff0477ac */ /* 0x000f220008000a00 */
[----:B------:R-:W-:Y:S01]  /*3da0*/  IMAD.MOV.U32 R30, RZ, RZ, RZ ;  /* 0x000000ffff1e7224 */ /* 0x000fe200078e00ff */
[----:B------:R-:W3:Y:S01]  /*3db0*/  LDC R19, c[0x0][0x370] ;  /* 0x0000dc00ff137b82 */ /* 0x000ee20000000800 */
[----:B------:R-:W-:Y:S01]  /*3dc0*/  UMOV UR7, 0x400 ;  /* 0x0000040000077882 */ /* 0x000fe20000000000 */
[----:B------:R-:W-:-:S02]  /*3dd0*/  UPLOP3.LUT UP1, UPT, UPT, UPT, UPT, 0x40, 0x4 ;  /* 0x000000000004789c */ /* 0x000fc40003f2e870 */
[----:B------:R-:W-:-:S04]  /*3de0*/  ULEA UR7, UR37, UR7, 0x18 ;  /* 0x0000000725077291 */ /* 0x000fc8000f8ec0ff */
[----:B------:R-:W3:Y:S01]  /*3df0*/  LDC R2, c[0x0][0xb0c] ;  /* 0x0002c300ff027b82 */ /* 0x000ee20000000800 */
[----:B------:R-:W-:Y:S02]  /*3e00*/  UIADD3 UR13, UPT, UPT, UR7, 0xe8, URZ ;  /* 0x000000e8070d7890 */ /* 0x000fe4000fffe0ff */
[----:B--2---:R-:W-:Y:S02]  /*3e10*/  UISETP.NE.U32.AND UP2, UPT, UR8, URZ, UPT ;  /* 0x000000ff0800728c */ /* 0x004fe4000bf45070 */
[----:B------:R-:W-:Y:S02]  /*3e20*/  UIADD3 UR33, UPT, UPT, UR7, 0xd0, URZ ;  /* 0x000000d007217890 */ /* 0x000fe4000fffe0ff */
[----:B----4-:R-:W-:Y:S01]  /*3e30*/  UISETP.NE.U32.AND UP3, UPT, UR4, URZ, UPT ;  /* 0x000000ff0400728c */ /* 0x010fe2000bf65070 */
[----:B------:R-:W2:Y:S01]  /*3e40*/  LDC R18, c[0x0][0xb20] ;  /* 0x0002c800ff127b82 */ /* 0x000ea20000000800 */
[----:B-1----:R-:W-:Y:S01]  /*3e50*/  ISETP.NE.AND P1, PT, R0, 0x1, PT ;  /* 0x000000010000780c */ /* 0x002fe20003f25270 */
[----:B------:R-:W-:-:S02]  /*3e60*/  UISETP.NE.AND.EX UP2, UPT, UR9, URZ, UPT, UP2 ;  /* 0x000000ff0900728c */ /* 0x000fc4000bf45320 */
[----:B------:R-:W-:Y:S02]  /*3e70*/  UIADD3 UR25, UPT, UPT, UR7, 0xd8, URZ ;  /* 0x000000d807197890 */ /* 0x000fe4000fffe0ff */
[----:B------:R-:W-:Y:S02]  /*3e80*/  UIADD3 UR17, UPT, UPT, UR7, 0xe0, URZ ;  /* 0x000000e007117890 */ /* 0x000fe4000fffe0ff */
[----:B------:R-:W1:Y:S01]  /*3e90*/  LDC.64 R32, c[0x0][0x348] ;  /* 0x0000d200ff207b82 */ /* 0x000e620000000a00 */
[----:B------:R-:W-:Y:S02]  /*3ea0*/  UPRMT UR13, UR37, 0x654, UR13 ;  /* 0x00000654250d7896 */ /* 0x000fe4000800000d */
[----:B------:R-:W-:-:S05]  /*3eb0*/  UISETP.NE.AND.EX UP3, UPT, UR5, URZ, UPT, UP3 ;  /* 0x000000ff0500728c */ /* 0x000fca000bf65330 */
[----:B------:R-:W4:Y:S08]  /*3ec0*/  LDC.64 R16, c[0x0][0xb10] ;  /* 0x0002c400ff107b82 */ /* 0x000f300000000a00 */
[----:B------:R-:W1:Y:S08]  /*3ed0*/  LDC.64 R6, c[0x0][0xb18] ;  /* 0x0002c600ff067b82 */ /* 0x000e700000000a00 */
[----:B------:R-:W1:Y:S08]  /*3ee0*/  LDC.64 R4, c[0x0][0xb28] ;  /* 0x0002ca00ff047b82 */ /* 0x000e700000000a00 */
[----:B--23--:R-:W1:Y:S02]  /*3ef0*/  LDC R22, c[0x0][0x374] ;  /* 0x0000dd00ff167b82 */ /* 0x00ce640000000800 */
.L_x_86:
[C---:B------:R-:W-:Y:S02]  /*3f00*/  LEA R0, R30.reuse, UR7, 0x3 ;  /* 0x000000071e007c11 */ /* 0x040fe4000f8e18ff */
[----:B------:R-:W-:Y:S02]  /*3f10*/  SHF.L.U32 R3, R29, 0x1f, RZ ;  /* 0x0000001f1d037819 */ /* 0x000fe400000006ff */
[----:B------:R-:W-:Y:S02]  /*3f20*/  LEA R24, R30, UR7, 0x4 ;  /* 0x000000071e187c11 */ /* 0x000fe4000f8e20ff */
[----:B--2---:R-:W2:Y:S02]  /*3f30*/  SYNCS.PHASECHK.TRANS64.TRYWAIT P0, [R0+URZ+0x120], R3 ;  /* 0x00012003000075a7 */ /* 0x004ea400080011ff */
[----:B--2---:R-:W-:Y:S05]  /*3f40*/  @!P0 BRA `(.L_x_76) ;  /* 0x0000007800d08947 */ /* 0x004fea0003800000 */
.L_x_180:
[----:B------:R-:W-:Y:S01]  /*3f50*/  ISETP.GE.AND P0, PT, R72, 0x1, PT ;  /* 0x000000014800780c */ /* 0x000fe20003f06270 */
[----:B------:R-:W3:Y:S01]  /*3f60*/  LDS.128 R24, [R24+0x190] ;  /* 0x0001900018187984 */ /* 0x000ee20000000c00 */
[----:B--2---:R-:W-:Y:S01]  /*3f70*/  VIADD R0, R0, 0x130 ;  /* 0x0000013000007836 */ /* 0x004fe20000000000 */
[----:B------:R-:W-:Y:S01]  /*3f80*/  @!PT LDS RZ, [RZ] ;  /* 0x00000000fffff984 */ /* 0x000fe20000000800 */
[----:B------:R-:W-:Y:S01]  /*3f90*/  @!PT LDS RZ, [RZ] ;  /* 0x00000000fffff984 */ /* 0x000fe20000000800 */
[----:B------:R-:W-:Y:S01]  /*3fa0*/  @!PT LDS RZ, [RZ] ;  /* 0x00000000fffff984 */ /* 0x000fe20000000800 */
[----:B------:R-:W-:Y:S01]  /*3fb0*/  @!PT LDS RZ, [RZ] ;  /* 0x00000000fffff984 */ /* 0x000fe20000000800 */
[----:B------:R2:W-:Y:S06]  /*3fc0*/  MEMBAR.ALL.CTA ;  /* 0x0000000000007992 */ /* 0x0005ec0000008000 */
[----:B--2---:R-:W2:Y:S01]  /*3fd0*/  FENCE.VIEW.ASYNC.S ;  /* 0x00000000000073c6 */ /* 0x004ea20000000000 */
[----:B------:R-:W-:Y:S04]  /*3fe0*/  PRMT R0, RZ, 0x654, R0 ;  /* 0x00000654ff007816 */ /* 0x000fe80000000000 */
[----:B--2---:R2:W-:Y:S01]  /*3ff0*/  SYNCS.ARRIVE.TRANS64.RED.A1T0 RZ, [R0+URZ], RZ ;  /* 0x000000ff00ff79a7 */ /* 0x0045e200081004ff */
[----:B---3--:R-:W-:Y:S11]  /*4000*/  LOP3.LUT P3, RZ, R26, 0x1, RZ, 0xc0, !PT ;  /* 0x000000011aff7812 */ /* 0x008ff6000786c0ff */
[----:B------:R-:W-:Y:S02]  /*4010*/  @!UPT UIADD3 URZ, UPT, UPT, URZ, URZ, URZ ;  /* 0x000000fffffff290 */ /* 0x000fe4000fffe0ff */
[----:B------:R-:W-:Y:S02]  /*4020*/  @P3 MOV R13, R24 ;  /* 0x00000018000d3202 */ /* 0x000fe40000000f00 */
[----:B------:R-:W-:Y:S01]  /*4030*/  @P3 LOP3.LUT R8, R25, 0xffff, RZ, 0xc0, !PT ;  /* 0x0000ffff19083812 */ /* 0x000fe200078ec0ff */
[----:B--2---:R-:W-:Y:S06]  /*4040*/  @!P0 BRA `(.L_x_77) ;  /* 0x0000000000a48947 */ /* 0x004fec0003800000 */
[----:B-1----:R-:W-:Y:S01]  /*4050*/  IMAD.HI.U32 R35, R22, R7, RZ ;  /* 0x0000000716237227 */ /* 0x002fe200078e00ff */
[----:B------:R-:W-:Y:S02]  /*4060*/  ISETP.NE.AND P0, PT, R6, 0x1, PT ;  /* 0x000000010600780c */ /* 0x000fe40003f05270 */
[----:B------:R-:W-:Y:S01]  /*4070*/  ISETP.NE.AND P2, PT, R72, 0x1, PT ;  /* 0x000000014800780c */ /* 0x000fe20003f45270 */
[----:B----4-:R-:W-:Y:S01]  /*4080*/  IMAD.HI.U32 R34, R19, R16, RZ ;  /* 0x0000001013227227 */ /* 0x010fe200078e00ff */
[----:B------:R-:W-:Y:S02]  /*4090*/  SHF.R.U32.HI R35, RZ, R18, R35 ;  /* 0x00000012ff237219 */ /* 0x000fe40000011623 */
[----:B------:R-:W-:Y:S01]  /*40a0*/  ISETP.NE.AND P4, PT, R2, 0x1, PT ;  /* 0x000000010200780c */ /* 0x000fe20003f85270 */
[----:B------:R-:W-:Y:S01]  /*40b0*/  IMAD.HI.U32 R36, R13, R16, RZ ;  /* 0x000000100d247227 */ /* 0x000fe200078e00ff */
[----:B------:R-:W-:Y:S02]  /*40c0*/  SHF.R.U32.HI R34, RZ, R17, R34 ;  /* 0x00000011ff227219 */ /* 0x000fe40000011622 */
[----:B------:R-:W-:Y:S01]  /*40d0*/  SEL R3, R22, R35, !P0 ;  /* 0x0000002316037207 */ /* 0x000fe20004000000 */
[C---:B------:R-:W-:Y:S01]  /*40e0*/  IMAD.HI.U32 R35, R8.reuse, R7, RZ ;  /* 0x0000000708237227 */ /* 0x040fe200078e00ff */
[----:B------:R-:W-:Y:S02]  /*40f0*/  SEL R11, R19, R34, !P4 ;  /* 0x00000022130b7207 */ /* 0x000fe40006000000 */
[----:B------:R-:W-:Y:S01]  /*4100*/  SHF.R.U32.HI R36, RZ, R17, R36 ;  /* 0x00000011ff247219 */ /* 0x000fe20000011624 */
[----:B------:R-:W-:Y:S01]  /*4110*/  IMAD.HI.U32 R38, R3, R4, RZ ;  /* 0x0000000403267227 */ /* 0x000fe200078e00ff */
[----:B------:R-:W-:Y:S03]  /*4120*/  SHF.R.U32.HI R35, RZ, R18, R35 ;  /* 0x00000012ff237219 */ /* 0x000fe60000011623 */
[----:B------:R-:W-:Y:S01]  /*4130*/  IMAD.HI.U32 R34, R11, R4, RZ ;  /* 0x000000040b227227 */ /* 0x000fe200078e00ff */
[----:B------:R-:W-:Y:S02]  /*4140*/  @P2 SHF.R.U32.HI R3, RZ, R5, R38 ;  /* 0x00000005ff032219 */ /* 0x000fe40000011626 */
[----:B------:R-:W-:Y:S02]  /*4150*/  SEL R9, R8, R35, !P0 ;  /* 0x0000002308097207 */ /* 0x000fe40004000000 */
[----:B------:R-:W-:Y:S01]  /*4160*/  @P2 SHF.R.U32.HI R11, RZ, R5, R34 ;  /* 0x00000005ff0b2219 */ /* 0x000fe20000011622 */
[C---:B------:R-:W-:Y:S01]  /*4170*/  IMAD R10, R72.reuse, R3, RZ ;  /* 0x00000003480a7224 */ /* 0x040fe200078e02ff */
[----:B------:R-:W-:Y:S01]  /*4180*/  SEL R3, R13, R36, !P4 ;  /* 0x000000240d037207 */ /* 0x000fe20006000000 */
[C---:B------:R-:W-:Y:S03]  /*4190*/  IMAD.HI.U32 R14, R9.reuse, R4, RZ ;  /* 0x00000004090e7227 */ /* 0x040fe600078e00ff */
[----:B------:R-:W-:Y:S01]  /*41a0*/  ISETP.GE.AND P0, PT, R9, R10, PT ;  /* 0x0000000a0900720c */ /* 0x000fe20003f06270 */
[C---:B------:R-:W-:Y:S01]  /*41b0*/  IMAD R12, R72.reuse, R11, RZ ;  /* 0x0000000b480c7224 */ /* 0x040fe200078e02ff */
[-C--:B------:R-:W-:Y:S04]  /*41c0*/  SHF.R.U32.HI R14, RZ, R5.reuse, R14 ;  /* 0x00000005ff0e7219 */ /* 0x080fe8000001160e */
[----:B------:R-:W-:Y:S02]  /*41d0*/  ISETP.GE.OR P0, PT, R3, R12, P0 ;  /* 0x0000000c0300720c */ /* 0x000fe40000706670 */
[----:B------:R-:W-:Y:S05]  /*41e0*/  SEL R15, R9, R14, !P2 ;  /* 0x0000000e090f7207 */ /* 0x000fea0005000000 */
[----:B------:R-:W-:Y:S04]  /*41f0*/  IMAD.MOV R14, RZ, RZ, -R15 ;  /* 0x000000ffff0e7224 */ /* 0x000fe800078e0a0f */
[----:B------:R-:W-:Y:S02]  /*4200*/  IMAD R14, R72, R14, R9 ;  /* 0x0000000e480e7224 */ /* 0x000fe400078e0209 */
[C---:B------:R-:W-:Y:S05]  /*4210*/  @!P0 IMAD.HI.U32 R10, R3.reuse, R4, RZ ;  /* 0x00000004030a8227 */ /* 0x040fea00078e00ff */
[----:B------:R-:W-:Y:S04]  /*4220*/  @!P0 SHF.R.U32.HI R10, RZ, R5, R10 ;  /* 0x00000005ff0a8219 */ /* 0x000fe8000001160a */
[----:B------:R-:W-:Y:S01]  /*4230*/  @!P0 SEL R0, R3, R10, !P2 ;  /* 0x0000000a03008207 */ /* 0x000fe20005000000 */
[----:B------:R-:W-:Y:S03]  /*4240*/  IMAD.MOV R10, RZ, RZ, -R3 ;  /* 0x000000ffff0a7224 */ /* 0x000fe600078e0a03 */
[----:B------:R-:W-:Y:S01]  /*4250*/  @!P0 IADD3 R15, PT, PT, R15, -R0, RZ ;  /* 0x800000000f0f8210 */ /* 0x000fe20007ffe0ff */
[----:B------:R-:W-:Y:S01]  /*4260*/  @!P0 IMAD R0, R11, R14, R0 ;  /* 0x0000000e0b008224 */ /* 0x000fe200078e0200 */
[----:B------:R-:W-:Y:S01]  /*4270*/  IADD3 R11, PT, PT, -R9, RZ, RZ ;  /* 0x000000ff090b7210 */ /* 0x000fe20007ffe1ff */
[----:B------:R-:W-:Y:S02]  /*4280*/  IMAD R13, R2, R10, R13 ;  /* 0x0000000a020d7224 */ /* 0x000fe400078e020d */
[----:B------:R-:W-:Y:S02]  /*4290*/  @!P0 IMAD R9, R15, R72, R3 ;  /* 0x000000480f098224 */ /* 0x000fe400078e0203 */
[----:B------:R-:W-:Y:S02]  /*42a0*/  @!P0 IMAD.MOV.U32 R3, RZ, RZ, R0 ;  /* 0x000000ffff038224 */ /* 0x000fe400078e0000 */
[----:B------:R-:W-:Y:S02]  /*42b0*/  IMAD R8, R6, R11, R8 ;  /* 0x0000000b06087224 */ /* 0x000fe400078e0208 */
[----:B------:R-:W-:Y:S02]  /*42c0*/  IMAD R13, R3, R2, R13 ;  /* 0x00000002030d7224 */ /* 0x000fe400078e020d */
[----:B------:R-:W-:Y:S02]  /*42d0*/  IMAD R8, R9, R6, R8 ;  /* 0x0000000609087224 */ /* 0x000fe400078e0208 */
.L_x_77:
[----:B------:R-:W-:Y:S05]  /*42e0*/  BRA.U UP1, `(.L_x_78) ;  /* 0x0000000101107547 */ /* 0x000fea000b800000 */
[----:B------:R-:W-:Y:S04]  /*42f0*/  MOV R0, UR6 ;  /* 0x0000000600007c02 */ /* 0x000fe80008000f00 */
[----:B------:R-:W-:Y:S04]  /*4300*/  SHF.L.U32 R3, R0, 0x1f, RZ ;  /* 0x0000001f00037819 */ /* 0x000fe800000006ff */
[----:B------:R-:W2:Y:S02]  /*4310*/  SYNCS.PHASECHK.TRANS64.TRYWAIT P0, [UR7+0x118], R3 ;  /* 0x00011803ff0075a7 */ /* 0x000ea40008001107 */
[----:B--2---:R-:W-:Y:S05]  /*4320*/  @!P0 BRA `(.L_x_79) ;  /* 0x0000007400ec8947 */ /* 0x004fea0003800000 */
.L_x_78:
[----:B------:R-:W-:Y:S02]  /*4330*/  R2UR UR35, R21 ;  /* 0x00000000152372ca */ /* 0x000fe400000e0000 */
[----:B------:R-:W-:Y:S02]  /*4340*/  R2UR UR34, R20 ;  /* 0x00000000142272ca */ /* 0x000fe400000e0000 */
[----:B------:R-:W-:Y:S02]  /*4350*/  ISETP.NE.U32.AND P2, PT, RZ, UR4, PT ;  /* 0x00000004ff007c0c */ /* 0x000fe4000bf45070 */
[----:B------:R-:W-:Y:S02]  /*4360*/  SHF.L.U32 R12, R31, 0x1f, RZ ;  /* 0x0000001f1f0c7819 */ /* 0x000fe400000006ff */
[----:B------:R-:W-:Y:S05]  /*4370*/  ISETP.NE.AND.EX P2, PT, RZ, UR5, PT, P2 ;  /* 0x00000005ff007c0c */ /* 0x000fea000bf45320 */
[----:B------:R-:W-:Y:S02]  /*4380*/  USHF.L.U32 UR35, UR35, 0x7, URZ ;  /* 0x0000000723237899 */ /* 0x000fe400080006ff */
[----:B------:R-:W-:Y:S01]  /*4390*/  USHF.L.U32 UR34, UR34, 0x8, URZ ;  /* 0x0000000822227899 */ /* 0x000fe200080006ff */
[----:B------:R-:W-:Y:S11]  /*43a0*/  BRA.U !UP3, `(.L_x_80) ;  /* 0x000000010b347547 */ /* 0x000ff6000b800000 */
[----:B------:R-:W-:Y:S01]  /*43b0*/  UPLOP3.LUT UP0, UPT, UPT, UPT, UP2, 0x80, 0x8 ;  /* 0x000000000008789c */ /* 0x000fe20003f0f020 */
[----:B--2---:R-:W-:Y:S02]  /*43c0*/  HFMA2 R0, -RZ, RZ, 0, 5.9604644775390625e-08 ;  /* 0x00000001ff007431 */ /* 0x004fe400000001ff */
[----:B------:R-:W-:Y:S03]  /*43d0*/  IMAD.MOV.U32 R155, RZ, RZ, 0x1 ;  /* 0x00000001ff9b7424 */ /* 0x000fe600078e00ff */
[----:B------:R-:W-:Y:S05]  /*43e0*/  PLOP3.LUT P0, PT, PT, PT, UP0, 0x80, 0x8 ;  /* 0x000000000008781c */ /* 0x000fea0003f0f008 */
[----:B------:R-:W2:Y:S01]  /*43f0*/  @UP0 LDCU.64 UR10, c[0x0][0x888] ;  /* 0x00011100ff0a07ac */ /* 0x000ea20008000a00 */
[----:B------:R-:W-:Y:S07]  /*4400*/  @UP0 UIMAD UR8, UR36, UR4, URZ ;  /* 0x00000004240802a4 */ /* 0x000fee000f8e02ff */
[----:B------:R-:W-:Y:S01]  /*4410*/  @!P0 PRMT R155, R0, 0x7610, R155 ;  /* 0x00007610009b8816 */ /* 0x000fe2000000009b */
[----:B--2---:R-:W-:Y:S03]  /*4420*/  @UP0 UIMAD.WIDE UR10, UR8, 0x4, UR10 ;  /* 0x00000004080a08a5 */ /* 0x004fe6000f8e020a */
[----:B------:R-:W2:Y:S03]  /*4430*/  @!UP0 LDCU UR8, c[0x0][0x880] ;  /* 0x00011000ff0887ac */ /* 0x000ea60008000800 */
[----:B------:R-:W-:Y:S01]  /*4440*/  IMAD.U32 R10, RZ, RZ, UR10 ;  /* 0x0000000aff0a7e24 */ /* 0x000fe2000f8e00ff */
[----:B------:R-:W-:Y:S05]  /*4450*/  MOV R11, UR11 ;  /* 0x0000000b000b7c02 */ /* 0x000fea0008000f00 */
[----:B-----5:R3:W5:Y:S02]  /*4460*/  @P0 LDG.E R81, desc[UR46][R10.64] ;  /* 0x0000002e0a510981 */ /* 0x020764000c1e1900 */
[----:B--23--:R-:W-:Y:S07]  /*4470*/  @!P0 IMAD.U32 R81, RZ, RZ, UR8 ;  /* 0x00000008ff518e24 */ /* 0x00cfee000f8e00ff */
.L_x_80:
[----:B-----5:R-:W-:Y:S01]  /*4480*/  @!P2 FSETP.EQ.AND P0, PT, R81, RZ, PT ;  /* 0x000000ff5100a20b */ /* 0x020fe20003f02000 */
[----:B------:R-:W-:Y:S01]  /*4490*/  @!UPT UIADD3 URZ, UPT, UPT, URZ, URZ, URZ ;  /* 0x000000fffffff290 */ /* 0x000fe2000fffe0ff */
[----:B------:R-:W-:Y:S11]  /*44a0*/  @!P2 BRA `(.L_x_81) ;  /* 0x000000000014a947 */ /* 0x000ff60003800000 */
[----:B------:R-:W-:Y:S02]  /*44b0*/  LOP3.LUT P2, RZ, R155, 0xff, RZ, 0xc0, !PT ;  /* 0x000000ff9bff7812 */ /* 0x000fe4000784c0ff */
[----:B------:R-:W-:Y:S04]  /*44c0*/  PLOP3.LUT P0, PT, PT, PT, UP0, 0x80, 0x8 ;  /* 0x000000000008781c */ /* 0x000fe80003f0f008 */
[----:B------:R-:W-:Y:S07]  /*44d0*/  PLOP3.LUT P0, PT, P0, PT, PT, 0x8, 0x80 ;  /* 0x000000000080781c */ /* 0x000fee000070e170 */
[----:B------:R-:W-:Y:S11]  /*44e0*/  @P2 FSETP.EQ.AND P0, PT, R81, RZ, PT ;  /* 0x000000ff5100220b */ /* 0x000ff60003f02000 */
[----:B------:R-:W-:Y:S02]  /*44f0*/  @!UPT UIADD3 URZ, UPT, UPT, URZ, URZ, URZ ;  /* 0x000000fffffff290 */ /* 0x000fe4000fffe0ff */
.L_x_81:
[----:B------:R-:W3:Y:S01]  /*4500*/  SYNCS.PHASECHK.TRANS64.TRYWAIT P2, [UR7+0xf0], R12 ;  /* 0x0000f00cff0075a7 */ /* 0x000ee20008041107 */
[----:B------:R-:W-:Y:S04]  /*4510*/  ELECT P4, URZ, PT ;  /* 0x0000000000ff782f */ /* 0x000fe80003880000 */
[----:B------:R-:W-:Y:S11]  /*4520*/  PLOP3.LUT P4, PT, P0, P4, PT, 0xf2, 0x2f ;  /* 0x00000000002f781c */ /* 0x000ff60000789e72 */
[----:B------:R-:W-:Y:S02]  /*4530*/  @!UPT UIADD3 URZ, UPT, UPT, URZ, URZ, URZ ;  /* 0x000000fffffff290 */ /* 0x000fe4000fffe0ff */
[----:B-1----:R-:W-:Y:S05]  /*4540*/  @!P4 IADD3 R9, P0, PT, R32, 0x580, RZ ;  /* 0x000005802009c810 */ /* 0x002fea0007f1e0ff */
[----:B--2---:R-:W-:Y:S01]  /*4550*/  @!P4 IMAD.X R0, RZ, RZ, R33, P0 ;  /* 0x000000ffff00c224 */ /* 0x004fe200000e0621 */
[----:B---3--:R-:W-:Y:S07]  /*4560*/  @!P2 BRA `(.L_x_82) ;  /* 0x000000740074a947 */ /* 0x008fee0003800000 */
.L_x_183:
[----:B------:R-:W-:Y:S01]  /*4570*/  @!P4 R2UR UR8, R0 ;  /* 0x000000000008c2ca */ /* 0x000fe200000e0000 */
[----:B------:R-:W-:Y:S01]  /*4580*/  VOTEU.ALL UP1, P4 ;  /* 0x0000000000ff7886 */ /* 0x000fe20002020000 */
[----:B------:R-:W-:Y:S01]  /*4590*/  @!P4 R2UR UR9, R9 ;  /* 0x000000000909c2ca */ /* 0x000fe200000e0000 */
[----:B------:R-:W-:Y:S01]  /*45a0*/  @!P4 IMAD.MOV.U32 R0, RZ, RZ, 0x4000 ;  /* 0x00004000ff00c424 */ /* 0x000fe200078e00ff */
[----:B------:R-:W-:Y:S01]  /*45b0*/  UMOV UR10, 0x0 ;  /* 0x00000000000a7882 */ /* 0x000fe20000000000 */
[----:B------:R-:W-:Y:S01]  /*45c0*/  UMOV UR11, 0x10000000 ;  /* 0x10000000000b7882 */ /* 0x000fe20000000000 */
[----:B------:R-:W-:Y:S01]  /*45d0*/  @!UP1 UIADD3 UR32, UPT, UPT, UR7, 0x400, URZ ;  /* 0x0000040007209890 */ /* 0x000fe2000fffe0ff */
[----:B------:R-:W-:Y:S01]  /*45e0*/  @!P4 IADD3 R9, P0, PT, R32, 0x580, RZ ;  /* 0x000005802009c810 */ /* 0x000fe20007f1e0ff */
[----:B------:R-:W-:Y:S05]  /*45f0*/  VOTEU.ALL UP1, P4 ;  /* 0x0000000000ff7886 */ /* 0x000fea0002020000 */
[----:B------:R-:W-:Y:S01]  /*4600*/  IMAD.U32 R11, RZ, RZ, UR8 ;  /* 0x00000008ff0b7e24 */ /* 0x000fe2000f8e00ff */
[----:B------:R-:W-:Y:S01]  /*4610*/  UPRMT UR8, UR37, 0x654, UR33 ;  /* 0x0000065425087896 */ /* 0x000fe20008000021 */
[----:B------:R-:W-:Y:S03]  /*4620*/  IMAD.U32 R10, RZ, RZ, UR9 ;  /* 0x00000009ff0a7e24 */ /* 0x000fe6000f8e00ff */
[----:B------:R-:W-:Y:S02]  /*4630*/  @!P4 R2UR UR15, R11 ;  /* 0x000000000b0fc2ca */ /* 0x000fe400000e0000 */
[----:B------:R-:W-:Y:S11]  /*4640*/  @!P4 R2UR UR14, R10 ;  /* 0x000000000a0ec2ca */ /* 0x000ff600000e0000 */
[----:B------:R-:W-:Y:S02]  /*4650*/  @!UPT UIADD3 URZ, UPT, UPT, URZ, URZ, URZ ;  /* 0x000000fffffff290 */ /* 0x000fe4000fffe0ff */
[----:B------:R2:W-:Y:S01]  /*4660*/  @!UP1 UTMALDG.3D [UR32], [UR14], desc[UR10] ;  /* 0x00000a200e0095b4 */ /* 0x0005e20008011000 */
[----:B------:R3:W-:Y:S01]  /*4670*/  @!P4 SYNCS.ARRIVE.TRANS64.RED.A0TR RZ, [UR7+0xd0], R0 ;  /* 0x0000d000ffffc9a7 */ /* 0x0007e20008300407 */
[----:B------:R-:W-:Y:S01]  /*4680*/  SYNCS.ARRIVE.TRANS64.RED.A1T0 RZ, [UR8], RZ ;  /* 0x000000ffffff79a7 */ /* 0x000fe20008100408 */
[----:B---3--:R-:W-:Y:S01]  /*4690*/  @!P4 IMAD.X R0, RZ, RZ, R33, P0 ;  /* 0x000000ffff00c224 */ /* 0x008fe200000e0621 */
[----:B------:R-:W3:Y:S02]  /*46a0*/  SYNCS.PHASECHK.TRANS64.TRYWAIT P2, [UR7+0xf8], R12 ;  /* 0x0000f80cff0075a7 */ /* 0x000ee40008041107 */
[----:B--23--:R-:W-:Y:S05]  /*46b0*/  @!P2 BRA `(.L_x_83) ;  /* 0x000000740038a947 */ /* 0x00cfea0003800000 */
.L_x_185:
        /* <DEDUP_REMOVED lines=8> */
[----:B------:R-:W-:Y:S01]  /*4740*/  @!UP1 UIADD3 UR24, UPT, UPT, UR7, 0x4400, URZ ;  /* 0x0000440007189890 */ /* 0x000fe2000fffe0ff */
[----:B------:R-:W-:Y:S01]  /*4750*/  VOTEU.ALL UP1, P4 ;  /* 0x0000000000ff7886 */ /* 0x000fe20002020000 */
[----:B------:R-:W-:Y:S01]  /*4760*/  UMOV UR27, UR35 ;  /* 0x00000023001b7c82 */ /* 0x000fe20008000000 */
[----:B------:R-:W-:Y:S02]  /*4770*/  UMOV UR28, UR36 ;  /* 0x00000024001c7c82 */ /* 0x000fe40008000000 */
[----:B------:R-:W-:Y:S01]  /*4780*/  IMAD.U32 R11, RZ, RZ, UR8 ;  /* 0x00000008ff0b7e24 */ /* 0x000fe2000f8e00ff */
[----:B------:R-:W-:Y:S01]  /*4790*/  UPRMT UR8, UR37, 0x654, UR25 ;  /* 0x0000065425087896 */ /* 0x000fe20008000019 */
[----:B------:R-:W-:Y:S02]  /*47a0*/  IMAD.U32 R10, RZ, RZ, UR9 ;  /* 0x00000009ff0a7e24 */ /* 0x000fe4000f8e00ff */
[----:B------:R-:W-:Y:S01]  /*47b0*/  @!P4 IMAD.X R20, RZ, RZ, R33, P0 ;  /* 0x000000ffff14c224 */ /* 0x000fe200000e0621 */
[----:B------:R-:W-:Y:S02]  /*47c0*/  @!P4 R2UR UR15, R11 ;  /* 0x000000000b0fc2ca */ /* 0x000fe400000e0000 */
[----:B------:R-:W-:Y:S11]  /*47d0*/  @!P4 R2UR UR14, R10 ;  /* 0x000000000a0ec2ca */ /* 0x000ff600000e0000 */
[----:B------:R-:W-:Y:S02]  /*47e0*/  @!UPT UIADD3 URZ, UPT, UPT, URZ, URZ, URZ ;  /* 0x000000fffffff290 */ /* 0x000fe4000fffe0ff */
[----:B------:R2:W-:Y:S01]  /*47f0*/  @!UP1 UTMALDG.3D [UR24], [UR14], desc[UR10] ;  /* 0x00000a180e0095b4 */ /* 0x0005e20008011000 */
[----:B------:R2:W-:Y:S01]  /*4800*/  @!P4 SYNCS.ARRIVE.TRANS64.RED.A0TR RZ, [UR7+0xd8], R0 ;  /* 0x0000d800ffffc9a7 */ /* 0x0005e20008300407 */
[----:B------:R-:W-:Y:S01]  /*4810*/  SYNCS.ARRIVE.TRANS64.RED.A1T0 RZ, [UR8], RZ ;  /* 0x000000ffffff79a7 */ /* 0x000fe20008100408 */
[----:B------:R-:W3:Y:S02]  /*4820*/  SYNCS.PHASECHK.TRANS64.TRYWAIT P2, [UR7+0x100], R12 ;  /* 0x0001000cff0075a7 */ /* 0x000ee40008041107 */
[----:B--23--:R-:W-:Y:S05]  /*4830*/  @!P2 BRA `(.L_x_84) ;  /* 0x0000007000f0a947 */ /* 0x00cfea0003800000 */
.L_x_187:
[----:B------:R-:W2:Y:S01]  /*4840*/  LDC.64 R14, c[0x0][0xb10] ;  /* 0x0002c400ff0e7b82 */ /* 0x000ea20000000a00 */
[----:B------:R-:W-:Y:S01]  /*4850*/  @!P4 R2UR UR8, R20 ;  /* 0x000000001408c2ca */ /* 0x000fe200000e0000 */
[----:B------:R-:W-:Y:S01]  /*4860*/  VOTEU.ALL UP1, P4 ;  /* 0x0000000000ff7886 */ /* 0x000fe20002020000 */
[----:B------:R-:W-:Y:S01]  /*4870*/  @!P4 R2UR UR9, R21 ;  /* 0x000000001509c2ca */ /* 0x000fe200000e0000 */
[----:B------:R-:W-:Y:S01]  /*4880*/  UMOV UR10, 0x0 ;  /* 0x00000000000a7882 */ /* 0x000fe20000000000 */
[----:B------:R-:W-:Y:S03]  /*4890*/  UMOV UR11, 0x10000000 ;  /* 0x10000000000b7882 */ /* 0x000fe60000000000 */
[----:B------:R-:W3:Y:S01]  /*48a0*/  LDC.64 R10, c[0x0][0xb18] ;  /* 0x0002c600ff0a7b82 */ /* 0x000ee20000000a00 */
[----:B------:R-:W-:Y:S01]  /*48b0*/  @!UP1 UIADD3 UR18, UPT, UPT, UR34, 0x80, URZ ;  /* 0x0000008022129890 */ /* 0x000fe2000fffe0ff */
[----:B------:R-:W-:Y:S01]  /*48c0*/  @P3 SHF.R.U32.HI R28, RZ, 0x10, R25 ;  /* 0x00000010ff1c3819 */ /* 0x000fe20000011619 */
[----:B------:R-:W-:Y:S01]  /*48d0*/  @!UP1 UIADD3 UR16, UPT, UPT, UR7, 0x8400, URZ ;  /* 0x0000840007109890 */ /* 0x000fe2000fffe0ff */
[----:B------:R-:W-:Y:S01]  /*48e0*/  VIADD R30, R30, 0x1 ;  /* 0x000000011e1e7836 */ /* 0x000fe20000000000 */
[----:B------:R-:W-:Y:S03]  /*48f0*/  VOTEU.ALL UP1, P4 ;  /* 0x0000000000ff7886 */ /* 0x000fe60002020000 */
[----:B------:R-:W5:Y:S01]  /*4900*/  @!P1 LDC R0, c[0x0][0xb20] ;  /* 0x0002c800ff009b82 */ /* 0x000f620000000800 */
[----:B------:R-:W-:Y:S01]  /*4910*/  UMOV UR19, UR35 ;  /* 0x0000002300137c82 */ /* 0x000fe20008000000 */
[----:B------:R-:W-:Y:S01]  /*4920*/  IMAD.U32 R21, RZ, RZ, UR8 ;  /* 0x00000008ff157e24 */ /* 0x000fe2000f8e00ff */
[----:B------:R-:W-:Y:S05]  /*4930*/  UMOV UR20, UR36 ;  /* 0x0000002400147c82 */ /* 0x000fea0008000000 */
[----:B-1----:R-:W1:Y:S01]  /*4940*/  @!P1 LDC R3, c[0x0][0xb0c] ;  /* 0x0002c300ff039b82 */ /* 0x002e620000000800 */
[----:B------:R-:W-:Y:S01]  /*4950*/  IMAD.U32 R20, RZ, RZ, UR9 ;  /* 0x00000009ff147e24 */ /* 0x000fe2000f8e00ff */
[----:B------:R-:W-:Y:S01]  /*4960*/  UPRMT UR8, UR37, 0x654, UR17 ;  /* 0x0000065425087896 */ /* 0x000fe20008000011 */
[----:B------:R-:W-:Y:S03]  /*4970*/  @!P4 R2UR UR15, R21 ;  /* 0x00000000150fc2ca */ /* 0x000fe600000e0000 */
[----:B------:R-:W-:Y:S01]  /*4980*/  @!P4 R2UR UR14, R20 ;  /* 0x00000000140ec2ca */ /* 0x000fe200000e0000 */
[----:B------:R-:W-:Y:S11]  /*4990*/  @!P4 IMAD.MOV.U32 R20, RZ, RZ, 0x4000 ;  /* 0x00004000ff14c424 */ /* 0x000ff600078e00ff */
[----:B------:R-:W-:Y:S01]  /*49a0*/  @!UPT UIADD3 URZ, UPT, UPT, URZ, URZ, URZ ;  /* 0x000000fffffff290 */ /* 0x000fe2000fffe0ff */
[----:B------:R1:W-:Y:S01]  /*49b0*/  @!UP1 UTMALDG.3D [UR16], [UR14], desc[UR10] ;  /* 0x00000a100e0095b4 */ /* 0x0003e20008011000 */
[----:B------:R1:W-:Y:S02]  /*49c0*/  @!P4 SYNCS.ARRIVE.TRANS64.RED.A0TR RZ, [UR7+0xe0], R20 ;  /* 0x0000e014ffffc9a7 */ /* 0x0003e40008300407 */
[----:B-1----:R-:W-:Y:S01]  /*49d0*/  @!P1 ISETP.NE.AND P2, PT, R3, 0x1, PT ;  /* 0x000000010300980c */ /* 0x002fe20003f45270 */
[C---:B--2---:R-:W-:Y:S01]  /*49e0*/  @!P1 IMAD.HI.U32 R14, R13.reuse, R14, RZ ;  /* 0x0000000e0d0e9227 */ /* 0x044fe200078e00ff */
[----:B---3--:R-:W-:Y:S03]  /*49f0*/  @!P1 ISETP.NE.AND P0, PT, R10, 0x1, PT ;  /* 0x000000010a00980c */ /* 0x008fe60003f05270 */
[C---:B------:R-:W-:Y:S01]  /*4a00*/  @!P1 IMAD.HI.U32 R11, R8.reuse, R11, RZ ;  /* 0x0000000b080b9227 */ /* 0x040fe200078e00ff */
[----:B------:R-:W-:Y:S04]  /*4a10*/  @!P1 SHF.R.U32.HI R14, RZ, R15, R14 ;  /* 0x0000000fff0e9219 */ /* 0x000fe8000001160e */
[----:B-----5:R-:W-:Y:S01]  /*4a20*/  @!P1 SHF.R.U32.HI R9, RZ, R0, R11 ;  /* 0x00000000ff099219 */ /* 0x020fe2000001160b */
[----:B------:R-:W-:Y:S01]  /*4a30*/  SYNCS.ARRIVE.TRANS64.RED.A1T0 RZ, [UR8], RZ ;  /* 0x000000ffffff79a7 */ /* 0x000fe20008100408 */
[----:B------:R-:W-:Y:S02]  /*4a40*/  @!P1 SEL R14, R13, R14, !P2 ;  /* 0x0000000e0d0e9207 */ /* 0x000fe40005000000 */
[----:B------:R-:W-:Y:S01]  /*4a50*/  @!P1 SEL R9, R8, R9, !P0 ;  /* 0x0000000908099207 */ /* 0x000fe20004000000 */
[----:B------:R-:W1:Y:S04]  /*4a60*/  SYNCS.PHASECHK.TRANS64.TRYWAIT P5, [UR7+0x108], R12 ;  /* 0x0001080cff0075a7 */ /* 0x000e6800080a1107 */
[----:B------:R-:W-:Y:S02]  /*4a70*/  @!P1 IMAD.IADD R0, R9, 0x1, -R14 ;  /* 0x0000000109009824 */ /* 0x000fe400078e0a0e */
[----:B------:R-:W-:Y:S02]  /*4a80*/  @!P1 IMAD.IADD R9, R14, 0x1, -R9 ;  /* 0x000000010e099824 */ /* 0x000fe400078e0a09 */
[----:B------:R-:W-:Y:S02]  /*4a90*/  @!P1 IMAD R13, R0, R3, R13 ;  /* 0x00000003000d9224 */ /* 0x000fe400078e020d */
[----:B------:R-:W-:Y:S01]  /*4aa0*/  @!P1 IMAD R8, R9, R10, R8 ;  /* 0x0000000a09089224 */ /* 0x000fe200078e0208 */
[----:B-1----:R-:W-:Y:S06]  /*4ab0*/  @!P5 BRA `(.L_x_85) ;  /* 0x000000700068d947 */ /* 0x002fec0003800000 */
.L_x_189:
[----:B-1----:R-:W-:Y:S01]  /*4ac0*/  @!P4 IADD3 R3, P0, PT, R32, 0x580, RZ ;  /* 0x000005802003c810 */ /* 0x002fe20007f1e0ff */
[----:B------:R-:W-:Y:S01]  /*4ad0*/  VOTEU.ALL UP1, P4 ;  /* 0x0000000000ff7886 */ /* 0x000fe20002020000 */
[----:B------:R-:W-:Y:S01]  /*4ae0*/  UMOV UR18, 0x0 ;  /* 0x0000000000127882 */ /* 0x000fe20000000000 */
[----:B------:R-:W-:Y:S01]  /*4af0*/  UMOV UR19, 0x10000000 ;  /* 0x1000000000137882 */ /* 0x000fe20000000000 */
[----:B------:R-:W-:Y:S01]  /*4b00*/  @!P4 R2UR UR9, R3 ;  /* 0x000000000309c2ca */ /* 0x000fe200000e0000 */
[----:B------:R-:W-:Y:S01]  /*4b10*/  @!P4 IMAD.X R0, RZ, RZ, R33, P0 ;  /* 0x000000ffff00c224 */ /* 0x000fe200000e0621 */
[----:B------:R-:W-:Y:S01]  /*4b20*/  @!UP1 UIADD3 UR10, UPT, UPT, UR34, 0xc0, URZ ;  /* 0x000000c0220a9890 */ /* 0x000fe2000fffe0ff */
[----:B------:R-:W-:Y:S01]  /*4b30*/  ISETP.NE.AND P0, PT, R30, 0x2, PT ;  /* 0x000000021e00780c */ /* 0x000fe20003f05270 */
[----:B------:R-:W-:Y:S01]  /*4b40*/  UMOV UR11, UR35 ;  /* 0x00000023000b7c82 */ /* 0x000fe20008000000 */
[----:B------:R-:W-:Y:S01]  /*4b50*/  UMOV UR12, UR36 ;  /* 0x00000024000c7c82 */ /* 0x000fe20008000000 */
[----:B------:R-:W-:Y:S01]  /*4b60*/  @!P4 R2UR UR8, R0 ;  /* 0x000000000008c2ca */ /* 0x000fe200000e0000 */
[----:B------:R-:W-:Y:S01]  /*4b70*/  IMAD.IADD R20, R8, 0x1, R154 ;  /* 0x0000000108147824 */ /* 0x000fe200078e029a */
[----:B------:R-:W-:Y:S01]  /*4b80*/  @P3 R2UR UR36, R28 ;  /* 0x000000001c2432ca */ /* 0x000fe200000e0000 */
[----:B------:R-:W-:Y:S01]  /*4b90*/  IMAD.IADD R21, R13, 0x1, R156 ;  /* 0x000000010d157824 */ /* 0x000fe200078e029c */
[----:B------:R-:W-:Y:S02]  /*4ba0*/  SEL R0, RZ, 0x1, P0 ;  /* 0x00000001ff007807 */ /* 0x000fe40000000000 */
[----:B------:R-:W-:Y:S01]  /*4bb0*/  LOP3.LUT R31, R31, 0x1, RZ, 0x3c, !PT ;  /* 0x000000011f1f7812 */ /* 0x000fe200078e3cff */
[----:B------:R-:W-:Y:S01]  /*4bc0*/  IMAD.U32 R10, RZ, RZ, UR9 ;  /* 0x00000009ff0a7e24 */ /* 0x000fe2000f8e00ff */
[----:B------:R-:W-:Y:S01]  /*4bd0*/  @!UP1 UIADD3 UR9, UPT, UPT, UR7, 0xe8, URZ ;  /* 0x000000e807099890 */ /* 0x000fe2000fffe0ff */
[----:B------:R-:W-:Y:S02]  /*4be0*/  LOP3.LUT R29, R29, R0, RZ, 0x3c, !PT ;  /* 0x000000001d1d7212 */ /* 0x000fe400078e3cff */
[----:B------:R-:W-:Y:S02]  /*4bf0*/  SEL R30, R30, RZ, P0 ;  /* 0x000000ff1e1e7207 */ /* 0x000fe40000000000 */
[----:B------:R-:W-:Y:S01]  /*4c00*/  IMAD.U32 R11, RZ, RZ, UR8 ;  /* 0x00000008ff0b7e24 */ /* 0x000fe2000f8e00ff */
[----:B------:R-:W-:Y:S01]  /*4c10*/  @!P4 R2UR UR14, R10 ;  /* 0x000000000a0ec2ca */ /* 0x000fe200000e0000 */
[----:B------:R-:W-:Y:S01]  /*4c20*/  @!UP1 UIADD3 UR8, UPT, UPT, UR7, 0xc400, URZ ;  /* 0x0000c40007089890 */ /* 0x000fe2000fffe0ff */
[----:B------:R-:W-:Y:S02]  /*4c30*/  VOTEU.ALL UP1, P4 ;  /* 0x0000000000ff7886 */ /* 0x000fe40002020000 */
[----:B------:R-:W-:Y:S11]  /*4c40*/  @!P4 R2UR UR15, R11 ;  /* 0x000000000b0fc2ca */ /* 0x000ff600000e0000 */
[----:B------:R-:W-:Y:S02]  /*4c50*/  @!UPT UIADD3 URZ, UPT, UPT, URZ, URZ, URZ ;  /* 0x000000fffffff290 */ /* 0x000fe4000fffe0ff */
[----:B------:R2:W-:Y:S01]  /*4c60*/  @!UP1 UTMALDG.3D [UR8], [UR14], desc[UR18] ;  /* 0x000012080e0095b4 */ /* 0x0005e20008011000 */
[----:B------:R2:W-:Y:S01]  /*4c70*/  @!P4 SYNCS.ARRIVE.TRANS64.RED.A0TR RZ, [UR7+0xe8], R23 ;  /* 0x0000e817ffffc9a7 */ /* 0x0005e20008300407 */
[----:B------:R-:W-:Y:S01]  /*4c80*/  UPLOP3.LUT UP1, UPT, UPT, UPT, UPT, 0x80, 0x8 ;  /* 0x000000000008789c */ /* 0x000fe20003f2f070 */
[----:B------:R-:W-:Y:S01]  /*4c90*/  SYNCS.ARRIVE.TRANS64.RED.A1T0 RZ, [UR13], RZ ;  /* 0x000000ffffff79a7 */ /* 0x000fe2000810040d */
[----:B------:R-:W-:Y:S09]  /*4ca0*/  @P3 BRA `(.L_x_86) ;  /* 0xfffffff000943947 */ /* 0x000ff2000383ffff */
[----:B------:R-:W-:-:S04]  /*4cb0*/  SHF.L.U32 R3, R31, 0x1f, RZ ;  /* 0x0000001f1f037819 */ /* 0x000fc800000006ff */
[----:B------:R-:W1:Y:S02]  /*4cc0*/  SYNCS.PHASECHK.TRANS64.TRYWAIT P0, [UR7+0xf0], R3 ;  /* 0x0000f003ff0075a7 */ /* 0x000e640008001107 */
[----:B-1----:R-:W-:Y:S05]  /*4cd0*/  @!P0 BRA `(.L_x_87) ;  /* 0x0000006c00f88947 */ /* 0x002fea0003800000 */
.L_x_191:
[----:B------:R-:W3:Y:S02]  /*4ce0*/  SYNCS.PHASECHK.TRANS64.TRYWAIT P0, [UR7+0xf8], R3 ;  /* 0x0000f803ff0075a7 */ /* 0x000ee40008001107 */
[----:B---3--:R-:W-:Y:S05]  /*4cf0*/  @!P0 BRA `(.L_x_88) ;  /* 0x0000007000088947 */ /* 0x008fea0003800000 */
.L_x_193:
[----:B------:R-:W3:Y:S02]  /*4d00*/  SYNCS.PHASECHK.TRANS64.TRYWAIT P0, [UR7+0x100], R3 ;  /* 0x00010003ff0075a7 */ /* 0x000ee40008001107 */
[----:B---3--:R-:W-:Y:S05]  /*4d10*/  @!P0 BRA `(.L_x_89) ;  /* 0x0000007000188947 */ /* 0x008fea0003800000 */
.L_x_195:
[----:B-1----:R-:W-:-:S07]  /*4d20*/  MOV R0, UR7 ;  /* 0x0000000700007c02 */ /* 0x002fce0008000f00 */
.L_x_90:
[----:B-1----:R-:W-:-:S04]  /*4d30*/  SHF.L.U32 R3, R31, 0x1f, RZ ;  /* 0x0000001f1f037819 */ /* 0x002fc800000006ff */
[----:B------:R1:W3:Y:S03]  /*4d40*/  SYNCS.PHASECHK.TRANS64.TRYWAIT P0, [R0+URZ+0x108], R3 ;  /* 0x00010803000075a7 */ /* 0x0002e600080011ff */
[----:B---3--:R-:W-:Y:S05]  /*4d50*/  @!P0 NANOSLEEP.SYNCS 0x989680 ;  /* 0x009896800000895d */ /* 0x008fea0003900000 */
[----:B------:R-:W3:Y:S02]  /*4d60*/  @!P0 SYNCS.PHASECHK.TRANS64 P0, [R0+URZ+0x108], R3 ;  /* 0x00010803000085a7 */ /* 0x000ee400080010ff */
[----:B--23--:R-:W-:Y:S05]  /*4d70*/  @P0 EXIT ;  /* 0x000000000000094d */ /* 0x00cfea0003800000 */
[----:B------:R-:W-:Y:S05]  /*4d80*/  BRA `(.L_x_90) ;  /* 0xfffffffc00e87947 */ /* 0x000fea000383ffff */
.L_x_75:
[----:B------:R-:W-:-:S06]  /*4d90*/  UISETP.GE.AND UP1, UPT, UR8, 0x4, UPT ;  /* 0x000000040800788c */ /* 0x000fcc000bf26270 */
[----:B------:R-:W-:-:S13]  /*4da0*/  PLOP3.LUT P0, PT, PT, PT, UP1, 0x80, 0x8 ;  /* 0x000000000008781c */ /* 0x000fda0003f0f018 */
[----:B------:R-:W-:Y:S05]  /*4db0*/  @!P0 EXIT ;  /* 0x000000000000894d */ /* 0x000fea0003800000 */
[----:B------:R-:W-:Y:S01]  /*4dc0*/  BAR.SYNC.DEFER_BLOCKING 0x6, 0xa0 ;  /* 0x0182800000007b1d */ /* 0x000fe20000010000 */
[C---:B------:R-:W-:Y:S01]  /*4dd0*/  IMAD.SHL.U32 R3, R170.reuse, 0x40, RZ ;  /* 0x00000040aa037824 */ /* 0x040fe200078e00ff */
[C---:B------:R-:W-:Y:S01]  /*4de0*/  LOP3.LUT R161, R170.reuse, 0x1, RZ, 0xc0, !PT ;  /* 0x00000001aaa17812 */ /* 0x040fe200078ec0ff */
[C---:B------:R-:W-:Y:S02]  /*4df0*/  IMAD.U32 R79, R170.reuse, 0x10000, RZ ;  /* 0x00010000aa4f7824 */ /* 0x040fe400078e00ff */
[----:B------:R-:W-:Y:S02]  /*4e00*/  HFMA2 R167, -RZ, RZ, 0, 5.9604644775390625e-08 ;  /* 0x00000001ffa77431 */ /* 0x000fe400000001ff */
[C---:B------:R-:W-:Y:S01]  /*4e10*/  IMAD.SHL.U32 R160, R170.reuse, 0x8, RZ ;  /* 0x00000008aaa07824 */ /* 0x040fe200078e00ff */
[----:B------:R-:W-:Y:S01]  /*4e20*/  UMOV UR48, 0x400 ;  /* 0x0000040000307882 */ /* 0x000fe20000000000 */
[----:B------:R-:W1:Y:S01]  /*4e30*/  LDC R159, c[0x0][0x370] ;  /* 0x0000dc00ff9f7b82 */ /* 0x000e620000000800 */
[----:B------:R-:W-:Y:S01]  /*4e40*/  ULEA UR48, UR37, UR48, 0x18 ;  /* 0x0000003025307291 */ /* 0x000fe2000f8ec0ff */
[----:B------:R-:W-:Y:S01]  /*4e50*/  ISETP.NE.U32.AND P0, PT, R161, 0x1, PT ;  /* 0x00000001a100780c */ /* 0x000fe20003f05070 */
[----:B------:R-:W-:Y:S01]  /*4e60*/  IMAD.MOV.U32 R169, RZ, RZ, 0x2 ;  /* 0x00000002ffa97424 */ /* 0x000fe200078e00ff */
[----:B------:R-:W-:Y:S01]  /*4e70*/  LOP3.LUT R5, R3, 0x1c0, RZ, 0xc0, !PT ;  /* 0x000001c003057812 */ /* 0x000fe200078ec0ff */
[----:B------:R-:W-:Y:S01]  /*4e80*/  UIADD3 UR4, UPT, UPT, UR48, 0x400, URZ ;  /* 0x0000040030047890 */ /* 0x000fe2000fffe0ff */
[----:B------:R-:W-:Y:S01]  /*4e90*/  LOP3.LUT R79, R79, 0x600000, RZ, 0xc0, !PT ;  /* 0x006000004f4f7812 */ /* 0x000fe200078ec0ff */
[----:B------:R-:W-:Y:S01]  /*4ea0*/  IMAD.MOV.U32 R168, RZ, RZ, 0x4 ;  /* 0x00000004ffa87424 */ /* 0x000fe200078e00ff */
[----:B------:R-:W2:Y:S01]  /*4eb0*/  LDC R74, c[0x0][0xb0c] ;  /* 0x0002c300ff4a7b82 */ /* 0x000ea20000000800 */
[----:B------:R-:W-:Y:S01]  /*4ec0*/  R2P PR, R170, 0x6 ;  /* 0x00000006aa007804 */ /* 0x000fe20000000000 */
[----:B------:R-:W-:Y:S01]  /*4ed0*/  IMAD.MOV.U32 R76, RZ, RZ, RZ ;  /* 0x000000ffff4c7224 */ /* 0x000fe200078e00ff */
[----:B------:R-:W-:Y:S01]  /*4ee0*/  LOP3.LUT R160, R5, 0x38, R160, 0xf8, !PT ;  /* 0x0000003805a07812 */ /* 0x000fe200078ef8a0 */
[----:B------:R-:W-:Y:S01]  /*4ef0*/  IMAD.MOV.U32 R166, RZ, RZ, RZ ;  /* 0x000000ffffa67224 */ /* 0x000fe200078e00ff */
[----:B------:R-:W-:Y:S01]  /*4f00*/  P2R R2, PR, RZ, 0x1 ;  /* 0x00000001ff027803 */ /* 0x000fe20000000000 */
[----:B------:R-:W-:Y:S01]  /*4f10*/  IMAD.MOV.U32 R173, RZ, RZ, RZ ;  /* 0x000000ffffad7224 */ /* 0x000fe200078e00ff */
[----:B------:R-:W-:Y:S01]  /*4f20*/  LOP3.LUT R160, R160, 0x1e00, R3, 0xf8, !PT ;  /* 0x00001e00a0a07812 */ /* 0x000fe200078ef803 */
[----:B------:R-:W4:Y:S01]  /*4f30*/  LDC R157, c[0x0][0xb20] ;  /* 0x0002c800ff9d7b82 */ /* 0x000f220000000800 */
[----:B------:R-:W3:Y:S01]  /*4f40*/  LDS R0, [UR48+0x1b0] ;  /* 0x0001b030ff007984 */ /* 0x000ee20008000800 */
[----:B------:R-:W-:Y:S01]  /*4f50*/  LOP3.LUT R170, R170, 0x60, RZ, 0xc0, !PT ;  /* 0x00000060aaaa7812 */ /* 0x000fe200078ec0ff */
[----:B------:R-:W-:Y:S01]  /*4f60*/  IMAD.U32 R163, RZ, RZ, UR4 ;  /* 0x00000004ffa37e24 */ /* 0x000fe2000f8e00ff */
[----:B------:R-:W-:Y:S01]  /*4f70*/  MOV R165, RZ ;  /* 0x000000ff00a57202 */ /* 0x000fe20000000f00 */
[----:B------:R-:W1:Y:S01]  /*4f80*/  LDCU.64 UR52, c[0x0][0x348] ;  /* 0x00006900ff3477ac */ /* 0x000e620008000a00 */
[----:B------:R-:W-:-:S02]  /*4f90*/  SEL R169, R169, 0xfffffffe, !P1 ;  /* 0xfffffffea9a97807 */ /* 0x000fc40004800000 */
[----:B------:R-:W1:Y:S01]  /*4fa0*/  LDC R73, c[0x0][0xb30] ;  /* 0x0002cc00ff497b82 */ /* 0x000e620000000800 */
[----:B------:R-:W-:Y:S01]  /*4fb0*/  SEL R168, R168, 0xfffffffc, !P2 ;  /* 0xfffffffca8a87807 */ /* 0x000fe20005000000 */
[----:B------:R-:W1:Y:S01]  /*4fc0*/  LDCU.64 UR38, c[0x0][0x888] ;  /* 0x00011100ff2677ac */ /* 0x000e620008000a00 */
[----:B------:R-:W1:Y:S05]  /*4fd0*/  LDCU.64 UR44, c[0x0][0x890] ;  /* 0x00011200ff2c77ac */ /* 0x000e6a0008000a00 */
[----:B------:R-:W1:Y:S01]  /*4fe0*/  LDC.64 R152, c[0x0][0xb10] ;  /* 0x0002c400ff987b82 */ /* 0x000e620000000a00 */
[----:B------:R-:W-:Y:S01]  /*4ff0*/  UMOV UR49, URZ ;  /* 0x000000ff00317c82 */ /* 0x000fe20008000000 */
[----:B------:R-:W-:-:S06]  /*5000*/  UMOV UR51, URZ ;  /* 0x000000ff00337c82 */ /* 0x000fcc0008000000 */
[----:B------:R-:W1:Y:S08]  /*5010*/  LDC.64 R70, c[0x0][0xb18] ;  /* 0x0002c600ff467b82 */ /* 0x000e700000000a00 */
[----:B------:R-:W1:Y:S08]  /*5020*/  LDC.64 R68, c[0x0][0xb28] ;  /* 0x0002ca00ff447b82 */ /* 0x000e700000000a00 */
[----:B------:R-:W1:Y:S01]  /*5030*/  LDC.64 R150, c[0x0][0x8b0] ;  /* 0x00022c00ff967b82 */ /* 0x000e620000000a00 */
[----:B---3--:R-:W-:-:S07]  /*5040*/  IMAD.IADD R79, R0, 0x1, R79 ;  /* 0x00000001004f7824 */ /* 0x008fce00078e024f */
[----:B------:R-:W3:Y:S08]  /*5050*/  LDC.64 R148, c[0x0][0x8a8] ;  /* 0x00022a00ff947b82 */ /* 0x000ef00000000a00 */
[----:B--2-4-:R-:W1:Y:S02]  /*5060*/  LDC R158, c[0x0][0x374] ;  /* 0x0000dd00ff9e7b82 */ /* 0x014e640000000800 */
.L_x_134:
[----:B------:R-:W-:Y:S02]  /*5070*/  LEA R0, R173, UR48, 0x3 ;  /* 0x00000030ad007c11 */ /* 0x000fe4000f8e18ff */
[----:B------:R-:W-:Y:S02]  /*5080*/  SHF.L.U32 R3, R165, 0x1f, RZ ;  /* 0x0000001fa5037819 */ /* 0x000fe400000006ff */
[----:B-1----:R-:W-:Y:S02]  /*5090*/  LEA R16, R173, UR48, 0x4 ;  /* 0x00000030ad107c11 */ /* 0x002fe4000f8e20ff */
[----:B------:R-:W2:Y:S02]  /*50a0*/  SYNCS.PHASECHK.TRANS64.TRYWAIT P0, [R0+URZ+0x120], R3 ;  /* 0x00012003000075a7 */ /* 0x000ea400080011ff */
[----:B--23--:R-:W-:Y:S05]  /*50b0*/  @!P0 BRA `(.L_x_91) ;  /* 0x0000006c00488947 */ /* 0x00cfea0003800000 */
.L_x_196:
[----:B------:R-:W4:Y:S01]  /*50c0*/  LDC.64 R12, c[0x0][0xb10] ;  /* 0x0002c400ff0c7b82 */ /* 0x000f220000000a00 */
[----:B------:R-:W3:Y:S01]  /*50d0*/  LDS.128 R16, [R16+0x190] ;  /* 0x0001900010107984 */ /* 0x000ee20000000c00 */
[----:B-1----:R-:W-:Y:S01]  /*50e0*/  ISETP.NE.AND P1, PT, R73, 0x1, PT ;  /* 0x000000014900780c */ /* 0x002fe20003f25270 */
[----:B--2---:R-:W-:Y:S01]  /*50f0*/  VIADD R0, R0, 0x130 ;  /* 0x0000013000007836 */ /* 0x004fe20000000000 */
[----:B------:R-:W-:Y:S04]  /*5100*/  ISETP.GE.AND P0, PT, R72, 0x1, PT ;  /* 0x000000014800780c */ /* 0x000fe80003f06270 */
[----:B------:R-:W1:Y:S01]  /*5110*/  LDC.64 R10, c[0x0][0xb18] ;  /* 0x0002c600ff0a7b82 */ /* 0x000e620000000a00 */
[----:B------:R-:W-:Y:S01]  /*5120*/  PRMT R0, RZ, 0x654, R0 ;  /* 0x00000654ff007816 */ /* 0x000fe20000000000 */
[----:B------:R-:W-:Y:S01]  /*5130*/  @!PT LDS RZ, [RZ] ;  /* 0x00000000fffff984 */ /* 0x000fe20000000800 */
[----:B------:R-:W-:Y:S01]  /*5140*/  @!PT LDS RZ, [RZ] ;  /* 0x00000000fffff984 */ /* 0x000fe20000000800 */
[----:B------:R-:W-:Y:S01]  /*5150*/  @!PT LDS RZ, [RZ] ;  /* 0x00000000fffff984 */ /* 0x000fe20000000800 */
[----:B------:R-:W-:Y:S01]  /*5160*/  @!PT LDS RZ, [RZ] ;  /* 0x00000000fffff984 */ /* 0x000fe20000000800 */
[----:B------:R2:W-:Y:S06]  /*5170*/  MEMBAR.ALL.CTA ;  /* 0x0000000000007992 */ /* 0x0005ec0000008000 */
[----:B--2---:R-:W2:Y:S01]  /*5180*/  FENCE.VIEW.ASYNC.S ;  /* 0x00000000000073c6 */ /* 0x004ea20000000000 */
[----:B------:R-:W1:Y:S08]  /*5190*/  @!P1 LDC R14, c[0x0][0xb20] ;  /* 0x0002c800ff0e9b82 */ /* 0x000e700000000800 */
[----:B------:R-:W1:Y:S01]  /*51a0*/  @!P1 LDC R9, c[0x0][0xb0c] ;  /* 0x0002c300ff099b82 */ /* 0x000e620000000800 */
[----:B--2---:R2:W-:Y:S01]  /*51b0*/  SYNCS.ARRIVE.TRANS64.RED.A1T0 RZ, [R0+URZ], RZ ;  /* 0x000000ff00ff79a7 */ /* 0x0045e200081004ff */
[----:B---3--:R-:W-:Y:S04]  /*51c0*/  LOP3.LUT P4, RZ, R18, 0x1, RZ, 0xc0, !PT ;  /* 0x0000000112ff7812 */ /* 0x008fe8000788c0ff */
[----:B------:R-:W-:Y:S09]  /*51d0*/  P2R R171, PR, RZ, 0x10 ;  /* 0x00000010ffab7803 */ /* 0x000ff20000000000 */
[----:B------:R-:W-:Y:S02]  /*51e0*/  @P4 MOV R77, R16 ;  /* 0x00000010004d4202 */ /* 0x000fe40000000f00 */
[----:B------:R-:W-:Y:S01]  /*51f0*/  @P4 LOP3.LUT R75, R17, 0xffff, RZ, 0xc0, !PT ;  /* 0x0000ffff114b4812 */ /* 0x000fe200078ec0ff */
[----:B--2-4-:R-:W-:Y:S06]  /*5200*/  @!P0 BRA `(.L_x_92) ;  /* 0x0000000000a48947 */ /* 0x014fec0003800000 */
[----:B------:R-:W-:Y:S01]  /*5210*/  IMAD.HI.U32 R24, R158, R71, RZ ;  /* 0x000000479e187227 */ /* 0x000fe200078e00ff */
[----:B------:R-:W-:Y:S02]  /*5220*/  ISETP.NE.AND P0, PT, R70, 0x1, PT ;  /* 0x000000014600780c */ /* 0x000fe40003f05270 */
[----:B------:R-:W-:Y:S01]  /*5230*/  ISETP.NE.AND P2, PT, R72, 0x1, PT ;  /* 0x000000014800780c */ /* 0x000fe20003f45270 */
[-C--:B------:R-:W-:Y:S01]  /*5240*/  IMAD.HI.U32 R22, R159, R152.reuse, RZ ;  /* 0x000000989f167227 */ /* 0x080fe200078e00ff */
[----:B------:R-:W-:Y:S02]  /*5250*/  SHF.R.U32.HI R23, RZ, R157, R24 ;  /* 0x0000009dff177219 */ /* 0x000fe40000011618 */
[----:B------:R-:W-:Y:S01]  /*5260*/  ISETP.NE.AND P3, PT, R74, 0x1, PT ;  /* 0x000000014a00780c */ /* 0x000fe20003f65270 */
[----:B------:R-:W-:Y:S01]  /*5270*/  IMAD.HI.U32 R28, R75, R71, RZ ;  /* 0x000000474b1c7227 */ /* 0x000fe200078e00ff */
[----:B------:R-:W-:Y:S02]  /*5280*/  SHF.R.U32.HI R22, RZ, R153, R22 ;  /* 0x00000099ff167219 */ /* 0x000fe40000011616 */
[----:B------:R-:W-:Y:S01]  /*5290*/  SEL R3, R158, R23, !P0 ;  /* 0x000000179e037207 */ /* 0x000fe20004000000 */
[----:B------:R-:W-:Y:S01]  /*52a0*/  IMAD.HI.U32 R26, R77, R152, RZ ;  /* 0x000000984d1a7227 */ /* 0x000fe200078e00ff */
[----:B------:R-:W-:Y:S03]  /*52b0*/  SEL R7, R159, R22, !P3 ;  /* 0x000000169f077207 */ /* 0x000fe60005800000 */
[-C--:B------:R-:W-:Y:S01]  /*52c0*/  IMAD.HI.U32 R22, R3, R68.reuse, RZ ;  /* 0x0000004403167227 */ /* 0x080fe200078e00ff */
[----:B------:R-:W-:Y:S03]  /*52d0*/  SHF.R.U32.HI R26, RZ, R153, R26 ;  /* 0x00000099ff1a7219 */ /* 0x000fe6000001161a */
[----:B------:R-:W-:Y:S01]  /*52e0*/  IMAD.HI.U32 R24, R7, R68, RZ ;  /* 0x0000004407187227 */ /* 0x000fe200078e00ff */
[----:B------:R-:W-:Y:S02]  /*52f0*/  @P2 SHF.R.U32.HI R3, RZ, R69, R22 ;  /* 0x00000045ff032219 */ /* 0x000fe40000011616 */
[----:B------:R-:W-:Y:S02]  /*5300*/  SHF.R.U32.HI R22, RZ, R157, R28 ;  /* 0x0000009dff167219 */ /* 0x000fe4000001161c */
[----:B------:R-:W-:Y:S01]  /*5310*/  @P2 SHF.R.U32.HI R7, RZ, R69, R24 ;  /* 0x00000045ff072219 */ /* 0x000fe20000011618 */
[C---:B------:R-:W-:Y:S01]  /*5320*/  IMAD R2, R72.reuse, R3, RZ ;  /* 0x0000000348027224 */ /* 0x040fe200078e02ff */
[----:B------:R-:W-:Y:S02]  /*5330*/  SEL R5, R75, R22, !P0 ;  /* 0x000000164b057207 */ /* 0x000fe40004000000 */
[----:B------:R-:W-:Y:S01]  /*5340*/  SEL R3, R77, R26, !P3 ;  /* 0x0000001a4d037207 */ /* 0x000fe20005800000 */
[----:B------:R-:W-:Y:S01]  /*5350*/  IMAD R4, R72, R7, RZ ;  /* 0x0000000748047224 */ /* 0x000fe200078e02ff */
[C---:B------:R-:W-:Y:S01]  /*5360*/  ISETP.GE.AND P0, PT, R5.reuse, R2, PT ;  /* 0x000000020500720c */ /* 0x040fe20003f06270 */
[----:B------:R-:W-:Y:S03]  /*5370*/  IMAD.HI.U32 R6, R5, R68, RZ ;  /* 0x0000004405067227 */ /* 0x000fe600078e00ff */
[----:B------:R-:W-:Y:S01]  /*5380*/  ISETP.GE.OR P0, PT, R3, R4, P0 ;  /* 0x000000040300720c */ /* 0x000fe20000706670 */
[----:B------:R-:W-:Y:S01]  /*5390*/  IMAD.MOV R4, RZ, RZ, -R3 ;  /* 0x000000ffff047224 */ /* 0x000fe200078e0a03 */
[-C--:B------:R-:W-:Y:S03]  /*53a0*/  SHF.R.U32.HI R6, RZ, R69.reuse, R6 ;  /* 0x00000045ff067219 */ /* 0x080fe60000011606 */
[----:B------:R-:W-:Y:S01]  /*53b0*/  IMAD R77, R74, R4, R77 ;  /* 0x000000044a4d7224 */ /* 0x000fe200078e024d */
[----:B------:R-:W-:Y:S05]  /*53c0*/  SEL R15, R5, R6, !P2 ;  /* 0x00000006050f7207 */ /* 0x000fea0005000000 */
[----:B------:R-:W-:Y:S02]  /*53d0*/  IMAD.MOV R6, RZ, RZ, -R15 ;  /* 0x000000ffff067224 */ /* 0x000fe400078e0a0f */
[C---:B------:R-:W-:Y:S04]  /*53e0*/  @!P0 IMAD.HI.U32 R2, R3.reuse, R68, RZ ;  /* 0x0000004403028227 */ /* 0x040fe800078e00ff */
[----:B------:R-:W-:Y:S01]  /*53f0*/  IMAD R6, R72, R6, R5 ;  /* 0x0000000648067224 */ /* 0x000fe200078e0205 */
[----:B------:R-:W-:Y:S04]  /*5400*/  @!P0 SHF.R.U32.HI R2, RZ, R69, R2 ;  /* 0x00000045ff028219 */ /* 0x000fe80000011602 */
[----:B------:R-:W-:Y:S02]  /*5410*/  @!P0 SEL R0, R3, R2, !P2 ;  /* 0x0000000203008207 */ /* 0x000fe40005000000 */
[----:B------:R-:W-:Y:S02]  /*5420*/  IADD3 R2, PT, PT, -R5, RZ, RZ ;  /* 0x000000ff05027210 */ /* 0x000fe40007ffe1ff */
[----:B------:R-:W-:Y:S01]  /*5430*/  @!P0 IADD3 R8, PT, PT, R15, -R0, RZ ;  /* 0x800000000f088210 */ /* 0x000fe20007ffe0ff */
[----:B------:R-:W-:Y:S02]  /*5440*/  @!P0 IMAD R0, R7, R6, R0 ;  /* 0x0000000607008224 */ /* 0x000fe400078e0200 */
[----:B------:R-:W-:Y:S02]  /*5450*/  IMAD R75, R70, R2, R75 ;  /* 0x00000002464b7224 */ /* 0x000fe400078e024b */
[----:B------:R-:W-:Y:S02]  /*5460*/  @!P0 IMAD R5, R8, R72, R3 ;  /* 0x0000004808058224 */ /* 0x000fe400078e0203 */
[----:B------:R-:W-:Y:S04]  /*5470*/  @!P0 IMAD.MOV.U32 R3, RZ, RZ, R0 ;  /* 0x000000ffff038224 */ /* 0x000fe800078e0000 */
[----:B------:R-:W-:Y:S02]  /*5480*/  IMAD R77, R3, R74, R77 ;  /* 0x0000004a034d7224 */ /* 0x000fe400078e024d */
[----:B------:R-:W-:Y:S07]  /*5490*/  IMAD R75, R5, R70, R75 ;  /* 0x00000046054b7224 */ /* 0x000fee00078e024b */
.L_x_92:
[----:B-1----:R-:W-:Y:S01]  /*54a0*/  @!P1 ISETP.NE.AND P0, PT, R10, 0x1, PT ;  /* 0x000000010a00980c */ /* 0x002fe20003f05270 */
[----:B------:R-:W-:Y:S01]  /*54b0*/  @!P1 IMAD.HI.U32 R3, R75, R11, RZ ;  /* 0x0000000b4b039227 */ /* 0x000fe200078e00ff */
[----:B------:R-:W-:Y:S01]  /*54c0*/  R2UR UR42, R21 ;  /* 0x00000000152a72ca */ /* 0x000fe200000e0000 */
[----:B------:R-:W-:Y:S01]  /*54d0*/  BSSY.RECONVERGENT B6, `(.L_x_93) ;  /* 0x0000031000067945 */ /* 0x000fe20003800200 */
[----:B------:R-:W-:Y:S01]  /*54e0*/  R2UR UR41, R20 ;  /* 0x00000000142972ca */ /* 0x000fe200000e0000 */
[----:B------:R-:W-:Y:S01]  /*54f0*/  @!P1 IMAD.HI.U32 R0, R77, R12, RZ ;  /* 0x0000000c4d009227 */ /* 0x000fe200078e00ff */
[----:B------:R-:W-:Y:S02]  /*5500*/  @!P1 SHF.R.U32.HI R2, RZ, R14, R3 ;  /* 0x0000000eff029219 */ /* 0x000fe40000011603 */
[----:B------:R-:W-:Y:S01]  /*5510*/  @!P1 ISETP.NE.AND P2, PT, R9, 0x1, PT ;  /* 0x000000010900980c */ /* 0x000fe20003f45270 */
[----:B------:R-:W-:Y:S01]  /*5520*/  VIADD R173, R173, 0x1 ;  /* 0x00000001adad7836 */ /* 0x000fe20000000000 */
[----:B------:R-:W-:Y:S02]  /*5530*/  @!P1 SEL R2, R75, R2, !P0 ;  /* 0x000000024b029207 */ /* 0x000fe40004000000 */
[----:B------:R-:W-:Y:S02]  /*5540*/  @!P1 SHF.R.U32.HI R0, RZ, R13, R0 ;  /* 0x0000000dff009219 */ /* 0x000fe40000011600 */
[----:B------:R-:W-:Y:S01]  /*5550*/  LOP3.LUT P0, RZ, R163, 0x3f0, RZ, 0xc0, !PT ;  /* 0x000003f0a3ff7812 */ /* 0x000fe2000780c0ff */
[----:B------:R-:W-:Y:S01]  /*5560*/  USHF.L.U32 UR42, UR42, 0x7, URZ ;  /* 0x000000072a2a7899 */ /* 0x000fe200080006ff */
[----:B------:R-:W-:Y:S01]  /*5570*/  @!P1 SEL R3, R77, R0, !P2 ;  /* 0x000000004d039207 */ /* 0x000fe20005000000 */
[----:B------:R-:W-:Y:S01]  /*5580*/  USHF.L.U32 UR41, UR41, 0x8, URZ ;  /* 0x0000000829297899 */ /* 0x000fe200080006ff */
[----:B------:R-:W-:Y:S03]  /*5590*/  @P4 SHF.R.U32.HI R164, RZ, 0x10, R17 ;  /* 0x00000010ffa44819 */ /* 0x000fe60000011611 */
[----:B------:R-:W-:Y:S02]  /*55a0*/  @!P1 IMAD.IADD R0, R2, 0x1, -R3 ;  /* 0x0000000102009824 */ /* 0x000fe400078e0a03 */
[----:B------:R-:W-:Y:S02]  /*55b0*/  @!P1 IMAD.IADD R2, R3, 0x1, -R2 ;  /* 0x0000000103029824 */ /* 0x000fe400078e0a02 */
[----:B------:R-:W-:Y:S02]  /*55c0*/  @!P1 IMAD R77, R0, R9, R77 ;  /* 0x00000009004d9224 */ /* 0x000fe400078e024d */
[----:B------:R-:W-:Y:S01]  /*55d0*/  @!P1 IMAD R75, R2, R10, R75 ;  /* 0x0000000a024b9224 */ /* 0x000fe200078e024b */
[----:B------:R-:W-:Y:S06]  /*55e0*/  @!P0 BRA `(.L_x_94) ;  /* 0x00000000007c8947 */ /* 0x000fec0003800000 */
[----:B------:R-:W1:Y:S01]  /*55f0*/  LDCU.64 UR8, c[0x4][0x80] ;  /* 0x01001000ff0877ac */ /* 0x000e620008000a00 */
[----:B------:R-:W-:Y:S01]  /*5600*/  MOV R2, 0x0 ;  /* 0x0000000000027802 */ /* 0x000fe20000000f00 */
[----:B------:R-:W-:Y:S02]  /*5610*/  HFMA2 R12, -RZ, RZ, 0, 5.9604644775390625e-08 ;  /* 0x00000001ff0c7431 */ /* 0x000fe400000001ff */
[----:B------:R-:W-:Y:S01]  /*5620*/  IMAD.MOV.U32 R8, RZ, RZ, 0x70 ;  /* 0x00000070ff087424 */ /* 0x000fe200078e00ff */
[----:B------:R2:W3:Y:S01]  /*5630*/  LDC.64 R14, c[0x4][R2] ;  /* 0x01000000020e7b82 */ /* 0x0004e20000000a00 */
[----:B------:R-:W4:Y:S01]  /*5640*/  LDCU.64 UR6, c[0x4][0x88] ;  /* 0x01001100ff0677ac */ /* 0x000f220008000a00 */
[----:B------:R-:W-:Y:S01]  /*5650*/  IMAD.MOV.U32 R13, RZ, RZ, RZ ;  /* 0x000000ffff0d7224 */ /* 0x000fe200078e00ff */
[----:B------:R-:W2:Y:S01]  /*5660*/  LDCU.64 UR4, c[0x4][0x8] ;  /* 0x01000100ff0477ac */ /* 0x000ea20008000a00 */
[----:B-1----:R-:W-:Y:S01]  /*5670*/  MOV R5, UR9 ;  /* 0x0000000900057c02 */ /* 0x002fe20008000f00 */
[----:B------:R-:W-:Y:S01]  /*5680*/  IMAD.U32 R4, RZ, RZ, UR8 ;  /* 0x00000008ff047e24 */ /* 0x000fe2000f8e00ff */
[----:B----4-:R-:W-:Y:S01]  /*5690*/  MOV R7, UR7 ;  /* 0x0000000700077c02 */ /* 0x010fe20008000f00 */
[----:B------:R-:W-:Y:S01]  /*56a0*/  IMAD.U32 R6, RZ, RZ, UR6 ;  /* 0x00000006ff067e24 */ /* 0x000fe2000f8e00ff */
[----:B--2---:R-:W-:Y:S01]  /*56b0*/  MOV R11, UR5 ;  /* 0x00000005000b7c02 */ /* 0x004fe20008000f00 */
[----:B------:R-:W-:Y:S02]  /*56c0*/  IMAD.U32 R10, RZ, RZ, UR4 ;  /* 0x00000004ff0a7e24 */ /* 0x000fe4000f8e00ff */
[----:B------:R-:W-:Y:S07]  /*56d0*/  LEPC R20, `(.L_x_95) ;  /* 0x000000001014794e */ /* 0x000fee0000000000 */
[----:B---3-5:R-:W-:Y:S05]  /*56e0*/  CALL.ABS.NOINC R14 ;  /* 0x000000000e007343 */ /* 0x028fea0003c00000 */
.L_x_95:
[----:B------:R-:W1:Y:S01]  /*56f0*/  LDCU.64 UR8, c[0x4][0x80] ;  /* 0x01001000ff0877ac */ /* 0x000e620008000a00 */
[----:B------:R-:W2:Y:S01]  /*5700*/  LDC.64 R2, c[0x4][R2] ;  /* 0x0100000002027b82 */ /* 0x000ea20000000a00 */
[----:B------:R-:W-:Y:S02]  /*5710*/  HFMA2 R12, -RZ, RZ, 0, 5.9604644775390625e-08 ;  /* 0x00000001ff0c7431 */ /* 0x000fe400000001ff */
[----:B------:R-:W-:Y:S02]  /*5720*/  IMAD.MOV.U32 R8, RZ, RZ, 0x70 ;  /* 0x00000070ff087424 */ /* 0x000fe400078e00ff */
[----:B------:R-:W-:Y:S01]  /*5730*/  IMAD.MOV.U32 R13, RZ, RZ, RZ ;  /* 0x000000ffff0d7224 */ /* 0x000fe200078e00ff */
[----:B------:R-:W3:Y:S01]  /*5740*/  LDCU.64 UR6, c[0x4][0x88] ;  /* 0x01001100ff0677ac */ /* 0x000ee20008000a00 */
[----:B------:R-:W4:Y:S01]  /*5750*/  LDCU.64 UR4, c[0x4][0x8] ;  /* 0x01000100ff0477ac */ /* 0x000f220008000a00 */
[----:B-1----:R-:W-:Y:S02]  /*5760*/  MOV R4, UR8 ;  /* 0x0000000800047c02 */ /* 0x002fe40008000f00 */
[----:B------:R-:W-:Y:S02]  /*5770*/  MOV R5, UR9 ;  /* 0x0000000900057c02 */ /* 0x000fe40008000f00 */
[----:B---3--:R-:W-:Y:S01]  /*5780*/  MOV R7, UR7 ;  /* 0x0000000700077c02 */ /* 0x008fe20008000f00 */
[----:B------:R-:W-:Y:S01]  /*5790*/  IMAD.U32 R6, RZ, RZ, UR6 ;  /* 0x00000006ff067e24 */ /* 0x000fe2000f8e00ff */
[----:B----4-:R-:W-:Y:S01]  /*57a0*/  MOV R11, UR5 ;  /* 0x00000005000b7c02 */ /* 0x010fe20008000f00 */
[----:B------:R-:W-:Y:S02]  /*57b0*/  IMAD.U32 R10, RZ, RZ, UR4 ;  /* 0x00000004ff0a7e24 */ /* 0x000fe4000f8e00ff */
[----:B------:R-:W-:Y:S07]  /*57c0*/  LEPC R20, `(.L_x_94) ;  /* 0x000000001014794e */ /* 0x000fee0000000000 */
[----:B--2---:R-:W-:Y:S05]  /*57d0*/  CALL.ABS.NOINC R2 ;  /* 0x0000000002007343 */ /* 0x004fea0003c00000 */
.L_x_94:
[----:B------:R-:W-:Y:S05]  /*57e0*/  BSYNC.RECONVERGENT B6 ;  /* 0x0000000000067941 */ /* 0x000fea0003800200 */
.L_x_93:
[----:B------:R-:W-:Y:S01]  /*57f0*/  ISETP.NE.U32.AND P4, PT, R150, RZ, PT ;  /* 0x000000ff9600720c */ /* 0x000fe20003f85070 */
[----:B------:R-:W-:Y:S01]  /*5800*/  UISETP.NE.AND UP2, UPT, UR50, URZ, UPT ;  /* 0x000000ff3200728c */ /* 0x000fe2000bf45270 */
[----:B------:R-:W-:Y:S01]  /*5810*/  ISETP.NE.U32.AND P2, PT, RZ, UR38, PT ;  /* 0x00000026ff007c0c */ /* 0x000fe2000bf45070 */
[----:B------:R-:W-:Y:S01]  /*5820*/  UISETP.NE.U32.AND UP1, UPT, UR44, URZ, UPT ;  /* 0x000000ff2c00728c */ /* 0x000fe2000bf25070 */
[----:B------:R-:W-:Y:S01]  /*5830*/  ISETP.NE.AND.EX P4, PT, R151, RZ, PT, P4 ;  /* 0x000000ff9700720c */ /* 0x000fe20003f85340 */
[----:B------:R-:W-:Y:S01]  /*5840*/  UPLOP3.LUT UP0, UPT, UPT, UPT, UPT, 0x40, 0x4 ;  /* 0x000000000004789c */ /* 0x000fe20003f0e870 */
[----:B------:R-:W-:Y:S01]  /*5850*/  ISETP.NE.AND.EX P2, PT, RZ, UR39, PT, P2 ;  /* 0x00000027ff007c0c */ /* 0x000fe2000bf45320 */
[----:B------:R-:W-:Y:S01]  /*5860*/  UISETP.NE.AND.EX UP1, UPT, UR45, URZ, UPT, UP1 ;  /* 0x000000ff2d00728c */ /* 0x000fe2000bf25310 */
[----:B------:R-:W-:Y:S04]  /*5870*/  PLOP3.LUT P1, PT, PT, PT, UP2, 0x80, 0x8 ;  /* 0x000000000008781c */ /* 0x000fe80003f2f028 */
[----:B------:R-:W-:Y:S06]  /*5880*/  @UP2 UPLOP3.LUT UP0, UPT, UPT, UPT, UP1, 0x80, 0x8 ;  /* 0x000000000008289c */ /* 0x000fec0003f0f010 */
[----:B------:R-:W-:Y:S01]  /*5890*/  PLOP3.LUT P0, PT, PT, PT, UP0, 0x80, 0x8 ;  /* 0x000000000008781c */ /* 0x000fe20003f0f008 */
[----:B------:R-:W-:Y:S01]  /*58a0*/  @!UPT UIADD3 URZ, UPT, UPT, URZ, URZ, URZ ;  /* 0x000000fffffff290 */ /* 0x000fe2000fffe0ff */
[----:B------:R-:W-:Y:S11]  /*58b0*/  BRA.U !UP1, `(.L_x_96) ;  /* 0x0000000109387547 */ /* 0x000ff6000b800000 */
[----:B------:R-:W-:Y:S01]  /*58c0*/  UISETP.NE.U32.AND UP0, UPT, UR38, URZ, UPT ;  /* 0x000000ff2600728c */ /* 0x000fe2000bf05070 */
[----:B------:R-:W-:Y:S02]  /*58d0*/  HFMA2 R0, -RZ, RZ, 0, 5.9604644775390625e-08 ;  /* 0x00000001ff007431 */ /* 0x000fe400000001ff */
[----:B------:R-:W-:Y:S01]  /*58e0*/  IMAD.MOV.U32 R155, RZ, RZ, 0x1 ;  /* 0x00000001ff9b7424 */ /* 0x000fe200078e00ff */
[----:B------:R-:W-:Y:S06]  /*58f0*/  UISETP.NE.AND.EX UP0, UPT, UR39, URZ, UPT, UP0 ;  /* 0x000000ff2700728c */ /* 0x000fec000bf05300 */
[----:B------:R-:W-:Y:S05]  /*5900*/  PLOP3.LUT P3, PT, PT, PT, UP0, 0x80, 0x8 ;  /* 0x000000000008781c */ /* 0x000fea0003f6f008 */
[----:B------:R-:W1:Y:S01]  /*5910*/  @UP0 LDCU.64 UR6, c[0x0][0x888] ;  /* 0x00011100ff0607ac */ /* 0x000e620008000a00 */
[----:B------:R-:W-:Y:S07]  /*5920*/  @UP0 UIMAD UR4, UR36, UR44, URZ ;  /* 0x0000002c240402a4 */ /* 0x000fee000f8e02ff */
[----:B------:R-:W-:Y:S01]  /*5930*/  @!P3 PRMT R155, R0, 0x7610, R155 ;  /* 0x00007610009bb816 */ /* 0x000fe2000000009b */
[----:B-1----:R-:W-:Y:S03]  /*5940*/  @UP0 UIMAD.WIDE UR6, UR4, 0x4, UR6 ;  /* 0x00000004040608a5 */ /* 0x002fe6000f8e0206 */
[----:B------:R-:W1:Y:S03]  /*5950*/  @!UP0 LDCU UR4, c[0x0][0x880] ;  /* 0x00011000ff0487ac */ /* 0x000e660008000800 */
[----:B------:R-:W-:Y:S01]  /*5960*/  IMAD.U32 R2, RZ, RZ, UR6 ;  /* 0x00000006ff027e24 */ /* 0x000fe2000f8e00ff */
[----:B------:R-:W-:Y:S05]  /*5970*/  MOV R3, UR7 ;  /* 0x0000000700037c02 */ /* 0x000fea0008000f00 */
[----:B-----5:R2:W5:Y:S02]  /*5980*/  @P3 LDG.E R81, desc[UR46][R2.64] ;  /* 0x0000002e02513981 */ /* 0x020564000c1e1900 */
[----:B-12---:R-:W-:Y:S02]  /*5990*/  @!P3 IMAD.U32 R81, RZ, RZ, UR4 ;  /* 0x00000004ff51be24 */ /* 0x006fe4000f8e00ff */
.L_x_96:
[----:B------:R-:W-:Y:S05]  /*59a0*/  @!P4 BRA `(.L_x_97) ;  /* 0x000000000020c947 */ /* 0x000fea0003800000 */
[----:B------:R-:W-:Y:S04]  /*59b0*/  ISETP.NE.U32.AND P3, PT, R148, RZ, PT ;  /* 0x000000ff9400720c */ /* 0x000fe80003f65070 */
[----:B------:R-:W-:Y:S11]  /*59c0*/  ISETP.NE.AND.EX P3, PT, R149, RZ, PT, P3 ;  /* 0x000000ff9500720c */ /* 0x000ff60003f65330 */
[----:B------:R-:W-:Y:S02]  /*59d0*/  @!UPT UIADD3 URZ, UPT, UPT, URZ, URZ, URZ ;  /* 0x000000fffffff290 */ /* 0x000fe4000fffe0ff */
[----:B------:R-:W1:Y:S01]  /*59e0*/  @P3 LDC.64 R2, c[0x0][0x8a8] ;  /* 0x00022a00ff023b82 */ /* 0x000e620000000a00 */
[----:B------:R-:W-:Y:S04]  /*59f0*/  @P3 IMAD R0, R150, UR36, RZ ;  /* 0x0000002496003c24 */ /* 0x000fe8000f8e02ff */
[----:B-1----:R-:W-:Y:S05]  /*5a00*/  @P3 IMAD.WIDE R2, R0, 0x4, R2 ;  /* 0x0000000400023825 */ /* 0x002fea00078e0202 */
[----:B-----5:R1:W5:Y:S02]  /*5a10*/  @P3 LDG.E R78, desc[UR46][R2.64] ;  /* 0x0000002e024e3981 */ /* 0x020364000c1e1900 */
[----:B-1----:R-:W2:Y:S02]  /*5a20*/  @!P3 LDC R78, c[0x0][0x8a0] ;  /* 0x00022800ff4ebb82 */ /* 0x002ea40000000800 */
.L_x_97:
[----:B-----5:R-:W-:Y:S01]  /*5a30*/  FSETP.NEU.AND P3, PT, R81, RZ, PT ;  /* 0x000000ff5100720b */ /* 0x020fe20003f6d000 */
[----:B------:R-:W-:Y:S01]  /*5a40*/  IMAD.SHL.U32 R182, R160, 0x2, RZ ;  /* 0x00000002a0b67824 */ /* 0x000fe200078e00ff */
[----:B------:R-:W-:Y:S01]  /*5a50*/  SEL R3, RZ, 0xffffffff, P2 ;  /* 0xffffffffff037807 */ /* 0x000fe20001000000 */
[----:B------:R-:W-:Y:S01]  /*5a60*/  IMAD.SHL.U32 R100, R168, 0x10, RZ ;  /* 0x00000010a8647824 */ /* 0x000fe200078e00ff */
[----:B------:R-:W-:Y:S01]  /*5a70*/  @P1 LOP3.LUT P2, RZ, R155, 0xff, RZ, 0xc0, !PT ;  /* 0x000000ff9bff1812 */ /* 0x000fe2000784c0ff */
[----:B------:R-:W-:Y:S01]  /*5a80*/  VIADD R181, R182, UR48 ;  /* 0x00000030b6b57c36 */ /* 0x000fe20008000000 */
[----:B------:R-:W-:Y:S01]  /*5a90*/  @P1 SEL R2, RZ, 0xffffffff, P3 ;  /* 0xffffffffff021807 */ /* 0x000fe20001800000 */
[----:B------:R-:W-:Y:S01]  /*5aa0*/  IMAD.MOV.U32 R108, RZ, RZ, -0x10 ;  /* 0xfffffff0ff6c7424 */ /* 0x000fe200078e00ff */
[----:B------:R-:W-:Y:S01]  /*5ab0*/  LOP3.LUT R167, R167, 0x1, RZ, 0x3c, !PT ;  /* 0x00000001a7a77812 */ /* 0x000fe200078e3cff */
[----:B------:R-:W-:Y:S01]  /*5ac0*/  IMAD.SHL.U32 R102, R169, 0x10, RZ ;  /* 0x00000010a9667824 */ /* 0x000fe200078e00ff */
[----:B------:R-:W-:Y:S01]  /*5ad0*/  @P0 SEL R2, R3, R2, !P2 ;  /* 0x0000000203020207 */ /* 0x000fe20005000000 */
[C---:B------:R-:W-:Y:S01]  /*5ae0*/  IMAD.IADD R177, R181.reuse, 0x1, R100 ;  /* 0x00000001b5b17824 */ /* 0x040fe200078e0264 */
[----:B------:R-:W-:Y:S01]  /*5af0*/  LEA R87, R76, UR48, 0x3 ;  /* 0x000000304c577c11 */ /* 0x000fe2000f8e18ff */
[----:B------:R-:W-:Y:S01]  /*5b00*/  IMAD.IADD R180, R181, 0x1, R102 ;  /* 0x00000001b5b47824 */ /* 0x000fe200078e0266 */
[----:B------:R-:W-:Y:S01]  /*5b10*/  @P1 LOP3.LUT R2, R2, 0x1, RZ, 0xc0, !PT ;  /* 0x0000000102021812 */ /* 0x000fe200078ec0ff */
[----:B------:R-:W-:Y:S01]  /*5b20*/  IMAD.IADD R175, R102, 0x1, R177 ;  /* 0x0000000166af7824 */ /* 0x000fe200078e02b1 */
[----:B------:R-:W-:Y:S01]  /*5b30*/  SHF.L.U32 R0, R166, 0x1f, RZ ;  /* 0x0000001fa6007819 */ /* 0x000fe200000006ff */
[----:B------:R-:W-:Y:S01]  /*5b40*/  BSSY B1, `(.L_x_98) ;  /* 0x000004a000017945 */ /* 0x000fe20003800000 */
[----:B------:R-:W-:Y:S01]  /*5b50*/  ISETP.NE.U32.OR P4, PT, R2, 0x1, !P1 ;  /* 0x000000010200780c */ /* 0x000fe20004f85470 */
[----:B------:R-:W-:Y:S01]  /*5b60*/  IMAD.MOV.U32 R103, RZ, RZ, 0x1 ;  /* 0x00000001ff677424 */ /* 0x000fe200078e00ff */
[----:B------:R-:W-:Y:S01]  /*5b70*/  PLOP3.LUT P2, PT, PT, PT, UP1, 0x80, 0x8 ;  /* 0x000000000008781c */ /* 0x000fe20003f4f018 */
[----:B------:R-:W-:Y:S01]  /*5b80*/  IMAD R80, R76, 0x100, R79 ;  /* 0x000001004c507824 */ /* 0x000fe200078e024f */
[----:B------:R-:W-:Y:S01]  /*5b90*/  SEL R2, RZ, 0xffffffff, P3 ;  /* 0xffffffffff027807 */ /* 0x000fe20001800000 */
[----:B------:R-:W-:Y:S01]  /*5ba0*/  IMAD.MOV.U32 R101, RZ, RZ, RZ ;  /* 0x000000ffff657224 */ /* 0x000fe200078e00ff */
[----:B------:R-:W-:Y:S02]  /*5bb0*/  LOP3.LUT P3, R172, R155, 0xff, RZ, 0xc0, !PT ;  /* 0x000000ff9bac7812 */ /* 0x000fe4000786c0ff */
[----:B------:R-:W-:Y:S02]  /*5bc0*/  CS2R R146, SRZ ;  /* 0x0000000000927805 */ /* 0x000fe4000001ff00 */
[----:B------:R-:W-:Y:S02]  /*5bd0*/  P2R R179, PR, RZ, 0x10 ;  /* 0x00000010ffb37803 */ /* 0x000fe40000000000 */
[----:B------:R-:W-:Y:S02]  /*5be0*/  CS2R R144, SRZ ;  /* 0x0000000000907805 */ /* 0x000fe4000001ff00 */
[----:B------:R-:W-:Y:S02]  /*5bf0*/  CS2R R138, SRZ ;  /* 0x00000000008a7805 */ /* 0x000fe4000001ff00 */
[----:B------:R-:W-:Y:S02]  /*5c00*/  CS2R R136, SRZ ;  /* 0x0000000000887805 */ /* 0x000fe4000001ff00 */
[----:B------:R-:W-:Y:S02]  /*5c10*/  CS2R R130, SRZ ;  /* 0x0000000000827805 */ /* 0x000fe4000001ff00 */
[----:B------:R-:W-:Y:S02]  /*5c20*/  @P4 SHF.L.U32 R4, R167, 0x1f, RZ ;  /* 0x0000001fa7044819 */ /* 0x000fe400000006ff */
[----:B------:R-:W-:Y:S02]  /*5c30*/  CS2R R128, SRZ ;  /* 0x0000000000807805 */ /* 0x000fe4000001ff00 */
[----:B------:R-:W-:Y:S02]  /*5c40*/  @P2 SEL R2, R3, R2, !P3 ;  /* 0x0000000203022207 */ /* 0x000fe40005800000 */
[----:B------:R-:W-:Y:S01]  /*5c50*/  CS2R R122, SRZ ;  /* 0x00000000007a7805 */ /* 0x000fe2000001ff00 */
[----:B------:R-:W1:Y:S01]  /*5c60*/  @P4 SYNCS.PHASECHK.TRANS64.TRYWAIT P1, [UR48+0xd0], R4 ;  /* 0x0000d004ff0045a7 */ /* 0x000e620008021130 */
[----:B------:R-:W-:Y:S02]  /*5c70*/  CS2R R120, SRZ ;  /* 0x0000000000787805 */ /* 0x000fe4000001ff00 */
[----:B------:R-:W-:Y:S02]  /*5c80*/  LOP3.LUT R2, R2, 0x1, RZ, 0xc0, !PT ;  /* 0x0000000102027812 */ /* 0x000fe400078ec0ff */
[----:B------:R-:W-:Y:S02]  /*5c90*/  CS2R R114, SRZ ;  /* 0x0000000000727805 */ /* 0x000fe4000001ff00 */
[----:B------:R-:W-:Y:S02]  /*5ca0*/  CS2R R112, SRZ ;  /* 0x0000000000707805 */ /* 0x000fe4000001ff00 */
[----:B------:R-:W-:Y:S02]  /*5cb0*/  CS2R R106, SRZ ;  /* 0x00000000006a7805 */ /* 0x000fe4000001ff00 */
[----:B------:R-:W-:Y:S02]  /*5cc0*/  ISETP.NE.U32.AND P2, PT, R2, 0x1, PT ;  /* 0x000000010200780c */ /* 0x000fe40003f45070 */
[----:B------:R-:W-:Y:S02]  /*5cd0*/  CS2R R104, SRZ ;  /* 0x0000000000687805 */ /* 0x000fe4000001ff00 */
[----:B------:R-:W-:Y:S02]  /*5ce0*/  CS2R R98, SRZ ;  /* 0x0000000000627805 */ /* 0x000fe4000001ff00 */
[----:B------:R-:W-:Y:S02]  /*5cf0*/  CS2R R96, SRZ ;  /* 0x0000000000607805 */ /* 0x000fe4000001ff00 */
[----:B------:R-:W-:Y:S02]  /*5d00*/  P2R R109, PR, RZ, 0x4 ;  /* 0x00000004ff6d7803 */ /* 0x000fe40000000000 */
[----:B------:R-:W-:Y:S02]  /*5d10*/  CS2R R90, SRZ ;  /* 0x00000000005a7805 */ /* 0x000fe4000001ff00 */
[----:B------:R-:W-:Y:S02]  /*5d20*/  ISETP.NE.U32.AND P2, PT, R161, 0x1, PT ;  /* 0x00000001a100780c */ /* 0x000fe40003f45070 */
[----:B------:R-:W-:Y:S01]  /*5d30*/  CS2R R88, SRZ ;  /* 0x0000000000587805 */ /* 0x000fe2000001ff00 */
[----:B------:R3:W4:Y:S01]  /*5d40*/  SYNCS.PHASECHK.TRANS64.TRYWAIT P0, [R87+URZ+0x140], R0 ;  /* 0x00014000570075a7 */ /* 0x00072200080011ff */
[----:B------:R-:W-:Y:S05]  /*5d50*/  SEL R108, R108, 0x10, !P2 ;  /* 0x000000106c6c7807 */ /* 0x000fea0005000000 */
[----:B------:R-:W-:Y:S02]  /*5d60*/  IMAD.IADD R181, R181, 0x1, R108 ;  /* 0x00000001b5b57824 */ /* 0x000fe400078e026c */
[C---:B------:R-:W-:Y:S02]  /*5d70*/  IMAD.IADD R178, R108.reuse, 0x1, R180 ;  /* 0x000000016cb27824 */ /* 0x040fe400078e02b4 */
[C---:B------:R-:W-:Y:S02]  /*5d80*/  IMAD.IADD R176, R108.reuse, 0x1, R177 ;  /* 0x000000016cb07824 */ /* 0x040fe400078e02b1 */
[----:B------:R-:W-:Y:S01]  /*5d90*/  IMAD.IADD R174, R108, 0x1, R175 ;  /* 0x000000016cae7824 */ /* 0x000fe200078e02af */
[----:B-1----:R-:W-:Y:S01]  /*5da0*/  @P4 SEL R103, RZ, 0x1, !P1 ;  /* 0x00000001ff674807 */ /* 0x002fe20004800000 */
[----:B---3--:R-:W-:Y:S06]  /*5db0*/  @!P4 BRA `(.L_x_99) ;  /* 0x000000000088c947 */ /* 0x008fec0003800000 */
[----:B------:R-:W-:Y:S01]  /*5dc0*/  IMAD.MOV.U32 R147, RZ, RZ, RZ ;  /* 0x000000ffff937224 */ /* 0x000fe200078e00ff */
[----:B------:R-:W-:Y:S01]  /*5dd0*/  ISETP.NE.AND P1, PT, R103, RZ, PT ;  /* 0x000000ff6700720c */ /* 0x000fe20003f25270 */
[----:B------:R-:W-:Y:S01]  /*5de0*/  BSSY B0, `(.L_x_100) ;  /* 0x0000014000007945 */ /* 0x000fe20003800000 */
[----:B------:R-:W-:Y:S02]  /*5df0*/  CS2R R90, SRZ ;  /* 0x00000000005a7805 */ /* 0x000fe4000001ff00 */
        /* <DEDUP_REMOVED lines=13> */
[----:B------:R-:W-:Y:S01]  /*5ed0*/  CS2R R144, SRZ ;  /* 0x0000000000907805 */ /* 0x000fe2000001ff00 */
[----:B------:R-:W-:Y:S06]  /*5ee0*/  @P1 BRA `(.L_x_101) ;  /* 0x00000000000c1947 */ /* 0x000fec0003800000 */
[----:B------:R-:W-:Y:S04]  /*5ef0*/  SHF.L.U32 R3, R167, 0x1f, RZ ;  /* 0x0000001fa7037819 */ /* 0x000fe800000006ff */
[----:B------:R-:W1:Y:S02]  /*5f00*/  SYNCS.PHASECHK.TRANS64.TRYWAIT P1, [UR48+0xd0], R3 ;  /* 0x0000d003ff0075a7 */ /* 0x000e640008021130 */
[----:B-1----:R-:W-:Y:S05]  /*5f10*/  @!P1 BRA `(.L_x_102) ;  /* 0x0000005c00c49947 */ /* 0x002fea0003800000 */
.L_x_101:
[----:B------:R-:W-:Y:S05]  /*5f20*/  BSYNC B0 ;  /* 0x0000000000007941 */ /* 0x000fea0003800000 */
.L_x_100:
[----:B------:R-:W-:Y:S01]  /*5f30*/  ISETP.NE.AND P1, PT, R109, RZ, PT ;  /* 0x000000ff6d00720c */ /* 0x000fe20003f25270 */
[----:B------:R-:W-:Y:S11]  /*5f40*/  HFMA2 R101, -RZ, RZ, 0, 5.9604644775390625e-08 ;  /* 0x00000001ff657431 */ /* 0x000ff600000001ff */
[----:B------:R-:W-:Y:S01]  /*5f50*/  @!UPT UIADD3 URZ, UPT, UPT, URZ, URZ, URZ ;  /* 0x000000fffffff290 */ /* 0x000fe2000fffe0ff */
[----:B------:R3:W1:Y:S04]  /*5f60*/  @P1 LDS.128 R88, [R182+UR48+0x400] ;  /* 0x00040030b6581984 */ /* 0x0006680008000c00 */
[----:B------:R3:W1:Y:S04]  /*5f70*/  @P1 LDS.128 R96, [R181+0x400] ;  /* 0x00040000b5601984 */ /* 0x0006680000000c00 */
[----:B------:R3:W1:Y:S04]  /*5f80*/  @P1 LDS.128 R104, [R180+0x400] ;  /* 0x00040000b4681984 */ /* 0x0006680000000c00 */
[----:B------:R3:W1:Y:S04]  /*5f90*/  @P1 LDS.128 R112, [R178+0x400] ;  /* 0x00040000b2701984 */ /* 0x0006680000000c00 */
[----:B------:R3:W1:Y:S04]  /*5fa0*/  @P1 LDS.128 R120, [R177+0x400] ;  /* 0x00040000b1781984 */ /* 0x0006680000000c00 */
[----:B------:R3:W1:Y:S04]  /*5fb0*/  @P1 LDS.128 R128, [R176+0x400] ;  /* 0x00040000b0801984 */ /* 0x0006680000000c00 */
[----:B------:R3:W1:Y:S04]  /*5fc0*/  @P1 LDS.128 R136, [R175+0x400] ;  /* 0x00040000af881984 */ /* 0x0006680000000c00 */
[----:B------:R3:W1:Y:S02]  /*5fd0*/  @P1 LDS.128 R144, [R174+0x400] ;  /* 0x00040000ae901984 */ /* 0x0006640000000c00 */
.L_x_99:
[----:B------:R-:W-:Y:S05]  /*5fe0*/  BSYNC B1 ;  /* 0x0000000000017941 */ /* 0x000fea0003800000 */
.L_x_98:
[----:B-1----:R-:W-:Y:S04]  /*5ff0*/  SHF.R.U32.HI R3, RZ, 0x15, R80 ;  /* 0x00000015ff037819 */ /* 0x002fe80000011650 */
[----:B------:R-:W-:Y:S01]  /*6000*/  LOP3.LUT P1, RZ, R3, 0x3, R162, 0x48, !PT ;  /* 0x0000000303ff7812 */ /* 0x000fe200078248a2 */
[----:B------:R-:W-:Y:S01]  /*6010*/  @!UPT UIADD3 URZ, UPT, UPT, URZ, URZ, URZ ;  /* 0x000000fffffff290 */ /* 0x000fe2000fffe0ff */
[----:B----4-:R-:W-:Y:S11]  /*6020*/  @P0 BRA `(.L_x_103) ;  /* 0x0000000000080947 */ /* 0x010ff60003800000 */
[----:B------:R-:W1:Y:S02]  /*6030*/  SYNCS.PHASECHK.TRANS64.TRYWAIT P0, [R87+URZ+0x140], R0 ;  /* 0x00014000570075a7 */ /* 0x000e6400080011ff */
[----:B-1----:R-:W-:Y:S05]  /*6040*/  @!P0 BRA `(.L_x_104) ;  /* 0x0000005c00908947 */ /* 0x002fea0003800000 */
.L_x_103:
[----:B------:R-:W-:Y:S05]  /*6050*/  @!P1 BRA `(.L_x_105) ;  /* 0x0000000000409947 */ /* 0x000fea0003800000 */
[----:B------:R-:W4:Y:S01]  /*6060*/  LDCU.64 UR8, c[0x4][0x70] ;  /* 0x01000e00ff0877ac */ /* 0x000f220008000a00 */
[----:B------:R-:W-:Y:S01]  /*6070*/  MOV R3, 0x0 ;  /* 0x0000000000037802 */ /* 0x000fe20000000f00 */
[----:B------:R-:W-:Y:S02]  /*6080*/  HFMA2 R12, -RZ, RZ, 0, 5.9604644775390625e-08 ;  /* 0x00000001ff0c7431 */ /* 0x000fe400000001ff */
[----:B------:R-:W-:Y:S02]  /*6090*/  IMAD.MOV.U32 R8, RZ, RZ, 0x192 ;  /* 0x00000192ff087424 */ /* 0x000fe400078e00ff */
[----:B------:R-:W-:Y:S01]  /*60a0*/  IMAD.MOV.U32 R13, RZ, RZ, RZ ;  /* 0x000000ffff0d7224 */ /* 0x000fe200078e00ff */
[----:B------:R-:W5:Y:S01]  /*60b0*/  LDCU.64 UR6, c[0x4][0x78] ;  /* 0x01000f00ff0677ac */ /* 0x000f620008000a00 */
[----:B------:R-:W1:Y:S01]  /*60c0*/  LDC.64 R2, c[0x4][R3] ;  /* 0x0100000003027b82 */ /* 0x000e620000000a00 */
[----:B------:R-:W2:Y:S01]  /*60d0*/  LDCU.64 UR4, c[0x4][0x10] ;  /* 0x01000200ff0477ac */ /* 0x000ea20008000a00 */
[----:B----4-:R-:W-:Y:S01]  /*60e0*/  MOV R5, UR9 ;  /* 0x0000000900057c02 */ /* 0x010fe20008000f00 */
[----:B------:R-:W-:Y:S01]  /*60f0*/  IMAD.U32 R4, RZ, RZ, UR8 ;  /* 0x00000008ff047e24 */ /* 0x000fe2000f8e00ff */
[----:B-----5:R-:W-:Y:S01]  /*6100*/  MOV R7, UR7 ;  /* 0x0000000700077c02 */ /* 0x020fe20008000f00 */
[----:B------:R-:W-:Y:S01]  /*6110*/  IMAD.U32 R6, RZ, RZ, UR6 ;  /* 0x00000006ff067e24 */ /* 0x000fe2000f8e00ff */
[----:B--2---:R-:W-:Y:S01]  /*6120*/  MOV R11, UR5 ;  /* 0x00000005000b7c02 */ /* 0x004fe20008000f00 */
[----:B------:R-:W-:Y:S02]  /*6130*/  IMAD.U32 R10, RZ, RZ, UR4 ;  /* 0x00000004ff0a7e24 */ /* 0x000fe4000f8e00ff */
[----:B------:R-:W-:Y:S07]  /*6140*/  LEPC R20, `(.L_x_105) ;  /* 0x000000001014794e */ /* 0x000fee0000000000 */
[----:B-1-3--:R-:W-:Y:S05]  /*6150*/  CALL.ABS.NOINC R2 ;  /* 0x0000000002007343 */ /* 0x00afea0003c00000 */
.L_x_105:
[----:B------:R-:W-:Y:S01]  /*6160*/  SHF.L.U32 R82, R88, 0x10, RZ ;  /* 0x0000001058527819 */ /* 0x000fe200000006ff */
[----:B------:R-:W-:Y:S05]  /*6170*/  WARPSYNC.ALL ;  /* 0x0000000000007948 */ /* 0x000fea0003800000 */
[----:B------:R-:W-:Y:S01]  /*6180*/  R2UR UR4, R80 ;  /* 0x00000000500472ca */ /* 0x000fe200000e0000 */
[----:B------:R-:W-:Y:S01]  /*6190*/  BSSY.RECONVERGENT B0, `(.L_x_106) ;  /* 0x00000fc000007945 */ /* 0x000fe20003800200 */
[----:B------:R-:W-:Y:S02]  /*61a0*/  LOP3.LUT R83, R88, 0xffff0000, RZ, 0xc0, !PT ;  /* 0xffff000058537812 */ /* 0x000fe400078ec0ff */
[----:B------:R-:W-:Y:S02]  /*61b0*/  LOP3.LUT R84, R89, 0xffff0000, RZ, 0xc0, !PT ;  /* 0xffff000059547812 */ /* 0x000fe400078ec0ff */
[C---:B------:R-:W-:Y:S02]  /*61c0*/  SHF.L.U32 R85, R107.reuse, 0x10, RZ ;  /* 0x000000106b557819 */ /* 0x040fe400000006ff */
[----:B------:R-:W-:Y:S02]  /*61d0*/  LOP3.LUT R86, R107, 0xffff0000, RZ, 0xc0, !PT ;  /* 0xffff00006b567812 */ /* 0x000fe400078ec0ff */
[----:B------:R-:W-:Y:S03]  /*61e0*/  ISETP.NE.AND P0, PT, R170, RZ, PT ;  /* 0x000000ffaa00720c */ /* 0x000fe60003f05270 */
[----:B------:R-:W1:Y:S02]  /*61f0*/  LDTM.x64 R4, tmem[UR4] ;  /* 0x00000004000479ee */ /* 0x000e640008340000 */
[C---:B-12---:R-:W-:Y:S01]  /*6200*/  FMUL R0, R78.reuse, R4 ;  /* 0x000000044e007220 */ /* 0x046fe20000400000 */
[C---:B------:R-:W-:Y:S01]  /*6210*/  FMUL R2, R78.reuse, R5 ;  /* 0x000000054e027220 */ /* 0x040fe20000400000 */
[C---:B------:R-:W-:Y:S01]  /*6220*/  FMUL R3, R78.reuse, R6 ;  /* 0x000000064e037220 */ /* 0x040fe20000400000 */
[----:B------:R-:W-:Y:S01]  /*6230*/  FMUL R7, R78, R7 ;  /* 0x000000074e077220 */ /* 0x000fe20000400000 */
[----:B------:R-:W-:Y:S01]  /*6240*/  FFMA R0, R81, R82, R0 ;  /* 0x0000005251007223 */ /* 0x000fe20000000000 */
[----:B------:R-:W-:Y:S01]  /*6250*/  SHF.L.U32 R82, R89, 0x10, RZ ;  /* 0x0000001059527819 */ /* 0x000fe200000006ff */
[C---:B------:R-:W-:Y:S01]  /*6260*/  FFMA R2, R81.reuse, R83, R2 ;  /* 0x0000005351027223 */ /* 0x040fe20000000002 */
[----:B------:R-:W-:Y:S01]  /*6270*/  SHF.L.U32 R83, R90, 0x10, RZ ;  /* 0x000000105a537819 */ /* 0x000fe200000006ff */
[C---:B------:R-:W-:Y:S01]  /*6280*/  FMUL R4, R78.reuse, R8 ;  /* 0x000000084e047220 */ /* 0x040fe20000400000 */
[----:B------:R-:W-:Y:S01]  /*6290*/  FMUL R5, R78, R9 ;  /* 0x000000094e057220 */ /* 0x000fe20000400000 */
[C---:B------:R-:W-:Y:S01]  /*62a0*/  FFMA R3, R81.reuse, R82, R3 ;  /* 0x0000005251037223 */ /* 0x040fe20000000003 */
[----:B------:R-:W-:Y:S01]  /*62b0*/  LOP3.LUT R82, R90, 0xffff0000, RZ, 0xc0, !PT ;  /* 0xffff00005a527812 */ /* 0x000fe200078ec0ff */
[----:B------:R-:W-:Y:S01]  /*62c0*/  FFMA R7, R81, R84, R7 ;  /* 0x0000005451077223 */ /* 0x000fe20000000007 */
[----:B------:R-:W-:Y:S01]  /*62d0*/  LOP3.LUT R84, R91, 0xffff0000, RZ, 0xc0, !PT ;  /* 0xffff00005b547812 */ /* 0x000fe200078ec0ff */
[----:B------:R-:W-:Y:S01]  /*62e0*/  FFMA R4, R81, R83, R4 ;  /* 0x0000005351047223 */ /* 0x000fe20000000004 */
[----:B------:R-:W-:Y:S01]  /*62f0*/  SHF.L.U32 R83, R91, 0x10, RZ ;  /* 0x000000105b537819 */ /* 0x000fe200000006ff */
[----:B------:R-:W-:Y:S01]  /*6300*/  FMUL R6, R78, R10 ;  /* 0x0000000a4e067220 */ /* 0x000fe20000400000 */
[----:B------:R-:W-:Y:S01]  /*6310*/  F2FP.BF16.F32.PACK_AB R92, R2, R0 ;  /* 0x00000000025c723e */ /* 0x000fe200000010ff */
[----:B------:R-:W-:Y:S01]  /*6320*/  FMUL R11, R78, R11 ;  /* 0x0000000b4e0b7220 */ /* 0x000fe20000400000 */
[----:B------:R-:W-:Y:S01]  /*6330*/  F2FP.BF16.F32.PACK_AB R93, R7, R3 ;  /* 0x00000003075d723e */ /* 0x000fe200000010ff */
[C---:B------:R-:W-:Y:S01]  /*6340*/  FFMA R5, R81.reuse, R82, R5 ;  /* 0x0000005251057223 */ /* 0x040fe20000000005 */
[----:B------:R-:W-:Y:S01]  /*6350*/  SHF.L.U32 R82, R96, 0x10, RZ ;  /* 0x0000001060527819 */ /* 0x000fe200000006ff */
[----:B------:R-:W-:Y:S01]  /*6360*/  FFMA R6, R81, R83, R6 ;  /* 0x0000005351067223 */ /* 0x000fe20000000006 */
[----:B------:R-:W-:Y:S01]  /*6370*/  SHF.L.U32 R83, R98, 0x10, RZ ;  /* 0x0000001062537819 */ /* 0x000fe200000006ff */
[----:B------:R-:W-:Y:S01]  /*6380*/  FMUL R8, R78, R12 ;  /* 0x0000000c4e087220 */ /* 0x000fe20000400000 */
[----:B------:R-:W-:Y:S01]  /*6390*/  F2FP.BF16.F32.PACK_AB R94, R5, R4 ;  /* 0x00000004055e723e */ /* 0x000fe200000010ff */
[C---:B------:R-:W-:Y:S01]  /*63a0*/  FFMA R11, R81.reuse, R84, R11 ;  /* 0x00000054510b7223 */ /* 0x040fe2000000000b */
[----:B------:R-:W-:Y:S01]  /*63b0*/  LOP3.LUT R84, R96, 0xffff0000, RZ, 0xc0, !PT ;  /* 0xffff000060547812 */ /* 0x000fe200078ec0ff */
[C---:B------:R-:W-:Y:S01]  /*63c0*/  FMUL R9, R78.reuse, R13 ;  /* 0x0000000d4e097220 */ /* 0x040fe20000400000 */
[----:B------:R-:W-:Y:S01]  /*63d0*/  FFMA R8, R81, R82, R8 ;  /* 0x0000005251087223 */ /* 0x000fe20000000008 */
[----:B------:R-:W-:Y:S01]  /*63e0*/  SHF.L.U32 R82, R97, 0x10, RZ ;  /* 0x0000001061527819 */ /* 0x000fe200000006ff */
[C---:B------:R-:W-:Y:S01]  /*63f0*/  FMUL R10, R78.reuse, R14 ;  /* 0x0000000e4e0a7220 */ /* 0x040fe20000400000 */
[----:B------:R-:W-:Y:S01]  /*6400*/  F2FP.BF16.F32.PACK_AB R95, R11, R6 ;  /* 0x000000060b5f723e */ /* 0x000fe200000010ff */
[----:B------:R-:W-:Y:S01]  /*6410*/  FFMA R9, R81, R84, R9 ;  /* 0x0000005451097223 */ /* 0x000fe20000000009 */
[----:B------:R-:W-:Y:S01]  /*6420*/  LOP3.LUT R84, R97, 0xffff0000, RZ, 0xc0, !PT ;  /* 0xffff000061547812 */ /* 0x000fe200078ec0ff */
[----:B------:R-:W-:Y:S01]  /*6430*/  FMUL R15, R78, R15 ;  /* 0x0000000f4e0f7220 */ /* 0x000fe20000400000 */
[----:B------:R-:W-:Y:S01]  /*6440*/  FFMA R10, R81, R82, R10 ;  /* 0x00000052510a7223 */ /* 0x000fe2000000000a */
[----:B------:R-:W-:Y:S01]  /*6450*/  LOP3.LUT R82, R98, 0xffff0000, RZ, 0xc0, !PT ;  /* 0xffff000062527812 */ /* 0x000fe200078ec0ff */
[C---:B------:R-:W-:Y:S01]  /*6460*/  FMUL R12, R78.reuse, R16 ;  /* 0x000000104e0c7220 */ /* 0x040fe20000400000 */
[----:B------:R-:W-:Y:S01]  /*6470*/  F2FP.BF16.F32.PACK_AB R116, R9, R8 ;  /* 0x000000080974723e */ /* 0x000fe200000010ff */
[----:B------:R-:W-:Y:S01]  /*6480*/  FMUL R13, R78, R17 ;  /* 0x000000114e0d7220 */ /* 0x000fe20000400000 */
[----:B------:R-:W-:Y:S01]  /*6490*/  FFMA R15, R81, R84, R15 ;  /* 0x00000054510f7223 */ /* 0x000fe2000000000f */
[----:B------:R-:W-:Y:S01]  /*64a0*/  LOP3.LUT R84, R99, 0xffff0000, RZ, 0xc0, !PT ;  /* 0xffff000063547812 */ /* 0x000fe200078ec0ff */
[----:B------:R-:W-:Y:S01]  /*64b0*/  FFMA R12, R81, R83, R12 ;  /* 0x00000053510c7223 */ /* 0x000fe2000000000c */
[----:B------:R-:W-:Y:S01]  /*64c0*/  SHF.L.U32 R83, R99, 0x10, RZ ;  /* 0x0000001063537819 */ /* 0x000fe200000006ff */
[----:B------:R-:W-:Y:S01]  /*64d0*/  FFMA R13, R81, R82, R13 ;  /* 0x00000052510d7223 */ /* 0x000fe2000000000d */
[----:B------:R-:W-:Y:S01]  /*64e0*/  SHF.L.U32 R82, R104, 0x10, RZ ;  /* 0x0000001068527819 */ /* 0x000fe200000006ff */
[C---:B------:R-:W-:Y:S01]  /*64f0*/  FMUL R14, R78.reuse, R18 ;  /* 0x000000124e0e7220 */ /* 0x040fe20000400000 */
[----:B------:R-:W-:Y:S01]  /*6500*/  F2FP.BF16.F32.PACK_AB R117, R15, R10 ;  /* 0x0000000a0f75723e */ /* 0x000fe200000010ff */
[C---:B------:R-:W-:Y:S01]  /*6510*/  FMUL R19, R78.reuse, R19 ;  /* 0x000000134e137220 */ /* 0x040fe20000400000 */
[----:B------:R-:W-:Y:S01]  /*6520*/  F2FP.BF16.F32.PACK_AB R118, R13, R12 ;  /* 0x0000000c0d76723e */ /* 0x000fe200000010ff */
[----:B------:R-:W-:Y:S01]  /*6530*/  FMUL R16, R78, R20 ;  /* 0x000000144e107220 */ /* 0x000fe20000400000 */
[C---:B------:R-:W-:Y:S01]  /*6540*/  FFMA R14, R81.reuse, R83, R14 ;  /* 0x00000053510e7223 */ /* 0x040fe2000000000e */
[----:B------:R-:W-:Y:S01]  /*6550*/  SHF.L.U32 R83, R106, 0x10, RZ ;  /* 0x000000106a537819 */ /* 0x000fe200000006ff */
[C---:B------:R-:W-:Y:S01]  /*6560*/  FFMA R19, R81.reuse, R84, R19 ;  /* 0x0000005451137223 */ /* 0x040fe20000000013 */
[----:B------:R-:W-:Y:S01]  /*6570*/  LOP3.LUT R84, R104, 0xffff0000, RZ, 0xc0, !PT ;  /* 0xffff000068547812 */ /* 0x000fe200078ec0ff */
[----:B------:R-:W-:Y:S01]  /*6580*/  FFMA R16, R81, R82, R16 ;  /* 0x0000005251107223 */ /* 0x000fe20000000010 */
[----:B------:R-:W-:Y:S01]  /*6590*/  SHF.L.U32 R82, R105, 0x10, RZ ;  /* 0x0000001069527819 */ /* 0x000fe200000006ff */
[C---:B------:R-:W-:Y:S01]  /*65a0*/  FMUL R17, R78.reuse, R21 ;  /* 0x000000154e117220 */ /* 0x040fe20000400000 */
[----:B------:R-:W-:Y:S01]  /*65b0*/  F2FP.BF16.F32.PACK_AB R119, R19, R14 ;  /* 0x0000000e1377723e */ /* 0x000fe200000010ff */
[C---:B------:R-:W-:Y:S01]  /*65c0*/  FMUL R18, R78.reuse, R22 ;  /* 0x000000164e127220 */ /* 0x040fe20000400000 */
[----:B------:R-:W-:Y:S01]  /*65d0*/  FMUL R23, R78, R23 ;  /* 0x000000174e177220 */ /* 0x000fe20000400000 */
[C---:B------:R-:W-:Y:S01]  /*65e0*/  FFMA R17, R81.reuse, R84, R17 ;  /* 0x0000005451117223 */ /* 0x040fe20000000011 */
[----:B------:R-:W-:Y:S01]  /*65f0*/  LOP3.LUT R84, R106, 0xffff0000, RZ, 0xc0, !PT ;  /* 0xffff00006a547812 */ /* 0x000fe200078ec0ff */
[----:B------:R-:W-:Y:S01]  /*6600*/  FFMA R18, R81, R82, R18 ;  /* 0x0000005251127223 */ /* 0x000fe20000000012 */
[----:B------:R-:W-:Y:S01]  /*6610*/  LOP3.LUT R82, R105, 0xffff0000, RZ, 0xc0, !PT ;  /* 0xffff000069527812 */ /* 0x000fe200078ec0ff */
[C---:B------:R-:W-:Y:S01]  /*6620*/  FMUL R20, R78.reuse, R24 ;  /* 0x000000184e147220 */ /* 0x040fe20000400000 */
[----:B------:R-:W-:Y:S01]  /*6630*/  F2FP.BF16.F32.PACK_AB R124, R17, R16 ;  /* 0x00000010117c723e */ /* 0x000fe200000010ff */
[C---:B------:R-:W-:Y:S01]  /*6640*/  FMUL R21, R78.reuse, R25 ;  /* 0x000000194e157220 */ /* 0x040fe20000400000 */
[----:B------:R-:W-:Y:S01]  /*6650*/  FMUL R22, R78, R26 ;  /* 0x0000001a4e167220 */ /* 0x000fe20000400000 */
[C---:B------:R-:W-:Y:S01]  /*6660*/  FFMA R23, R81.reuse, R82, R23 ;  /* 0x0000005251177223 */ /* 0x040fe20000000017 */
[----:B------:R-:W-:Y:S01]  /*6670*/  SHF.L.U32 R82, R112, 0x10, RZ ;  /* 0x0000001070527819 */ /* 0x000fe200000006ff */
[C---:B------:R-:W-:Y:S01]  /*6680*/  FMUL R27, R78.reuse, R27 ;  /* 0x0000001b4e1b7220 */ /* 0x040fe20000400000 */
[----:B------:R-:W-:Y:S01]  /*6690*/  FFMA R20, R81, R83, R20 ;  /* 0x0000005351147223 */ /* 0x000fe20000000014 */
[----:B------:R-:W-:Y:S01]  /*66a0*/  SHF.L.U32 R83, R113, 0x10, RZ ;  /* 0x0000001071537819 */ /* 0x000fe200000006ff */
[----:B------:R-:W-:Y:S01]  /*66b0*/  FMUL R24, R78, R28 ;  /* 0x0000001c4e187220 */ /* 0x000fe20000400000 */
[----:B------:R-:W-:Y:S01]  /*66c0*/  F2FP.BF16.F32.PACK_AB R125, R23, R18 ;  /* 0x00000012177d723e */ /* 0x000fe200000010ff */
[C---:B------:R-:W-:Y:S01]  /*66d0*/  FFMA R21, R81.reuse, R84, R21 ;  /* 0x0000005451157223 */ /* 0x040fe20000000015 */
[----:B------:R-:W-:Y:S01]  /*66e0*/  LOP3.LUT R84, R112, 0xffff0000, RZ, 0xc0, !PT ;  /* 0xffff000070547812 */ /* 0x000fe200078ec0ff */
[----:B------:R-:W-:Y:S01]  /*66f0*/  FFMA R22, R81, R85, R22 ;  /* 0x0000005551167223 */ /* 0x000fe20000000016 */
[----:B------:R-:W-:Y:S01]  /*6700*/  SHF.L.U32 R85, R115, 0x10, RZ ;  /* 0x0000001073557819 */ /* 0x000fe200000006ff */
[----:B------:R-:W-:Y:S01]  /*6710*/  FFMA R27, R81, R86, R27 ;  /* 0x00000056511b7223 */ /* 0x000fe2000000001b */
[----:B------:R-:W-:Y:S01]  /*6720*/  F2FP.BF16.F32.PACK_AB R126, R21, R20 ;  /* 0x00000014157e723e */ /* 0x000fe200000010ff */
[----:B------:R-:W-:Y:S01]  /*6730*/  FFMA R24, R81, R82, R24 ;  /* 0x0000005251187223 */ /* 0x000fe20000000018 */
[----:B------:R-:W-:Y:S01]  /*6740*/  LOP3.LUT R82, R113, 0xffff0000, RZ, 0xc0, !PT ;  /* 0xffff000071527812 */ /* 0x000fe200078ec0ff */
[C---:B------:R-:W-:Y:S01]  /*6750*/  FMUL R25, R78.reuse, R29 ;  /* 0x0000001d4e197220 */ /* 0x040fe20000400000 */
[----:B------:R-:W-:Y:S01]  /*6760*/  F2FP.BF16.F32.PACK_AB R127, R27, R22 ;  /* 0x000000161b7f723e */ /* 0x000fe200000010ff */
[C---:B------:R-:W-:Y:S01]  /*6770*/  FMUL R26, R78.reuse, R30 ;  /* 0x0000001e4e1a7220 */ /* 0x040fe20000400000 */
[----:B------:R-:W-:Y:S01]  /*6780*/  LOP3.LUT R86, R147, 0xffff0000, RZ, 0xc0, !PT ;  /* 0xffff000093567812 */ /* 0x000fe200078ec0ff */
[----:B------:R-:W-:Y:S01]  /*6790*/  FMUL R31, R78, R31 ;  /* 0x0000001f4e1f7220 */ /* 0x000fe20000400000 */
[----:B------:R-:W-:Y:S01]  /*67a0*/  FFMA R25, R81, R84, R25 ;  /* 0x0000005451197223 */ /* 0x000fe20000000019 */
[----:B------:R-:W-:Y:S01]  /*67b0*/  LOP3.LUT R84, R115, 0xffff0000, RZ, 0xc0, !PT ;  /* 0xffff000073547812 */ /* 0x000fe200078ec0ff */
[C---:B------:R-:W-:Y:S01]  /*67c0*/  FFMA R26, R81.reuse, R83, R26 ;  /* 0x00000053511a7223 */ /* 0x040fe2000000001a */
[C---:B------:R-:W-:Y:S01]  /*67d0*/  SHF.L.U32 R83, R114.reuse, 0x10, RZ ;  /* 0x0000001072537819 */ /* 0x040fe200000006ff */
[C---:B------:R-:W-:Y:S01]  /*67e0*/  FFMA R31, R81.reuse, R82, R31 ;  /* 0x00000052511f7223 */ /* 0x040fe2000000001f */
[----:B------:R-:W-:Y:S01]  /*67f0*/  LOP3.LUT R82, R114, 0xffff0000, RZ, 0xc0, !PT ;  /* 0xffff000072527812 */ /* 0x000fe200078ec0ff */
[C---:B------:R-:W-:Y:S01]  /*6800*/  FMUL R28, R78.reuse, R32 ;  /* 0x000000204e1c7220 */ /* 0x040fe20000400000 */
[C---:B------:R-:W-:Y:S01]  /*6810*/  FMUL R29, R78.reuse, R33 ;  /* 0x000000214e1d7220 */ /* 0x040fe20000400000 */
[C---:B------:R-:W-:Y:S01]  /*6820*/  FMUL R30, R78.reuse, R34 ;  /* 0x000000224e1e7220 */ /* 0x040fe20000400000 */
[----:B------:R-:W-:Y:S01]  /*6830*/  FMUL R35, R78, R35 ;  /* 0x000000234e237220 */ /* 0x000fe20000400000 */
[----:B------:R-:W-:Y:S01]  /*6840*/  FFMA R28, R81, R83, R28 ;  /* 0x00000053511c7223 */ /* 0x000fe2000000001c */
[----:B------:R-:W-:Y:S01]  /*6850*/  SHF.L.U32 R83, R121, 0x10, RZ ;  /* 0x0000001079537819 */ /* 0x000fe200000006ff */
[C---:B------:R-:W-:Y:S01]  /*6860*/  FFMA R29, R81.reuse, R82, R29 ;  /* 0x00000052511d7223 */ /* 0x040fe2000000001d */
[C---:B------:R-:W-:Y:S01]  /*6870*/  SHF.L.U32 R82, R120.reuse, 0x10, RZ ;  /* 0x0000001078527819 */ /* 0x040fe200000006ff */
[----:B------:R-:W-:Y:S01]  /*6880*/  FFMA R30, R81, R85, R30 ;  /* 0x00000055511e7223 */ /* 0x000fe2000000001e */
[----:B------:R-:W-:Y:S01]  /*6890*/  SHF.L.U32 R85, R123, 0x10, RZ ;  /* 0x000000107b557819 */ /* 0x000fe200000006ff */
[C---:B------:R-:W-:Y:S01]  /*68a0*/  FFMA R35, R81.reuse, R84, R35 ;  /* 0x0000005451237223 */ /* 0x040fe20000000023 */
[----:B------:R-:W-:Y:S01]  /*68b0*/  LOP3.LUT R84, R120, 0xffff0000, RZ, 0xc0, !PT ;  /* 0xffff000078547812 */ /* 0x000fe200078ec0ff */
[C---:B------:R-:W-:Y:S01]  /*68c0*/  FMUL R32, R78.reuse, R36 ;  /* 0x000000244e207220 */ /* 0x040fe20000400000 */
[C---:B------:R-:W-:Y:S01]  /*68d0*/  FMUL R33, R78.reuse, R37 ;  /* 0x000000254e217220 */ /* 0x040fe20000400000 */
[----:B------:R-:W-:Y:S01]  /*68e0*/  FMUL R34, R78, R38 ;  /* 0x000000264e227220 */ /* 0x000fe20000400000 */
[----:B------:R1:W-:Y:S01]  /*68f0*/  STS.128 [R182+UR48+0x400], R92 ;  /* 0x0004005cb6007988 */ /* 0x0003e20008000c30 */
[----:B------:R-:W-:Y:S01]  /*6900*/  FFMA R32, R81, R82, R32 ;  /* 0x0000005251207223 */ /* 0x000fe20000000020 */
[----:B------:R-:W-:Y:S01]  /*6910*/  LOP3.LUT R82, R121, 0xffff0000, RZ, 0xc0, !PT ;  /* 0xffff000079527812 */ /* 0x000fe200078ec0ff */
[C---:B------:R-:W-:Y:S01]  /*6920*/  FFMA R33, R81.reuse, R84, R33 ;  /* 0x0000005451217223 */ /* 0x040fe20000000021 */
[----:B------:R-:W-:Y:S01]  /*6930*/  LOP3.LUT R84, R122, 0xffff0000, RZ, 0xc0, !PT ;  /* 0xffff00007a547812 */ /* 0x000fe200078ec0ff */
[----:B------:R-:W-:Y:S01]  /*6940*/  FMUL R39, R78, R39 ;  /* 0x000000274e277220 */ /* 0x000fe20000400000 */
[C---:B------:R-:W-:Y:S01]  /*6950*/  FFMA R34, R81.reuse, R83, R34 ;  /* 0x0000005351227223 */ /* 0x040fe20000000022 */
[----:B------:R-:W-:Y:S01]  /*6960*/  SHF.L.U32 R83, R122, 0x10, RZ ;  /* 0x000000107a537819 */ /* 0x000fe200000006ff */
[C---:B------:R-:W-:Y:S01]  /*6970*/  FMUL R36, R78.reuse, R40 ;  /* 0x000000284e247220 */ /* 0x040fe20000400000 */
[----:B------:R-:W-:Y:S01]  /*6980*/  FFMA R39, R81, R82, R39 ;  /* 0x0000005251277223 */ /* 0x000fe20000000027 */
[----:B------:R-:W-:Y:S01]  /*6990*/  LOP3.LUT R82, R123, 0xffff0000, RZ, 0xc0, !PT ;  /* 0xffff00007b527812 */ /* 0x000fe200078ec0ff */
[C---:B------:R-:W-:Y:S01]  /*69a0*/  FMUL R37, R78.reuse, R41 ;  /* 0x000000294e257220 */ /* 0x040fe20000400000 */
[C---:B------:R-:W-:Y:S01]  /*69b0*/  FMUL R38, R78.reuse, R42 ;  /* 0x0000002a4e267220 */ /* 0x040fe20000400000 */
[----:B------:R-:W-:Y:S01]  /*69c0*/  FMUL R43, R78, R43 ;  /* 0x0000002b4e2b7220 */ /* 0x000fe20000400000 */
[C---:B------:R-:W-:Y:S01]  /*69d0*/  FFMA R36, R81.reuse, R83, R36 ;  /* 0x0000005351247223 */ /* 0x040fe20000000024 */
[C---:B------:R-:W-:Y:S01]  /*69e0*/  SHF.L.U32 R83, R128.reuse, 0x10, RZ ;  /* 0x0000001080537819 */ /* 0x040fe200000006ff */
[----:B------:R2:W-:Y:S01]  /*69f0*/  STS.128 [R181+0x400], R116 ;  /* 0x00040074b5007388 */ /* 0x0005e20000000c00 */
[----:B------:R-:W-:Y:S01]  /*6a00*/  FFMA R37, R81, R84, R37 ;  /* 0x0000005451257223 */ /* 0x000fe20000000025 */
[----:B------:R-:W-:Y:S01]  /*6a10*/  LOP3.LUT R84, R129, 0xffff0000, RZ, 0xc0, !PT ;  /* 0xffff000081547812 */ /* 0x000fe200078ec0ff */
[----:B------:R-:W-:Y:S01]  /*6a20*/  FFMA R38, R81, R85, R38 ;  /* 0x0000005551267223 */ /* 0x000fe20000000026 */
[----:B------:R-:W-:Y:S01]  /*6a30*/  SHF.L.U32 R85, R129, 0x10, RZ ;  /* 0x0000001081557819 */ /* 0x000fe200000006ff */
        /* <DEDUP_REMOVED lines=8> */
[----:B------:R4:W-:Y:S01]  /*6ac0*/  STS.128 [R180+0x400], R124 ;  /* 0x0004007cb4007388 */ /* 0x0009e20000000c00 */
[C---:B------:R-:W-:Y:S01]  /*6ad0*/  FFMA R41, R81.reuse, R82, R41 ;  /* 0x0000005251297223 */ /* 0x040fe20000000029 */
[C---:B------:R-:W-:Y:S01]  /*6ae0*/  SHF.L.U32 R82, R130.reuse, 0x10, RZ ;  /* 0x0000001082527819 */ /* 0x040fe200000006ff */
[----:B------:R-:W-:Y:S01]  /*6af0*/  FFMA R42, R81, R85, R42 ;  /* 0x00000055512a7223 */ /* 0x000fe2000000002a */
[----:B------:R-:W-:Y:S01]  /*6b00*/  SHF.L.U32 R85, R137, 0x10, RZ ;  /* 0x0000001089557819 */ /* 0x000fe200000006ff */
[----:B------:R-:W-:Y:S01]  /*6b10*/  FFMA R47, R81, R84, R47 ;  /* 0x00000054512f7223 */ /* 0x000fe2000000002f */
[----:B------:R-:W-:Y:S01]  /*6b20*/  LOP3.LUT R84, R130, 0xffff0000, RZ, 0xc0, !PT ;  /* 0xffff000082547812 */ /* 0x000fe200078ec0ff */
[C---:B------:R-:W-:Y:S01]  /*6b30*/  FMUL R44, R78.reuse, R48 ;  /* 0x000000304e2c7220 */ /* 0x040fe20000400000 */
[----:B-1----:R-:W-:Y:S01]  /*6b40*/  F2FP.BF16.F32.PACK_AB R92, R25, R24 ;  /* 0x00000018195c723e */ /* 0x002fe200000010ff */
[C---:B------:R-:W-:Y:S01]  /*6b50*/  FMUL R45, R78.reuse, R49 ;  /* 0x000000314e2d7220 */ /* 0x040fe20000400000 */
[----:B------:R-:W-:Y:S01]  /*6b60*/  F2FP.BF16.F32.PACK_AB R93, R31, R26 ;  /* 0x0000001a1f5d723e */ /* 0x000fe200000010ff */
[----:B------:R-:W-:Y:S01]  /*6b70*/  FMUL R46, R78, R50 ;  /* 0x000000324e2e7220 */ /* 0x000fe20000400000 */
[----:B------:R-:W-:Y:S01]  /*6b80*/  F2FP.BF16.F32.PACK_AB R94, R29, R28 ;  /* 0x0000001c1d5e723e */ /* 0x000fe200000010ff */
[----:B------:R-:W-:Y:S01]  /*6b90*/  FFMA R44, R81, R82, R44 ;  /* 0x00000052512c7223 */ /* 0x000fe2000000002c */
[----:B------:R-:W-:Y:S01]  /*6ba0*/  LOP3.LUT R82, R131, 0xffff0000, RZ, 0xc0, !PT ;  /* 0xffff000083527812 */ /* 0x000fe200078ec0ff */
[----:B------:R-:W-:Y:S01]  /*6bb0*/  FFMA R45, R81, R84, R45 ;  /* 0x00000054512d7223 */ /* 0x000fe2000000002d */
[----:B------:R-:W-:Y:S01]  /*6bc0*/  LOP3.LUT R84, R136, 0xffff0000, RZ, 0xc0, !PT ;  /* 0xffff000088547812 */ /* 0x000fe200078ec0ff */
[----:B------:R-:W-:Y:S01]  /*6bd0*/  FMUL R51, R78, R51 ;  /* 0x000000334e337220 */ /* 0x000fe20000400000 */
[----:B------:R-:W-:Y:S01]  /*6be0*/  F2FP.BF16.F32.PACK_AB R95, R35, R30 ;  /* 0x0000001e235f723e */ /* 0x000fe200000010ff */
[----:B------:R-:W-:Y:S01]  /*6bf0*/  FFMA R46, R81, R83, R46 ;  /* 0x00000053512e7223 */ /* 0x000fe2000000002e */
[----:B------:R-:W-:Y:S01]  /*6c00*/  SHF.L.U32 R83, R136, 0x10, RZ ;  /* 0x0000001088537819 */ /* 0x000fe200000006ff */
[C---:B------:R-:W-:Y:S01]  /*6c10*/  FMUL R48, R78.reuse, R52 ;  /* 0x000000344e307220 */ /* 0x040fe20000400000 */
[----:B--2---:R-:W-:Y:S01]  /*6c20*/  F2FP.BF16.F32.PACK_AB R116, R33, R32 ;  /* 0x000000202174723e */ /* 0x004fe200000010ff */
[----:B------:R-:W-:Y:S01]  /*6c30*/  FFMA R51, R81, R82, R51 ;  /* 0x0000005251337223 */ /* 0x000fe20000000033 */
[----:B------:R-:W-:Y:S01]  /*6c40*/  LOP3.LUT R82, R137, 0xffff0000, RZ, 0xc0, !PT ;  /* 0xffff000089527812 */ /* 0x000fe200078ec0ff */
[----:B------:R1:W-:Y:S01]  /*6c50*/  STS.128 [R178+0x400], R92 ;  /* 0x0004005cb2007388 */ /* 0x0003e20000000c00 */
[----:B------:R-:W-:Y:S01]  /*6c60*/  F2FP.BF16.F32.PACK_AB R117, R39, R34 ;  /* 0x000000222775723e */ /* 0x000fe200000010ff */
[C---:B------:R-:W-:Y:S01]  /*6c70*/  FMUL R49, R78.reuse, R53 ;  /* 0x000000354e317220 */ /* 0x040fe20000400000 */
[----:B------:R-:W-:Y:S01]  /*6c80*/  F2FP.BF16.F32.PACK_AB R118, R37, R36 ;  /* 0x000000242576723e */ /* 0x000fe200000010ff */
[C---:B------:R-:W-:Y:S01]  /*6c90*/  FMUL R50, R78.reuse, R54 ;  /* 0x000000364e327220 */ /* 0x040fe20000400000 */
[----:B------:R-:W-:Y:S01]  /*6ca0*/  F2FP.BF16.F32.PACK_AB R119, R43, R38 ;  /* 0x000000262b77723e */ /* 0x000fe200000010ff */
[----:B------:R-:W-:Y:S01]  /*6cb0*/  FMUL R55, R78, R55 ;  /* 0x000000374e377220 */ /* 0x000fe20000400000 */
[----:B----4-:R-:W-:Y:S01]  /*6cc0*/  F2FP.BF16.F32.PACK_AB R124, R41, R40 ;  /* 0x00000028297c723e */ /* 0x010fe200000010ff */
[C---:B------:R-:W-:Y:S01]  /*6cd0*/  FFMA R48, R81.reuse, R83, R48 ;  /* 0x0000005351307223 */ /* 0x040fe20000000030 */
[C---:B------:R-:W-:Y:S01]  /*6ce0*/  FFMA R49, R81.reuse, R84, R49 ;  /* 0x0000005451317223 */ /* 0x040fe20000000031 */
[----:B------:R1:W-:Y:S01]  /*6cf0*/  STS.128 [R177+0x400], R116 ;  /* 0x00040074b1007388 */ /* 0x0003e20000000c00 */
[C---:B------:R-:W-:Y:S01]  /*6d00*/  SHF.L.U32 R83, R138.reuse, 0x10, RZ ;  /* 0x000000108a537819 */ /* 0x040fe200000006ff */
[----:B------:R-:W-:Y:S01]  /*6d10*/  FFMA R50, R81, R85, R50 ;  /* 0x0000005551327223 */ /* 0x000fe20000000032 */
[----:B------:R-:W-:Y:S01]  /*6d20*/  SHF.L.U32 R85, R139, 0x10, RZ ;  /* 0x000000108b557819 */ /* 0x000fe200000006ff */
[----:B------:R-:W-:Y:S01]  /*6d30*/  FFMA R55, R81, R82, R55 ;  /* 0x0000005251377223 */ /* 0x000fe20000000037 */
[----:B------:R-:W-:Y:S01]  /*6d40*/  LOP3.LUT R82, R138, 0xffff0000, RZ, 0xc0, !PT ;  /* 0xffff00008a527812 */ /* 0x000fe200078ec0ff */
[C---:B------:R-:W-:Y:S01]  /*6d50*/  FMUL R52, R78.reuse, R56 ;  /* 0x000000384e347220 */ /* 0x040fe20000400000 */
[----:B------:R-:W-:Y:S01]  /*6d60*/  LOP3.LUT R84, R139, 0xffff0000, RZ, 0xc0, !PT ;  /* 0xffff00008b547812 */ /* 0x000fe200078ec0ff */
[C---:B------:R-:W-:Y:S01]  /*6d70*/  FMUL R53, R78.reuse, R57 ;  /* 0x000000394e357220 */ /* 0x040fe20000400000 */
[C---:B------:R-:W-:Y:S01]  /*6d80*/  FMUL R54, R78.reuse, R58 ;  /* 0x0000003a4e367220 */ /* 0x040fe20000400000 */
[----:B------:R-:W-:Y:S01]  /*6d90*/  FMUL R59, R78, R59 ;  /* 0x0000003b4e3b7220 */ /* 0x000fe20000400000 */
[C---:B------:R-:W-:Y:S01]  /*6da0*/  FFMA R52, R81.reuse, R83, R52 ;  /* 0x0000005351347223 */ /* 0x040fe20000000034 */
[C---:B------:R-:W-:Y:S01]  /*6db0*/  FFMA R53, R81.reuse, R82, R53 ;  /* 0x0000005251357223 */ /* 0x040fe20000000035 */
[C---:B------:R-:W-:Y:S01]  /*6dc0*/  FFMA R54, R81.reuse, R85, R54 ;  /* 0x0000005551367223 */ /* 0x040fe20000000036 */
[----:B------:R-:W-:Y:S01]  /*6dd0*/  FFMA R59, R81, R84, R59 ;  /* 0x00000054513b7223 */ /* 0x000fe2000000003b */
[----:B------:R-:W-:Y:S01]  /*6de0*/  SHF.L.U32 R82, R144, 0x10, RZ ;  /* 0x0000001090527819 */ /* 0x000fe200000006ff */
[----:B------:R-:W-:Y:S01]  /*6df0*/  FMUL R56, R78, R60 ;  /* 0x0000003c4e387220 */ /* 0x000fe20000400000 */
[----:B------:R-:W-:Y:S01]  /*6e00*/  LOP3.LUT R84, R144, 0xffff0000, RZ, 0xc0, !PT ;  /* 0xffff000090547812 */ /* 0x000fe200078ec0ff */
[C---:B------:R-:W-:Y:S01]  /*6e10*/  FMUL R57, R78.reuse, R61 ;  /* 0x0000003d4e397220 */ /* 0x040fe20000400000 */
[----:B------:R-:W-:Y:S01]  /*6e20*/  SHF.L.U32 R83, R145, 0x10, RZ ;  /* 0x0000001091537819 */ /* 0x000fe200000006ff */
[C---:B------:R-:W-:Y:S01]  /*6e30*/  FMUL R58, R78.reuse, R62 ;  /* 0x0000003e4e3a7220 */ /* 0x040fe20000400000 */
[----:B------:R-:W-:Y:S01]  /*6e40*/  F2FP.BF16.F32.PACK_AB R125, R47, R42 ;  /* 0x0000002a2f7d723e */ /* 0x000fe200000010ff */
[----:B------:R-:W-:Y:S01]  /*6e50*/  FFMA R56, R81, R82, R56 ;  /* 0x0000005251387223 */ /* 0x000fe20000000038 */
[----:B------:R-:W-:Y:S01]  /*6e60*/  F2FP.BF16.F32.PACK_AB R126, R45, R44 ;  /* 0x0000002c2d7e723e */ /* 0x000fe200000010ff */
[----:B------:R-:W-:Y:S01]  /*6e70*/  FFMA R57, R81, R84, R57 ;  /* 0x0000005451397223 */ /* 0x000fe20000000039 */
[----:B------:R-:W-:Y:S01]  /*6e80*/  F2FP.BF16.F32.PACK_AB R127, R51, R46 ;  /* 0x0000002e337f723e */ /* 0x000fe200000010ff */
[----:B------:R-:W-:Y:S01]  /*6e90*/  FFMA R58, R81, R83, R58 ;  /* 0x00000053513a7223 */ /* 0x000fe2000000003a */
[----:B------:R-:W-:Y:S01]  /*6ea0*/  LOP3.LUT R82, R145, 0xffff0000, RZ, 0xc0, !PT ;  /* 0xffff000091527812 */ /* 0x000fe200078ec0ff */
[----:B------:R-:W-:Y:S01]  /*6eb0*/  FMUL R63, R78, R63 ;  /* 0x0000003f4e3f7220 */ /* 0x000fe20000400000 */
[----:B------:R-:W-:Y:S01]  /*6ec0*/  SHF.L.U32 R83, R146, 0x10, RZ ;  /* 0x0000001092537819 */ /* 0x000fe200000006ff */
[----:B------:R1:W-:Y:S01]  /*6ed0*/  STS.128 [R176+0x400], R124 ;  /* 0x0004007cb0007388 */ /* 0x0003e20000000c00 */
[----:B------:R-:W-:Y:S01]  /*6ee0*/  FMUL R60, R78, R64 ;  /* 0x000000404e3c7220 */ /* 0x000fe20000400000 */
[----:B------:R-:W-:Y:S01]  /*6ef0*/  LOP3.LUT R84, R146, 0xffff0000, RZ, 0xc0, !PT ;  /* 0xffff000092547812 */ /* 0x000fe200078ec0ff */
[C---:B------:R-:W-:Y:S01]  /*6f00*/  FMUL R61, R78.reuse, R65 ;  /* 0x000000414e3d7220 */ /* 0x040fe20000400000 */
[----:B------:R-:W-:Y:S01]  /*6f10*/  SHF.L.U32 R85, R147, 0x10, RZ ;  /* 0x0000001093557819 */ /* 0x000fe200000006ff */
[C---:B------:R-:W-:Y:S01]  /*6f20*/  FMUL R62, R78.reuse, R66 ;  /* 0x000000424e3e7220 */ /* 0x040fe20000400000 */
[----:B------:R-:W-:Y:S01]  /*6f30*/  FFMA R63, R81, R82, R63 ;  /* 0x00000052513f7223 */ /* 0x000fe2000000003f */
[----:B------:R-:W-:Y:S01]  /*6f40*/  FMUL R67, R78, R67 ;  /* 0x000000434e437220 */ /* 0x000fe20000400000 */
[----:B------:R-:W-:Y:S01]  /*6f50*/  F2FP.BF16.F32.PACK_AB R132, R49, R48 ;  /* 0x000000303184723e */ /* 0x000fe200000010ff */
[----:B------:R-:W-:Y:S01]  /*6f60*/  FFMA R60, R81, R83, R60 ;  /* 0x00000053513c7223 */ /* 0x000fe2000000003c */
[----:B------:R-:W-:Y:S01]  /*6f70*/  F2FP.BF16.F32.PACK_AB R133, R55, R50 ;  /* 0x000000323785723e */ /* 0x000fe200000010ff */
[----:B------:R-:W-:Y:S01]  /*6f80*/  FFMA R61, R81, R84, R61 ;  /* 0x00000054513d7223 */ /* 0x000fe2000000003d */
[----:B------:R-:W-:Y:S01]  /*6f90*/  F2FP.BF16.F32.PACK_AB R134, R53, R52 ;  /* 0x000000343586723e */ /* 0x000fe200000010ff */
[----:B------:R-:W-:Y:S01]  /*6fa0*/  FFMA R62, R81, R85, R62 ;  /* 0x00000055513e7223 */ /* 0x000fe2000000003e */
[----:B------:R-:W-:Y:S01]  /*6fb0*/  F2FP.BF16.F32.PACK_AB R135, R59, R54 ;  /* 0x000000363b87723e */ /* 0x000fe200000010ff */
[----:B------:R-:W-:Y:S01]  /*6fc0*/  FFMA R67, R81, R86, R67 ;  /* 0x0000005651437223 */ /* 0x000fe20000000043 */
[----:B------:R-:W-:Y:S02]  /*6fd0*/  F2FP.BF16.F32.PACK_AB R140, R57, R56 ;  /* 0x00000038398c723e */ /* 0x000fe400000010ff */
[----:B------:R-:W-:Y:S01]  /*6fe0*/  F2FP.BF16.F32.PACK_AB R141, R63, R58 ;  /* 0x0000003a3f8d723e */ /* 0x000fe200000010ff */
[----:B------:R1:W-:Y:S01]  /*6ff0*/  STS.128 [R175+0x400], R132 ;  /* 0x00040084af007388 */ /* 0x0003e20000000c00 */
[----:B------:R-:W-:Y:S02]  /*7000*/  F2FP.BF16.F32.PACK_AB R142, R61, R60 ;  /* 0x0000003c3d8e723e */ /* 0x000fe400000010ff */
[----:B------:R-:W-:Y:S05]  /*7010*/  F2FP.BF16.F32.PACK_AB R143, R67, R62 ;  /* 0x0000003e438f723e */ /* 0x000fea00000010ff */
[----:B------:R1:W-:Y:S01]  /*7020*/  STS.128 [R174+0x400], R140 ;  /* 0x0004008cae007388 */ /* 0x0003e20000000c00 */
[----:B------:R-:W-:Y:S01]  /*7030*/  @!PT LDS RZ, [RZ] ;  /* 0x00000000fffff984 */ /* 0x000fe20000000800 */
[----:B------:R-:W-:Y:S01]  /*7040*/  @!PT LDS RZ, [RZ] ;  /* 0x00000000fffff984 */ /* 0x000fe20000000800 */
[----:B------:R-:W-:Y:S01]  /*7050*/  @!PT LDS RZ, [RZ] ;  /* 0x00000000fffff984 */ /* 0x000fe20000000800 */
[----:B------:R-:W-:Y:S01]  /*7060*/  @!PT LDS RZ, [RZ] ;  /* 0x00000000fffff984 */ /* 0x000fe20000000800 */
[----:B------:R2:W-:Y:S07]  /*7070*/  MEMBAR.ALL.CTA ;  /* 0x0000000000007992 */ /* 0x0005ee0000008000 */
[----:B--2---:R-:W2:Y:S02]  /*7080*/  FENCE.VIEW.ASYNC.S ;  /* 0x00000000000073c6 */ /* 0x004ea40000000000 */
[----:B--2---:R-:W-:Y:S06]  /*7090*/  BAR.SYNC.DEFER_BLOCKING 0x1, 0x80 ;  /* 0x0042000000007b1d */ /* 0x004fec0000010000 */
[----:B------:R-:W-:Y:S05]  /*70a0*/  @P0 BRA `(.L_x_107) ;  /* 0x0000000000280947 */ /* 0x000fea0003800000 */
[----:B------:R-:W-:Y:S02]  /*70b0*/  UIADD3 UR4, UPT, UPT, UR48, 0x400, URZ ;  /* 0x0000040030047890 */ /* 0x000fe4000fffe0ff */
[----:B------:R-:W-:Y:S01]  /*70c0*/  UIADD3 UR6, UP0, UPT, UR52, 0x680, URZ ;  /* 0x0000068034067890 */ /* 0x000fe2000ff1e0ff */
[----:B------:R-:W-:Y:S03]  /*70d0*/  UMOV UR43, UR36 ;  /* 0x00000024002b7c82 */ /* 0x000fe60008000000 */
[----:B------:R-:W-:Y:S01]  /*70e0*/  MOV R163, UR4 ;  /* 0x0000000400a37c02 */ /* 0x000fe20008000f00 */
[----:B------:R-:W-:Y:S03]  /*70f0*/  UIADD3.X UR7, UPT, UPT, URZ, UR53, URZ, UP0, !UPT ;  /* 0x00000035ff077290 */ /* 0x000fe600087fe4ff */
[----:B------:R-:W-:Y:S11]  /*7100*/  R2UR UR40, R163 ;  /* 0x00000000a32872ca */ /* 0x000ff600000e0000 */
[----:B------:R-:W-:Y:S02]  /*7110*/  @!UPT UIADD3 URZ, UPT, UPT, URZ, URZ, URZ ;  /* 0x000000fffffff290 */ /* 0x000fe4000fffe0ff */
[----:B------:R2:W-:Y:S01]  /*7120*/  UTMASTG.3D [UR40], [UR6] ;  /* 0x00000028060073b5 */ /* 0x0005e20008010000 */
[----:B------:R0:W-:Y:S01]  /*7130*/  UTMACMDFLUSH ;  /* 0x00000000000079b7 */ /* 0x0001e20000000000 */
[----:B--2---:R-:W-:Y:S04]  /*7140*/  DEPBAR.LE SB0, 0x1 ;  /* 0x000080400000791a */ /* 0x004fe80000000000 */
.L_x_107:
[----:B------:R-:W-:Y:S05]  /*7150*/  BSYNC.RECONVERGENT B0 ;  /* 0x0000000000007941 */ /* 0x000fea0003800200 */
.L_x_106:
[----:B------:R-:W-:Y:S01]  /*7160*/  BAR.SYNC.DEFER_BLOCKING 0x1, 0x80 ;  /* 0x0042000000007b1d */ /* 0x000fe20000010000 */
[----:B------:R-:W-:Y:S01]  /*7170*/  ISETP.NE.AND P1, PT, R179, RZ, PT ;  /* 0x000000ffb300720c */ /* 0x000fe20003f25270 */
[----:B------:R-:W-:Y:S01]  /*7180*/  UISETP.NE.AND UP0, UPT, UR49, URZ, UPT ;  /* 0x000000ff3100728c */ /* 0x000fe2000bf05270 */
[----:B------:R-:W-:Y:S11]  /*7190*/  LEA R3, R101, UR48, 0x3 ;  /* 0x0000003065037c11 */ /* 0x000ff6000f8e18ff */
[----:B------:R-:W-:Y:S01]  /*71a0*/  @P1 SHF.L.U32 R2, R167, 0x1f, RZ ;  /* 0x0000001fa7021819 */ /* 0x000fe200000006ff */
[----:B------:R-:W-:Y:S06]  /*71b0*/  BRA.U !UP0, `(.L_x_108) ;  /* 0x0000000108247547 */ /* 0x000fec000b800000 */
[----:B------:R-:W-:Y:S01]  /*71c0*/  IMAD.U32 R5, RZ, RZ, UR51 ;  /* 0x00000033ff057e24 */ /* 0x000fe2000f8e00ff */
[----:B------:R-:W-:Y:S01]  /*71d0*/  MOV R0, UR37 ;  /* 0x0000002500007c02 */ /* 0x000fe20008000f00 */
[----:B------:R-:W-:Y:S03]  /*71e0*/  UIADD3 UR51, UPT, UPT, UR51, 0x1, URZ ;  /* 0x0000000133337890 */ /* 0x000fe6000fffe0ff */
[----:B------:R-:W-:Y:S01]  /*71f0*/  @P1 LEA R5, R5, UR48, 0x3 ;  /* 0x0000003005051c11 */ /* 0x000fe2000f8e18ff */
[----:B------:R-:W-:Y:S04]  /*7200*/  UISETP.NE.AND UP0, UPT, UR51, 0x4, UPT ;  /* 0x000000043300788c */ /* 0x000fe8000bf05270 */
[----:B------:R-:W-:Y:S01]  /*7210*/  @P1 VIADD R5, R5, 0xf0 ;  /* 0x000000f005051836 */ /* 0x000fe20000000000 */
[----:B------:R-:W-:Y:S04]  /*7220*/  USEL UR51, UR51, URZ, UP0 ;  /* 0x000000ff33337287 */ /* 0x000fe80008000000 */
[----:B------:R-:W-:Y:S04]  /*7230*/  @P1 PRMT R0, R0, 0x654, R5 ;  /* 0x0000065400001816 */ /* 0x000fe80000000005 */
[----:B------:R2:W-:Y:S04]  /*7240*/  @P1 SYNCS.ARRIVE.TRANS64.RED.A1T0 RZ, [R0+URZ], RZ ;  /* 0x000000ff00ff19a7 */ /* 0x0005e800081004ff */
.L_x_108:
[----:B------:R-:W4:Y:S01]  /*7250*/  @P1 SYNCS.PHASECHK.TRANS64.TRYWAIT P0, [R3+URZ+0xd0], R2 ;  /* 0x0000d002030015a7 */ /* 0x000f2200080011ff */
[----:B------:R-:W-:Y:S01]  /*7260*/  BSSY B1, `(.L_x_109) ;  /* 0x000001f000017945 */ /* 0x000fe20003800000 */
[----:B----4-:R-:W-:Y:S03]  /*7270*/  @P1 SEL R103, RZ, 0x1, !P0 ;  /* 0x00000001ff671807 */ /* 0x010fe60004000000 */
[----:B------:R-:W-:Y:S05]  /*7280*/  @!P1 BRA `(.L_x_110) ;  /* 0x0000000000709947 */ /* 0x000fea0003800000 */
[----:B------:R-:W-:Y:S01]  /*7290*/  ISETP.NE.AND P1, PT, R109, RZ, PT ;  /* 0x000000ff6d00720c */ /* 0x000fe20003f25270 */
[----:B------:R-:W-:Y:S01]  /*72a0*/  BSSY B0, `(.L_x_111) ;  /* 0x000000b000007945 */ /* 0x000fe20003800000 */
[----:B------:R-:W-:Y:S11]  /*72b0*/  ISETP.NE.AND P0, PT, R103, RZ, PT ;  /* 0x000000ff6700720c */ /* 0x000ff60003f05270 */
[----:B------:R-:W-:Y:S05]  /*72c0*/  @P1 IMAD R4, R101, 0x4000, R182 ;  /* 0x0000400065041824 */ /* 0x000fea00078e02b6 */
[----:B------:R-:W-:Y:S04]  /*72d0*/  @P1 IADD3 R9, PT, PT, R4, UR48, RZ ;  /* 0x0000003004091c10 */ /* 0x000fe8000fffe0ff */
[----:B------:R-:W-:Y:S01]  /*72e0*/  @P1 IADD3 R7, PT, PT, R102, R9, RZ ;  /* 0x0000000966071210 */ /* 0x000fe20007ffe0ff */
[--C-:B------:R-:W-:Y:S02]  /*72f0*/  @P1 IMAD.IADD R5, R100, 0x1, R9.reuse ;  /* 0x0000000164051824 */ /* 0x100fe400078e0209 */
[----:B------:R-:W-:Y:S01]  /*7300*/  @P1 IMAD.IADD R2, R108, 0x1, R9 ;  /* 0x000000016c021824 */ /* 0x000fe200078e0209 */
[----:B------:R-:W-:Y:S06]  /*7310*/  @P0 BRA `(.L_x_112) ;  /* 0x00000000000c0947 */ /* 0x000fec0003800000 */
[----:B--2---:R-:W-:Y:S04]  /*7320*/  SHF.L.U32 R0, R167, 0x1f, RZ ;  /* 0x0000001fa7007819 */ /* 0x004fe800000006ff */
[----:B------:R-:W2:Y:S02]  /*7330*/  SYNCS.PHASECHK.TRANS64.TRYWAIT P0, [R3+URZ+0xd0], R0 ;  /* 0x0000d000030075a7 */ /* 0x000ea400080011ff */
[----:B--2---:R-:W-:Y:S05]  /*7340*/  @!P0 BRA `(.L_x_113) ;  /* 0x0000004800e48947 */ /* 0x004fea0003800000 */
.L_x_112:
[----:B------:R-:W-:Y:S05]  /*7350*/  BSYNC B0 ;  /* 0x0000000000007941 */ /* 0x000fea0003800000 */
.L_x_111:
[----:B------:R-:W-:Y:S01]  /*7360*/  ISETP.NE.AND P0, PT, R109, RZ, PT ;  /* 0x000000ff6d00720c */ /* 0x000fe20003f05270 */
[----:B------:R-:W-:Y:S11]  /*7370*/  VIADD R101, R101, 0x1 ;  /* 0x0000000165657836 */ /* 0x000ff60000000000 */
[----:B------:R-:W-:Y:S01]  /*7380*/  @!UPT UIADD3 URZ, UPT, UPT, URZ, URZ, URZ ;  /* 0x000000fffffff290 */ /* 0x000fe2000fffe0ff */
[----:B------:R4:W1:Y:S01]  /*7390*/  @P0 LDS.128 R88, [R4+UR48+0x400] ;  /* 0x0004003004580984 */ /* 0x0008620008000c00 */
[--C-:B--2---:R-:W-:Y:S01]  /*73a0*/  @P0 IMAD.IADD R3, R102, 0x1, R5.reuse ;  /* 0x0000000166030824 */ /* 0x104fe200078e0205 */
[C---:B------:R-:W-:Y:S01]  /*73b0*/  @P0 IADD3 R0, PT, PT, R108.reuse, R7, RZ ;  /* 0x000000076c000210 */ /* 0x040fe20007ffe0ff */
[C---:B------:R-:W-:Y:S01]  /*73c0*/  @P0 IMAD.IADD R6, R108.reuse, 0x1, R5 ;  /* 0x000000016c060824 */ /* 0x040fe200078e0205 */
[----:B------:R4:W2:Y:S02]  /*73d0*/  @P0 LDS.128 R96, [R2+0x400] ;  /* 0x0004000002600984 */ /* 0x0008a40000000c00 */
[----:B------:R-:W-:Y:S02]  /*73e0*/  @P0 IADD3 R8, PT, PT, R108, R3, RZ ;  /* 0x000000036c080210 */ /* 0x000fe40007ffe0ff */
[----:B------:R4:W1:Y:S04]  /*73f0*/  @P0 LDS.128 R104, [R7+0x400] ;  /* 0x0004000007680984 */ /* 0x0008680000000c00 */
[----:B------:R4:W1:Y:S04]  /*7400*/  @P0 LDS.128 R112, [R0+0x400] ;  /* 0x0004000000700984 */ /* 0x0008680000000c00 */
[----:B------:R4:W1:Y:S04]  /*7410*/  @P0 LDS.128 R120, [R5+0x400] ;  /* 0x0004000005780984 */ /* 0x0008680000000c00 */
[----:B------:R4:W1:Y:S04]  /*7420*/  @P0 LDS.128 R128, [R6+0x400] ;  /* 0x0004000006800984 */ /* 0x0008680000000c00 */
[----:B------:R4:W1:Y:S04]  /*7430*/  @P0 LDS.128 R136, [R3+0x400] ;  /* 0x0004000003880984 */ /* 0x0008680000000c00 */
[----:B------:R4:W1:Y:S02]  /*7440*/  @P0 LDS.128 R144, [R8+0x400] ;  /* 0x0004000008900984 */ /* 0x0008640000000c00 */
.L_x_110:
[----:B------:R-:W-:Y:S05]  /*7450*/  BSYNC B1 ;  /* 0x0000000000017941 */ /* 0x000fea0003800000 */
.L_x_109:
[----:B----4-:R-:W-:Y:S05]  /*7460*/  VIADD R3, R80, 0x40 ;  /* 0x0000004050037836 */ /* 0x010fea0000000000 */
[----:B------:R-:W-:Y:S04]  /*7470*/  SHF.R.U32.HI R3, RZ, 0x15, R3 ;  /* 0x00000015ff037819 */ /* 0x000fe80000011603 */
[----:B------:R-:W-:Y:S11]  /*7480*/  LOP3.LUT P0, RZ, R3, 0x3, R162, 0x48, !PT ;  /* 0x0000000303ff7812 */ /* 0x000ff600078048a2 */
[----:B------:R-:W-:Y:S02]  /*7490*/  @!UPT UIADD3 URZ, UPT, UPT, URZ, URZ, URZ ;  /* 0x000000fffffff290 */ /* 0x000fe4000fffe0ff */
        /* <DEDUP_REMOVED lines=17> */
.L_x_114:
[----:B------:R-:W-:Y:S01]  /*75b0*/  ISETP.NE.AND P6, PT, R179, RZ, PT ;  /* 0x000000ffb300720c */ /* 0x000fe20003fc5270 */
[----:B------:R-:W-:Y:S05]  /*75c0*/  WARPSYNC.ALL ;  /* 0x0000000000007948 */ /* 0x000fea0003800000 */
[----:B------:R-:W-:Y:S01]  /*75d0*/  R2UR UR4, R80 ;  /* 0x00000000500472ca */ /* 0x000fe200000e0000 */
[----:B------:R-:W-:Y:S01]  /*75e0*/  BSSY.RECONVERGENT B0, `(.L_x_115) ;  /* 0x0000103000007945 */ /* 0x000fe20003800200 */
[----:B--2---:R-:W-:Y:S02]  /*75f0*/  MOV R0, UR51 ;  /* 0x0000003300007c02 */ /* 0x004fe40008000f00 */
[----:B------:R-:W-:Y:S02]  /*7600*/  MOV R85, UR37 ;  /* 0x0000002500557c02 */ /* 0x000fe40008000f00 */
[----:B-1----:R-:W-:Y:S02]  /*7610*/  SHF.L.U32 R82, R88, 0x10, RZ ;  /* 0x0000001058527819 */ /* 0x002fe400000006ff */
[----:B------:R-:W-:Y:S02]  /*7620*/  @P6 LEA R0, R0, UR48, 0x3 ;  /* 0x0000003000006c11 */ /* 0x000fe4000f8e18ff */
[----:B------:R-:W-:Y:S02]  /*7630*/  LOP3.LUT R83, R88, 0xffff0000, RZ, 0xc0, !PT ;  /* 0xffff000058537812 */ /* 0x000fe400078ec0ff */
[----:B------:R-:W-:Y:S01]  /*7640*/  @P6 IADD3 R0, PT, PT, R0, 0xf0, RZ ;  /* 0x000000f000006810 */ /* 0x000fe20007ffe0ff */
[----:B------:R-:W1:Y:S01]  /*7650*/  LDTM.x64 R4, tmem[UR4+0x40] ;  /* 0x00004004000479ee */ /* 0x000e620008340000 */
[----:B------:R-:W-:Y:S02]  /*7660*/  SHF.L.U32 R84, R89, 0x10, RZ ;  /* 0x0000001059547819 */ /* 0x000fe400000006ff */
[----:B------:R-:W-:Y:S02]  /*7670*/  @P6 PRMT R85, R85, 0x654, R0 ;  /* 0x0000065455556816 */ /* 0x000fe40000000000 */
[----:B------:R-:W-:Y:S02]  /*7680*/  LOP3.LUT R86, R89, 0xffff0000, RZ, 0xc0, !PT ;  /* 0xffff000059567812 */ /* 0x000fe400078ec0ff */
[----:B------:R-:W-:Y:S01]  /*7690*/  ISETP.NE.AND P0, PT, R170, RZ, PT ;  /* 0x000000ffaa00720c */ /* 0x000fe20003f05270 */
[C---:B-1----:R-:W-:Y:S01]  /*76a0*/  FMUL R0, R78.reuse, R4 ;  /* 0x000000044e007220 */ /* 0x042fe20000400000 */
[C---:B------:R-:W-:Y:S01]  /*76b0*/  FMUL R2, R78.reuse, R5 ;  /* 0x000000054e027220 */ /* 0x040fe20000400000 */
[C---:B------:R-:W-:Y:S01]  /*76c0*/  FMUL R3, R78.reuse, R6 ;  /* 0x000000064e037220 */ /* 0x040fe20000400000 */
[----:B------:R-:W-:Y:S01]  /*76d0*/  FMUL R7, R78, R7 ;  /* 0x000000074e077220 */ /* 0x000fe20000400000 */
[C---:B------:R-:W-:Y:S01]  /*76e0*/  FFMA R0, R81.reuse, R82, R0 ;  /* 0x0000005251007223 */ /* 0x040fe20000000000 */
[C---:B------:R-:W-:Y:S01]  /*76f0*/  LOP3.LUT R82, R90.reuse, 0xffff0000, RZ, 0xc0, !PT ;  /* 0xffff00005a527812 */ /* 0x040fe200078ec0ff */
[C---:B------:R-:W-:Y:S01]  /*7700*/  FFMA R2, R81.reuse, R83, R2 ;  /* 0x0000005351027223 */ /* 0x040fe20000000002 */
[----:B------:R-:W-:Y:S01]  /*7710*/  SHF.L.U32 R83, R90, 0x10, RZ ;  /* 0x000000105a537819 */ /* 0x000fe200000006ff */
[C---:B------:R-:W-:Y:S01]  /*7720*/  FFMA R3, R81.reuse, R84, R3 ;  /* 0x0000005451037223 */ /* 0x040fe20000000003 */
[----:B------:R-:W-:Y:S01]  /*7730*/  FMUL R4, R78, R8 ;  /* 0x000000084e047220 */ /* 0x000fe20000400000 */
[----:B------:R-:W-:Y:S01]  /*7740*/  FFMA R7, R81, R86, R7 ;  /* 0x0000005651077223 */ /* 0x000fe20000000007 */
[----:B------:R-:W-:Y:S01]  /*7750*/  F2FP.BF16.F32.PACK_AB R92, R2, R0 ;  /* 0x00000000025c723e */ /* 0x000fe200000010ff */
[C---:B------:R-:W-:Y:S01]  /*7760*/  FMUL R5, R78.reuse, R9 ;  /* 0x000000094e057220 */ /* 0x040fe20000400000 */
[----:B------:R-:W-:Y:S01]  /*7770*/  LOP3.LUT R0, R91, 0xffff0000, RZ, 0xc0, !PT ;  /* 0xffff00005b007812 */ /* 0x000fe200078ec0ff */
[----:B------:R-:W-:Y:S01]  /*7780*/  FFMA R4, R81, R83, R4 ;  /* 0x0000005351047223 */ /* 0x000fe20000000004 */
[----:B------:R-:W-:Y:S01]  /*7790*/  SHF.L.U32 R83, R91, 0x10, RZ ;  /* 0x000000105b537819 */ /* 0x000fe200000006ff */
[----:B------:R-:W-:Y:S01]  /*77a0*/  FFMA R5, R81, R82, R5 ;  /* 0x0000005251057223 */ /* 0x000fe20000000005 */
[----:B------:R-:W-:Y:S01]  /*77b0*/  F2FP.BF16.F32.PACK_AB R93, R7, R3 ;  /* 0x00000003075d723e */ /* 0x000fe200000010ff */
[----:B------:R-:W-:Y:S01]  /*77c0*/  FMUL R6, R78, R10 ;  /* 0x0000000a4e067220 */ /* 0x000fe20000400000 */
[----:B------:R-:W-:Y:S01]  /*77d0*/  SHF.L.U32 R3, R96, 0x10, RZ ;  /* 0x0000001060037819 */ /* 0x000fe200000006ff */
[----:B------:R-:W-:Y:S01]  /*77e0*/  FMUL R11, R78, R11 ;  /* 0x0000000b4e0b7220 */ /* 0x000fe20000400000 */
[----:B------:R-:W-:Y:S01]  /*77f0*/  LOP3.LUT R2, R96, 0xffff0000, RZ, 0xc0, !PT ;  /* 0xffff000060027812 */ /* 0x000fe200078ec0ff */
[C---:B------:R-:W-:Y:S01]  /*7800*/  FMUL R8, R78.reuse, R12 ;  /* 0x0000000c4e087220 */ /* 0x040fe20000400000 */
[----:B------:R-:W-:Y:S01]  /*7810*/  LOP3.LUT R82, R107, 0xffff0000, RZ, 0xc0, !PT ;  /* 0xffff00006b527812 */ /* 0x000fe200078ec0ff */
[----:B------:R-:W-:Y:S01]  /*7820*/  FMUL R9, R78, R13 ;  /* 0x0000000d4e097220 */ /* 0x000fe20000400000 */
[----:B------:R-:W-:Y:S01]  /*7830*/  F2FP.BF16.F32.PACK_AB R94, R5, R4 ;  /* 0x00000004055e723e */ /* 0x000fe200000010ff */
[C---:B------:R-:W-:Y:S01]  /*7840*/  FFMA R6, R81.reuse, R83, R6 ;  /* 0x0000005351067223 */ /* 0x040fe20000000006 */
[----:B------:R-:W-:Y:S01]  /*7850*/  SHF.L.U32 R83, R104, 0x10, RZ ;  /* 0x0000001068537819 */ /* 0x000fe200000006ff */
[----:B------:R-:W-:Y:S01]  /*7860*/  FFMA R11, R81, R0, R11 ;  /* 0x00000000510b7223 */ /* 0x000fe2000000000b */
[----:B------:R-:W-:Y:S01]  /*7870*/  SHF.L.U32 R0, R97, 0x10, RZ ;  /* 0x0000001061007819 */ /* 0x000fe200000006ff */
[C---:B------:R-:W-:Y:S01]  /*7880*/  FFMA R8, R81.reuse, R3, R8 ;  /* 0x0000000351087223 */ /* 0x040fe20000000008 */
[----:B------:R-:W-:Y:S01]  /*7890*/  SHF.L.U32 R3, R98, 0x10, RZ ;  /* 0x0000001062037819 */ /* 0x000fe200000006ff */
[----:B------:R-:W-:Y:S01]  /*78a0*/  FFMA R9, R81, R2, R9 ;  /* 0x0000000251097223 */ /* 0x000fe20000000009 */
[----:B------:R-:W-:Y:S01]  /*78b0*/  LOP3.LUT R2, R97, 0xffff0000, RZ, 0xc0, !PT ;  /* 0xffff000061027812 */ /* 0x000fe200078ec0ff */
[C---:B------:R-:W-:Y:S01]  /*78c0*/  FMUL R10, R78.reuse, R14 ;  /* 0x0000000e4e0a7220 */ /* 0x040fe20000400000 */
[----:B------:R-:W-:Y:S01]  /*78d0*/  F2FP.BF16.F32.PACK_AB R95, R11, R6 ;  /* 0x000000060b5f723e */ /* 0x000fe200000010ff */
[C---:B------:R-:W-:Y:S01]  /*78e0*/  FMUL R15, R78.reuse, R15 ;  /* 0x0000000f4e0f7220 */ /* 0x040fe20000400000 */
[----:B------:R-:W-:Y:S01]  /*78f0*/  F2FP.BF16.F32.PACK_AB R116, R9, R8 ;  /* 0x000000080974723e */ /* 0x000fe200000010ff */
[----:B------:R-:W-:Y:S01]  /*7900*/  FMUL R12, R78, R16 ;  /* 0x000000104e0c7220 */ /* 0x000fe20000400000 */
[C---:B------:R-:W-:Y:S01]  /*7910*/  FFMA R10, R81.reuse, R0, R10 ;  /* 0x00000000510a7223 */ /* 0x040fe2000000000a */
[----:B------:R-:W-:Y:S01]  /*7920*/  LOP3.LUT R0, R98, 0xffff0000, RZ, 0xc0, !PT ;  /* 0xffff000062007812 */ /* 0x000fe200078ec0ff */
[----:B------:R-:W-:Y:S01]  /*7930*/  FFMA R15, R81, R2, R15 ;  /* 0x00000002510f7223 */ /* 0x000fe2000000000f */
        /* <DEDUP_REMOVED lines=9> */
[----:B------:R-:W-:Y:S01]  /*79d0*/  FMUL R16, R78, R20 ;  /* 0x000000144e107220 */ /* 0x000fe20000400000 */
[----:B------:R-:W-:Y:S01]  /*79e0*/  FFMA R14, R81, R3, R14 ;  /* 0x00000003510e7223 */ /* 0x000fe2000000000e */
[----:B------:R-:W-:Y:S01]  /*79f0*/  SHF.L.U32 R3, R106, 0x10, RZ ;  /* 0x000000106a037819 */ /* 0x000fe200000006ff */
[C---:B------:R-:W-:Y:S01]  /*7a00*/  FMUL R17, R78.reuse, R21 ;  /* 0x000000154e117220 */ /* 0x040fe20000400000 */
[----:B------:R-:W-:Y:S01]  /*7a10*/  F2FP.BF16.F32.PACK_AB R118, R13, R12 ;  /* 0x0000000c0d76723e */ /* 0x000fe200000010ff */
[----:B------:R-:W-:Y:S01]  /*7a20*/  FFMA R19, R81, R2, R19 ;  /* 0x0000000251137223 */ /* 0x000fe20000000013 */
[----:B------:R-:W-:Y:S01]  /*7a30*/  SHF.L.U32 R2, R105, 0x10, RZ ;  /* 0x0000001069027819 */ /* 0x000fe200000006ff */
        /* <DEDUP_REMOVED lines=12> */
[C---:B------:R-:W-:Y:S01]  /*7b00*/  FFMA R23, R81.reuse, R0, R23 ;  /* 0x0000000051177223 */ /* 0x040fe20000000017 */
[----:B------:R-:W-:Y:S01]  /*7b10*/  SHF.L.U32 R0, R112, 0x10, RZ ;  /* 0x0000001070007819 */ /* 0x000fe200000006ff */
[C---:B------:R-:W-:Y:S01]  /*7b20*/  FMUL R22, R78.reuse, R26 ;  /* 0x0000001a4e167220 */ /* 0x040fe20000400000 */
[----:B------:R-:W-:Y:S01]  /*7b30*/  FMUL R27, R78, R27 ;  /* 0x0000001b4e1b7220 */ /* 0x000fe20000400000 */
        /* <DEDUP_REMOVED lines=9> */
[----:B------:R-:W-:Y:S01]  /*7bd0*/  LOP3.LUT R82, R115, 0xffff0000, RZ, 0xc0, !PT ;  /* 0xffff000073527812 */ /* 0x000fe200078ec0ff */
[----:B------:R-:W-:Y:S01]  /*7be0*/  FFMA R24, R81, R0, R24 ;  /* 0x0000000051187223 */ /* 0x000fe20000000018 */
[----:B------:R-:W-:Y:S01]  /*7bf0*/  SHF.L.U32 R0, R113, 0x10, RZ ;  /* 0x0000001071007819 */ /* 0x000fe200000006ff */
[C---:B------:R-:W-:Y:S01]  /*7c00*/  FMUL R25, R78.reuse, R29 ;  /* 0x0000001d4e197220 */ /* 0x040fe20000400000 */
[----:B------:R-:W-:Y:S01]  /*7c10*/  F2FP.BF16.F32.PACK_AB R126, R21, R20 ;  /* 0x00000014157e723e */ /* 0x000fe200000010ff */
[----:B------:R-:W-:Y:S01]  /*7c20*/  FMUL R26, R78, R30 ;  /* 0x0000001e4e1a7220 */ /* 0x000fe20000400000 */
[----:B------:R-:W-:Y:S01]  /*7c30*/  F2FP.BF16.F32.PACK_AB R127, R27, R22 ;  /* 0x000000161b7f723e */ /* 0x000fe200000010ff */
        /* <DEDUP_REMOVED lines=38> */
[----:B------:R1:W-:Y:S01]  /*7ea0*/  STS.128 [R182+UR48+0x4400], R92 ;  /* 0x0044005cb6007988 */ /* 0x0003e20008000c30 */
        /* <DEDUP_REMOVED lines=12> */
[----:B------:R2:W-:Y:S01]  /*7f70*/  STS.128 [R181+0x4400], R116 ;  /* 0x00440074b5007388 */ /* 0x0005e20000000c00 */
        /* <DEDUP_REMOVED lines=12> */
[----:B------:R4:W-:Y:S01]  /*8040*/  STS.128 [R180+0x4400], R124 ;  /* 0x0044007cb4007388 */ /* 0x0009e20000000c00 */
[----:B------:R-:W-:Y:S01]  /*8050*/  FMUL R51, R78, R51 ;  /* 0x000000334e337220 */ /* 0x000fe20000400000 */
[C---:B------:R-:W-:Y:S01]  /*8060*/  FFMA R44, R81.reuse, R3, R44 ;  /* 0x00000003512c7223 */ /* 0x040fe2000000002c */
[C---:B------:R-:W-:Y:S01]  /*8070*/  SHF.L.U32 R3, R136.reuse, 0x10, RZ ;  /* 0x0000001088037819 */ /* 0x040fe200000006ff */
[----:B------:R-:W-:Y:S01]  /*8080*/  FFMA R45, R81, R2, R45 ;  /* 0x00000002512d7223 */ /* 0x000fe2000000002d */
[----:B------:R-:W-:Y:S01]  /*8090*/  LOP3.LUT R2, R137, 0xffff0000, RZ, 0xc0, !PT ;  /* 0xffff000089027812 */ /* 0x000fe200078ec0ff */
        /* <DEDUP_REMOVED lines=8> */
[C---:B------:R-:W-:Y:S01]  /*8120*/  FMUL R50, R78.reuse, R54 ;  /* 0x000000364e327220 */ /* 0x040fe20000400000 */
[----:B------:R-:W-:Y:S01]  /*8130*/  F2FP.BF16.F32.PACK_AB R94, R37, R36 ;  /* 0x00000024255e723e */ /* 0x000fe200000010ff */
[----:B------:R1:W-:Y:S01]  /*8140*/  STS.128 [R178+0x4400], R132 ;  /* 0x00440084b2007388 */ /* 0x0003e20000000c00 */
[----:B------:R-:W-:Y:S01]  /*8150*/  F2FP.BF16.F32.PACK_AB R95, R43, R38 ;  /* 0x000000262b5f723e */ /* 0x000fe200000010ff */
[----:B------:R-:W-:Y:S01]  /*8160*/  FMUL R55, R78, R55 ;  /* 0x000000374e377220 */ /* 0x000fe20000400000 */
[----:B--2---:R-:W-:Y:S01]  /*8170*/  F2FP.BF16.F32.PACK_AB R116, R41, R40 ;  /* 0x000000282974723e */ /* 0x004fe200000010ff */
[----:B------:R-:W-:Y:S01]  /*8180*/  FFMA R48, R81, R3, R48 ;  /* 0x0000000351307223 */ /* 0x000fe20000000030 */
[----:B------:R-:W-:Y:S01]  /*8190*/  SHF.L.U32 R3, R139, 0x10, RZ ;  /* 0x000000108b037819 */ /* 0x000fe200000006ff */
[----:B------:R-:W-:Y:S01]  /*81a0*/  FFMA R49, R81, R0, R49 ;  /* 0x0000000051317223 */ /* 0x000fe20000000031 */
[C---:B------:R-:W-:Y:S01]  /*81b0*/  SHF.L.U32 R0, R138.reuse, 0x10, RZ ;  /* 0x000000108a007819 */ /* 0x040fe200000006ff */
[----:B------:R2:W-:Y:S01]  /*81c0*/  STS.128 [R177+0x4400], R92 ;  /* 0x0044005cb1007388 */ /* 0x0005e20000000c00 */
[----:B------:R-:W-:Y:S01]  /*81d0*/  F2FP.BF16.F32.PACK_AB R117, R47, R42 ;  /* 0x0000002a2f75723e */ /* 0x000fe200000010ff */
[----:B------:R-:W-:Y:S01]  /*81e0*/  FFMA R50, R81, R83, R50 ;  /* 0x0000005351327223 */ /* 0x000fe20000000032 */
[----:B------:R-:W-:Y:S01]  /*81f0*/  SHF.L.U32 R83, R145, 0x10, RZ ;  /* 0x0000001091537819 */ /* 0x000fe200000006ff */
[----:B------:R-:W-:Y:S01]  /*8200*/  FFMA R55, R81, R2, R55 ;  /* 0x0000000251377223 */ /* 0x000fe20000000037 */
[----:B------:R-:W-:Y:S01]  /*8210*/  LOP3.LUT R2, R138, 0xffff0000, RZ, 0xc0, !PT ;  /* 0xffff00008a027812 */ /* 0x000fe200078ec0ff */
[C---:B------:R-:W-:Y:S01]  /*8220*/  FMUL R52, R78.reuse, R56 ;  /* 0x000000384e347220 */ /* 0x040fe20000400000 */
[----:B------:R-:W-:Y:S01]  /*8230*/  F2FP.BF16.F32.PACK_AB R118, R45, R44 ;  /* 0x0000002c2d76723e */ /* 0x000fe200000010ff */
[C---:B------:R-:W-:Y:S01]  /*8240*/  FMUL R53, R78.reuse, R57 ;  /* 0x000000394e357220 */ /* 0x040fe20000400000 */
[C---:B------:R-:W-:Y:S01]  /*8250*/  FMUL R54, R78.reuse, R58 ;  /* 0x0000003a4e367220 */ /* 0x040fe20000400000 */
[----:B------:R-:W-:Y:S01]  /*8260*/  FFMA R52, R81, R0, R52 ;  /* 0x0000000051347223 */ /* 0x000fe20000000034 */
[----:B------:R-:W-:Y:S01]  /*8270*/  LOP3.LUT R0, R139, 0xffff0000, RZ, 0xc0, !PT ;  /* 0xffff00008b007812 */ /* 0x000fe200078ec0ff */
[C---:B------:R-:W-:Y:S01]  /*8280*/  FFMA R53, R81.reuse, R2, R53 ;  /* 0x0000000251357223 */ /* 0x040fe20000000035 */
[----:B------:R-:W-:Y:S01]  /*8290*/  FFMA R54, R81, R3, R54 ;  /* 0x0000000351367223 */ /* 0x000fe20000000036 */
[----:B------:R-:W-:Y:S01]  /*82a0*/  FMUL R59, R78, R59 ;  /* 0x0000003b4e3b7220 */ /* 0x000fe20000400000 */
[----:B------:R-:W-:Y:S01]  /*82b0*/  SHF.L.U32 R3, R144, 0x10, RZ ;  /* 0x0000001090037819 */ /* 0x000fe200000006ff */
[----:B------:R-:W-:Y:S01]  /*82c0*/  FMUL R56, R78, R60 ;  /* 0x0000003c4e387220 */ /* 0x000fe20000400000 */
[----:B------:R-:W-:Y:S01]  /*82d0*/  LOP3.LUT R2, R144, 0xffff0000, RZ, 0xc0, !PT ;  /* 0xffff000090027812 */ /* 0x000fe200078ec0ff */
[C---:B------:R-:W-:Y:S01]  /*82e0*/  FMUL R57, R78.reuse, R61 ;  /* 0x0000003d4e397220 */ /* 0x040fe20000400000 */
[----:B------:R-:W-:Y:S01]  /*82f0*/  F2FP.BF16.F32.PACK_AB R119, R51, R46 ;  /* 0x0000002e3377723e */ /* 0x000fe200000010ff */
[C---:B------:R-:W-:Y:S01]  /*8300*/  FMUL R58, R78.reuse, R62 ;  /* 0x0000003e4e3a7220 */ /* 0x040fe20000400000 */
[C---:B------:R-:W-:Y:S01]  /*8310*/  FFMA R59, R81.reuse, R0, R59 ;  /* 0x00000000513b7223 */ /* 0x040fe2000000003b */
[----:B------:R-:W-:Y:S01]  /*8320*/  FFMA R56, R81, R3, R56 ;  /* 0x0000000351387223 */ /* 0x000fe20000000038 */
[----:B------:R-:W-:Y:S01]  /*8330*/  LOP3.LUT R0, R145, 0xffff0000, RZ, 0xc0, !PT ;  /* 0xffff000091007812 */ /* 0x000fe200078ec0ff */
[----:B------:R2:W-:Y:S01]  /*8340*/  STS.128 [R176+0x4400], R116 ;  /* 0x00440074b0007388 */ /* 0x0005e20000000c00 */
[C---:B------:R-:W-:Y:S01]  /*8350*/  FFMA R57, R81.reuse, R2, R57 ;  /* 0x0000000251397223 */ /* 0x040fe20000000039 */
[----:B------:R-:W-:Y:S01]  /*8360*/  FMUL R63, R78, R63 ;  /* 0x0000003f4e3f7220 */ /* 0x000fe20000400000 */
[----:B------:R-:W-:Y:S01]  /*8370*/  SHF.L.U32 R3, R146, 0x10, RZ ;  /* 0x0000001092037819 */ /* 0x000fe200000006ff */
[----:B------:R-:W-:Y:S01]  /*8380*/  FFMA R58, R81, R83, R58 ;  /* 0x00000053513a7223 */ /* 0x000fe2000000003a */
[----:B------:R-:W-:Y:S01]  /*8390*/  FMUL R60, R78, R64 ;  /* 0x000000404e3c7220 */ /* 0x000fe20000400000 */
[----:B------:R-:W-:Y:S01]  /*83a0*/  LOP3.LUT R2, R146, 0xffff0000, RZ, 0xc0, !PT ;  /* 0xffff000092027812 */ /* 0x000fe200078ec0ff */
[C---:B------:R-:W-:Y:S01]  /*83b0*/  FMUL R61, R78.reuse, R65 ;  /* 0x000000414e3d7220 */ /* 0x040fe20000400000 */
[----:B------:R-:W-:Y:S01]  /*83c0*/  SHF.L.U32 R83, R147, 0x10, RZ ;  /* 0x0000001093537819 */ /* 0x000fe200000006ff */
[C---:B------:R-:W-:Y:S01]  /*83d0*/  FMUL R62, R78.reuse, R66 ;  /* 0x000000424e3e7220 */ /* 0x040fe20000400000 */
[----:B------:R-:W-:Y:S01]  /*83e0*/  FFMA R63, R81, R0, R63 ;  /* 0x00000000513f7223 */ /* 0x000fe2000000003f */
[----:B------:R-:W-:Y:S01]  /*83f0*/  FMUL R67, R78, R67 ;  /* 0x000000434e437220 */ /* 0x000fe20000400000 */
[----:B----4-:R-:W-:Y:S01]  /*8400*/  F2FP.BF16.F32.PACK_AB R124, R49, R48 ;  /* 0x00000030317c723e */ /* 0x010fe200000010ff */
[----:B------:R-:W-:Y:S01]  /*8410*/  FFMA R60, R81, R3, R60 ;  /* 0x00000003513c7223 */ /* 0x000fe2000000003c */
[----:B------:R-:W-:Y:S01]  /*8420*/  F2FP.BF16.F32.PACK_AB R125, R55, R50 ;  /* 0x00000032377d723e */ /* 0x000fe200000010ff */
[----:B------:R-:W-:Y:S01]  /*8430*/  FFMA R61, R81, R2, R61 ;  /* 0x00000002513d7223 */ /* 0x000fe2000000003d */
[----:B------:R-:W-:Y:S01]  /*8440*/  F2FP.BF16.F32.PACK_AB R126, R53, R52 ;  /* 0x00000034357e723e */ /* 0x000fe200000010ff */
[----:B------:R-:W-:Y:S01]  /*8450*/  FFMA R62, R81, R83, R62 ;  /* 0x00000053513e7223 */ /* 0x000fe2000000003e */
[----:B------:R-:W-:Y:S01]  /*8460*/  F2FP.BF16.F32.PACK_AB R127, R59, R54 ;  /* 0x000000363b7f723e */ /* 0x000fe200000010ff */
[----:B------:R-:W-:Y:S01]  /*8470*/  FFMA R67, R81, R82, R67 ;  /* 0x0000005251437223 */ /* 0x000fe20000000043 */
[----:B-1----:R-:W-:Y:S02]  /*8480*/  F2FP.BF16.F32.PACK_AB R132, R57, R56 ;  /* 0x000000383984723e */ /* 0x002fe400000010ff */
[----:B------:R-:W-:Y:S01]  /*8490*/  F2FP.BF16.F32.PACK_AB R133, R63, R58 ;  /* 0x0000003a3f85723e */ /* 0x000fe200000010ff */
[----:B------:R2:W-:Y:S01]  /*84a0*/  STS.128 [R175+0x4400], R124 ;  /* 0x0044007caf007388 */ /* 0x0005e20000000c00 */
[----:B------:R-:W-:Y:S02]  /*84b0*/  F2FP.BF16.F32.PACK_AB R134, R61, R60 ;  /* 0x0000003c3d86723e */ /* 0x000fe400000010ff */
[----:B------:R-:W-:Y:S02]  /*84c0*/  F2FP.BF16.F32.PACK_AB R135, R67, R62 ;  /* 0x0000003e4387723e */ /* 0x000fe400000010ff */
[----:B------:R-:W-:Y:S02]  /*84d0*/  LEA R0, R101, UR48, 0x3 ;  /* 0x0000003065007c11 */ /* 0x000fe4000f8e18ff */
[----:B------:R-:W-:Y:S01]  /*84e0*/  @P6 SHF.L.U32 R3, R167, 0x1f, RZ ;  /* 0x0000001fa7036819 */ /* 0x000fe200000006ff */
[----:B------:R2:W-:Y:S01]  /*84f0*/  STS.128 [R174+0x4400], R132 ;  /* 0x00440084ae007388 */ /* 0x0005e20000000c00 */
[----:B------:R-:W-:Y:S01]  /*8500*/  @!PT LDS RZ, [RZ] ;  /* 0x00000000fffff984 */ /* 0x000fe20000000800 */
[----:B------:R-:W-:Y:S01]  /*8510*/  @!PT LDS RZ, [RZ] ;  /* 0x00000000fffff984 */ /* 0x000fe20000000800 */
[----:B------:R-:W-:Y:S01]  /*8520*/  @!PT LDS RZ, [RZ] ;  /* 0x00000000fffff984 */ /* 0x000fe20000000800 */
[----:B------:R-:W-:Y:S01]  /*8530*/  @!PT LDS RZ, [RZ] ;  /* 0x00000000fffff984 */ /* 0x000fe20000000800 */
[----:B------:R1:W-:Y:S07]  /*8540*/  MEMBAR.ALL.CTA ;  /* 0x0000000000007992 */ /* 0x0003ee0000008000 */
[----:B-1----:R-:W1:Y:S02]  /*8550*/  FENCE.VIEW.ASYNC.S ;  /* 0x00000000000073c6 */ /* 0x002e640000000000 */
[----:B-1----:R-:W-:Y:S06]  /*8560*/  BAR.SYNC.DEFER_BLOCKING 0x1, 0x80 ;  /* 0x0042000000007b1d */ /* 0x002fec0000010000 */
[----:B------:R-:W-:Y:S05]  /*8570*/  @P0 BRA `(.L_x_116) ;  /* 0x0000000000240947 */ /* 0x000fea0003800000 */
[----:B------:R-:W-:Y:S02]  /*8580*/  UIADD3 UR8, UP0, UPT, UR52, 0x680, URZ ;  /* 0x0000068034087890 */ /* 0x000fe4000ff1e0ff */
[----:B------:R-:W-:Y:S02]  /*8590*/  UIADD3 UR5, UPT, UPT, UR41, 0x40, URZ ;  /* 0x0000004029057890 */ /* 0x000fe4000fffe0ff */
[----:B------:R-:W-:Y:S02]  /*85a0*/  UIADD3 UR4, UPT, UPT, UR48, 0x4400, URZ ;  /* 0x0000440030047890 */ /* 0x000fe4000fffe0ff */
[----:B------:R-:W-:Y:S01]  /*85b0*/  UIADD3.X UR9, UPT, UPT, URZ, UR53, URZ, UP0, !UPT ;  /* 0x00000035ff097290 */ /* 0x000fe200087fe4ff */
[----:B------:R-:W-:Y:S01]  /*85c0*/  UMOV UR6, UR42 ;  /* 0x0000002a00067c82 */ /* 0x000fe20008000000 */
[----:B------:R-:W-:Y:S07]  /*85d0*/  UMOV UR7, UR36 ;  /* 0x0000002400077c82 */ /* 0x000fee0008000000 */
[----:B------:R1:W-:Y:S01]  /*85e0*/  UTMASTG.3D [UR4], [UR8] ;  /* 0x00000004080073b5 */ /* 0x0003e20008010000 */
[----:B------:R0:W-:Y:S01]  /*85f0*/  UTMACMDFLUSH ;  /* 0x00000000000079b7 */ /* 0x0001e20000000000 */
[----:B-1----:R-:W-:Y:S04]  /*8600*/  DEPBAR.LE SB0, 0x1 ;  /* 0x000080400000791a */ /* 0x002fe80000000000 */
.L_x_116:
[----:B------:R-:W-:Y:S05]  /*8610*/  BSYNC.RECONVERGENT B0 ;  /* 0x0000000000007941 */ /* 0x000fea0003800200 */
.L_x_115:
[----:B------:R-:W-:Y:S01]  /*8620*/  BAR.SYNC.DEFER_BLOCKING 0x1, 0x80 ;  /* 0x0042000000007b1d */ /* 0x000fe20000010000 */
[----:B------:R-:W-:Y:S04]  /*8630*/  UIADD3 UR40, UPT, UPT, UR51, 0x1, URZ ;  /* 0x0000000133287890 */ /* 0x000fe8000fffe0ff */
[----:B------:R-:W-:Y:S04]  /*8640*/  UISETP.NE.AND UP0, UPT, UR40, 0x4, UPT ;  /* 0x000000042800788c */ /* 0x000fe8000bf05270 */
[----:B------:R-:W-:Y:S01]  /*8650*/  USEL UR40, UR40, URZ, UP0 ;  /* 0x000000ff28287287 */ /* 0x000fe20008000000 */
[----:B------:R1:W-:Y:S01]  /*8660*/  @P6 SYNCS.ARRIVE.TRANS64.RED.A1T0 RZ, [R85+URZ], RZ ;  /* 0x000000ff55ff69a7 */ /* 0x0003e200081004ff */
[----:B------:R-:W-:Y:S01]  /*8670*/  BSSY B1, `(.L_x_117) ;  /* 0x0000020000017945 */ /* 0x000fe20003800000 */
[----:B------:R-:W4:Y:S02]  /*8680*/  @P6 SYNCS.PHASECHK.TRANS64.TRYWAIT P0, [R0+URZ+0xd0], R3 ;  /* 0x0000d003000065a7 */ /* 0x000f2400080011ff */
[----:B----4-:R-:W-:Y:S01]  /*8690*/  @P6 SEL R103, RZ, 0x1, !P0 ;  /* 0x00000001ff676807 */ /* 0x010fe20004000000 */
[----:B-1----:R-:W-:Y:S06]  /*86a0*/  @!P6 BRA `(.L_x_118) ;  /* 0x000000000070e947 */ /* 0x002fec0003800000 */
        /* <DEDUP_REMOVED lines=9> */
[----:B------:R-:W-:Y:S04]  /*8740*/  SHF.L.U32 R7, R167, 0x1f, RZ ;  /* 0x0000001fa7077819 */ /* 0x000fe800000006ff */
[----:B------:R-:W1:Y:S02]  /*8750*/  SYNCS.PHASECHK.TRANS64.TRYWAIT P0, [R0+URZ+0xd0], R7 ;  /* 0x0000d007000075a7 */ /* 0x000e6400080011ff */
[----:B-1----:R-:W-:Y:S05]  /*8760*/  @!P0 BRA `(.L_x_121) ;  /* 0x0000003400f08947 */ /* 0x002fea0003800000 */
.L_x_120:
[----:B------:R-:W-:Y:S05]  /*8770*/  BSYNC B0 ;  /* 0x0000000000007941 */ /* 0x000fea0003800000 */
.L_x_119:
[----:B------:R-:W-:Y:S01]  /*8780*/  ISETP.NE.AND P0, PT, R109, RZ, PT ;  /* 0x000000ff6d00720c */ /* 0x000fe20003f05270 */
[----:B------:R-:W-:Y:S11]  /*8790*/  VIADD R101, R101, 0x1 ;  /* 0x0000000165657836 */ /* 0x000ff60000000000 */
[----:B------:R-:W-:Y:S01]  /*87a0*/  @!UPT UIADD3 URZ, UPT, UPT, URZ, URZ, URZ ;  /* 0x000000fffffff290 */ /* 0x000fe2000fffe0ff */
[----:B------:R4:W2:Y:S01]  /*87b0*/  @P0 LDS.128 R88, [R4+UR48+0x400] ;  /* 0x0004003004580984 */ /* 0x0008a20008000c00 */
[--C-:B-1----:R-:W-:Y:S01]  /*87c0*/  @P0 IMAD.IADD R7, R102, 0x1, R3.reuse ;  /* 0x0000000166070824 */ /* 0x102fe200078e0203 */
[C---:B------:R-:W-:Y:S01]  /*87d0*/  @P0 IADD3 R0, PT, PT, R108.reuse, R5, RZ ;  /* 0x000000056c000210 */ /* 0x040fe20007ffe0ff */
[C---:B------:R-:W-:Y:S01]  /*87e0*/  @P0 IMAD.IADD R6, R108.reuse, 0x1, R3 ;  /* 0x000000016c060824 */ /* 0x040fe200078e0203 */
[----:B------:R4:W1:Y:S02]  /*87f0*/  @P0 LDS.128 R96, [R2+0x400] ;  /* 0x0004000002600984 */ /* 0x0008640000000c00 */
[----:B------:R-:W-:Y:S02]  /*8800*/  @P0 IADD3 R8, PT, PT, R108, R7, RZ ;  /* 0x000000076c080210 */ /* 0x000fe40007ffe0ff */
[----:B------:R4:W1:Y:S04]  /*8810*/  @P0 LDS.128 R104, [R5+0x400] ;  /* 0x0004000005680984 */ /* 0x0008680000000c00 */
[----:B------:R4:W1:Y:S04]  /*8820*/  @P0 LDS.128 R112, [R0+0x400] ;  /* 0x0004000000700984 */ /* 0x0008680000000c00 */
[----:B------:R4:W1:Y:S04]  /*8830*/  @P0 LDS.128 R120, [R3+0x400] ;  /* 0x0004000003780984 */ /* 0x0008680000000c00 */
[----:B------:R4:W1:Y:S04]  /*8840*/  @P0 LDS.128 R128, [R6+0x400] ;  /* 0x0004000006800984 */ /* 0x0008680000000c00 */
[----:B------:R4:W1:Y:S04]  /*8850*/  @P0 LDS.128 R136, [R7+0x400] ;  /* 0x0004000007880984 */ /* 0x0008680000000c00 */
[----:B------:R4:W1:Y:S02]  /*8860*/  @P0 LDS.128 R144, [R8+0x400] ;  /* 0x0004000008900984 */ /* 0x0008640000000c00 */
.L_x_118:
[----:B------:R-:W-:Y:S05]  /*8870*/  BSYNC B1 ;  /* 0x0000000000017941 */ /* 0x000fea0003800000 */
.L_x_117:
        /* <DEDUP_REMOVED lines=21> */
.L_x_122:
[----:B------:R-:W-:Y:S01]  /*89d0*/  ISETP.NE.AND P6, PT, R179, RZ, PT ;  /* 0x000000ffb300720c */ /* 0x000fe20003fc5270 */
[----:B------:R-:W-:Y:S05]  /*89e0*/  WARPSYNC.ALL ;  /* 0x0000000000007948 */ /* 0x000fea0003800000 */
[----:B------:R-:W-:Y:S01]  /*89f0*/  R2UR UR4, R80 ;  /* 0x00000000500472ca */ /* 0x000fe200000e0000 */
[----:B------:R-:W-:Y:S01]  /*8a00*/  BSSY.RECONVERGENT B0, `(.L_x_123) ;  /* 0x0000103000007945 */ /* 0x000fe20003800200 */
[----:B------:R-:W-:Y:S02]  /*8a10*/  MOV R3, UR40 ;  /* 0x0000002800037c02 */ /* 0x000fe40008000f00 */
[----:B------:R-:W-:Y:S02]  /*8a20*/  MOV R84, UR37 ;  /* 0x0000002500547c02 */ /* 0x000fe40008000f00 */
[C---:B--2---:R-:W-:Y:S02]  /*8a30*/  SHF.L.U32 R82, R88.reuse, 0x10, RZ ;  /* 0x0000001058527819 */ /* 0x044fe400000006ff */
[----:B------:R-:W-:Y:S02]  /*8a40*/  @P6 LEA R3, R3, UR48, 0x3 ;  /* 0x0000003003036c11 */ /* 0x000fe4000f8e18ff */
[----:B------:R-:W-:Y:S02]  /*8a50*/  LOP3.LUT R83, R88, 0xffff0000, RZ, 0xc0, !PT ;  /* 0xffff000058537812 */ /* 0x000fe400078ec0ff */
[----:B------:R-:W-:Y:S01]  /*8a60*/  @P6 IADD3 R3, PT, PT, R3, 0xf0, RZ ;  /* 0x000000f003036810 */ /* 0x000fe20007ffe0ff */
[----:B------:R-:W2:Y:S01]  /*8a70*/  LDTM.x64 R4, tmem[UR4+0x80] ;  /* 0x00008004000479ee */ /* 0x000ea20008340000 */
[----:B------:R-:W-:Y:S02]  /*8a80*/  ISETP.NE.AND P0, PT, R170, RZ, PT ;  /* 0x000000ffaa00720c */ /* 0x000fe40003f05270 */
[----:B------:R-:W-:Y:S01]  /*8a90*/  @P6 PRMT R84, R84, 0x654, R3 ;  /* 0x0000065454546816 */ /* 0x000fe20000000003 */
[C---:B--2---:R-:W-:Y:S01]  /*8aa0*/  FMUL R0, R78.reuse, R4 ;  /* 0x000000044e007220 */ /* 0x044fe20000400000 */
[C---:B------:R-:W-:Y:S01]  /*8ab0*/  FMUL R3, R78.reuse, R6 ;  /* 0x000000064e037220 */ /* 0x040fe20000400000 */
        /* <DEDUP_REMOVED lines=38> */
[C---:B------:R-:W-:Y:S01]  /*8d20*/  FFMA R0, R81.reuse, R82, R0 ;  /* 0x0000005251007223 */ /* 0x040fe20000000000 */
[----:B------:R-:W-:Y:S01]  /*8d30*/  FFMA R2, R81, R83, R2 ;  /* 0x0000005351027223 */ /* 0x000fe20000000002 */
[C---:B------:R-:W-:Y:S01]  /*8d40*/  FMUL R45, R78.reuse, R49 ;  /* 0x000000314e2d7220 */ /* 0x040fe20000400000 */
[C---:B------:R-:W-:Y:S01]  /*8d50*/  FMUL R58, R78.reuse, R62 ;  /* 0x0000003e4e3a7220 */ /* 0x040fe20000400000 */
[C---:B------:R-:W-:Y:S01]  /*8d60*/  FMUL R60, R78.reuse, R64 ;  /* 0x000000404e3c7220 */ /* 0x040fe20000400000 */
[C---:B------:R-:W-:Y:S01]  /*8d70*/  SHF.L.U32 R64, R89.reuse, 0x10, RZ ;  /* 0x0000001059407819 */ /* 0x040fe200000006ff */
[----:B------:R-:W-:Y:S01]  /*8d80*/  FMUL R49, R78, R53 ;  /* 0x000000354e317220 */ /* 0x000fe20000400000 */
[----:B------:R-:W-:Y:S01]  /*8d90*/  F2FP.BF16.F32.PACK_AB R92, R2, R0 ;  /* 0x00000000025c723e */ /* 0x000fe200000010ff */
[C---:B------:R-:W-:Y:S01]  /*8da0*/  FMUL R62, R78.reuse, R66 ;  /* 0x000000424e3e7220 */ /* 0x040fe20000400000 */
[----:B------:R-:W-:Y:S01]  /*8db0*/  LOP3.LUT R66, R89, 0xffff0000, RZ, 0xc0, !PT ;  /* 0xffff000059427812 */ /* 0x000fe200078ec0ff */
[C---:B------:R-:W-:Y:S01]  /*8dc0*/  FMUL R53, R78.reuse, R57 ;  /* 0x000000394e357220 */ /* 0x040fe20000400000 */
[----:B------:R-:W-:Y:S01]  /*8dd0*/  LOP3.LUT R0, R91, 0xffff0000, RZ, 0xc0, !PT ;  /* 0xffff00005b007812 */ /* 0x000fe200078ec0ff */
[----:B------:R-:W-:Y:S01]  /*8de0*/  FMUL R7, R78, R7 ;  /* 0x000000074e077220 */ /* 0x000fe20000400000 */
[----:B-1----:R-:W-:Y:S01]  /*8df0*/  LOP3.LUT R2, R96, 0xffff0000, RZ, 0xc0, !PT ;  /* 0xffff000060027812 */ /* 0x002fe200078ec0ff */
[C---:B------:R-:W-:Y:S01]  /*8e00*/  FMUL R57, R78.reuse, R61 ;  /* 0x0000003d4e397220 */ /* 0x040fe20000400000 */
[----:B------:R-:W-:Y:S01]  /*8e10*/  FMUL R61, R78, R65 ;  /* 0x000000414e3d7220 */ /* 0x000fe20000400000 */
[C---:B------:R-:W-:Y:S01]  /*8e20*/  SHF.L.U32 R65, R90.reuse, 0x10, RZ ;  /* 0x000000105a417819 */ /* 0x040fe200000006ff */
[C---:B------:R-:W-:Y:S01]  /*8e30*/  FFMA R3, R81.reuse, R64, R3 ;  /* 0x0000004051037223 */ /* 0x040fe20000000003 */
[----:B------:R-:W-:Y:S01]  /*8e40*/  LOP3.LUT R64, R90, 0xffff0000, RZ, 0xc0, !PT ;  /* 0xffff00005a407812 */ /* 0x000fe200078ec0ff */
[C---:B------:R-:W-:Y:S01]  /*8e50*/  FFMA R7, R81.reuse, R66, R7 ;  /* 0x0000004251077223 */ /* 0x040fe20000000007 */
[C---:B------:R-:W-:Y:S01]  /*8e60*/  FMUL R11, R78.reuse, R11 ;  /* 0x0000000b4e0b7220 */ /* 0x040fe20000400000 */
[----:B------:R-:W-:Y:S01]  /*8e70*/  FFMA R4, R81, R65, R4 ;  /* 0x0000004151047223 */ /* 0x000fe20000000004 */
[----:B------:R-:W-:Y:S01]  /*8e80*/  SHF.L.U32 R65, R91, 0x10, RZ ;  /* 0x000000105b417819 */ /* 0x000fe200000006ff */
[----:B------:R-:W-:Y:S01]  /*8e90*/  FFMA R5, R81, R64, R5 ;  /* 0x0000004051057223 */ /* 0x000fe20000000005 */
[----:B------:R-:W-:Y:S01]  /*8ea0*/  F2FP.BF16.F32.PACK_AB R93, R7, R3 ;  /* 0x00000003075d723e */ /* 0x000fe200000010ff */
[----:B------:R-:W-:Y:S01]  /*8eb0*/  FMUL R15, R78, R15 ;  /* 0x0000000f4e0f7220 */ /* 0x000fe20000400000 */
[----:B------:R-:W-:Y:S01]  /*8ec0*/  SHF.L.U32 R3, R96, 0x10, RZ ;  /* 0x0000001060037819 */ /* 0x000fe200000006ff */
[----:B------:R-:W-:Y:S01]  /*8ed0*/  FFMA R6, R81, R65, R6 ;  /* 0x0000004151067223 */ /* 0x000fe20000000006 */
[----:B------:R-:W-:Y:S01]  /*8ee0*/  F2FP.BF16.F32.PACK_AB R94, R5, R4 ;  /* 0x00000004055e723e */ /* 0x000fe200000010ff */
[----:B------:R-:W-:Y:S01]  /*8ef0*/  FFMA R11, R81, R0, R11 ;  /* 0x00000000510b7223 */ /* 0x000fe2000000000b */
[----:B------:R-:W-:Y:S01]  /*8f00*/  SHF.L.U32 R0, R97, 0x10, RZ ;  /* 0x0000001061007819 */ /* 0x000fe200000006ff */
[C---:B------:R-:W-:Y:S01]  /*8f10*/  FFMA R8, R81.reuse, R3, R8 ;  /* 0x0000000351087223 */ /* 0x040fe20000000008 */
[C---:B------:R-:W-:Y:S01]  /*8f20*/  SHF.L.U32 R3, R98.reuse, 0x10, RZ ;  /* 0x0000001062037819 */ /* 0x040fe200000006ff */
[----:B------:R-:W-:Y:S01]  /*8f30*/  FFMA R9, R81, R2, R9 ;  /* 0x0000000251097223 */ /* 0x000fe20000000009 */
[----:B------:R-:W-:Y:S01]  /*8f40*/  LOP3.LUT R2, R97, 0xffff0000, RZ, 0xc0, !PT ;  /* 0xffff000061027812 */ /* 0x000fe200078ec0ff */
[C---:B------:R-:W-:Y:S01]  /*8f50*/  FFMA R10, R81.reuse, R0, R10 ;  /* 0x00000000510a7223 */ /* 0x040fe2000000000a */
[----:B------:R-:W-:Y:S01]  /*8f60*/  LOP3.LUT R0, R98, 0xffff0000, RZ, 0xc0, !PT ;  /* 0xffff000062007812 */ /* 0x000fe200078ec0ff */
[----:B------:R-:W-:Y:S01]  /*8f70*/  FMUL R19, R78, R19 ;  /* 0x000000134e137220 */ /* 0x000fe20000400000 */
[C---:B------:R-:W-:Y:S01]  /*8f80*/  SHF.L.U32 R5, R104.reuse, 0x10, RZ ;  /* 0x0000001068057819 */ /* 0x040fe200000006ff */
[----:B------:R-:W-:Y:S01]  /*8f90*/  FFMA R15, R81, R2, R15 ;  /* 0x00000002510f7223 */ /* 0x000fe2000000000f */
[----:B------:R-:W-:Y:S01]  /*8fa0*/  LOP3.LUT R2, R99, 0xffff0000, RZ, 0xc0, !PT ;  /* 0xffff000063027812 */ /* 0x000fe200078ec0ff */
[----:B------:R-:W-:Y:S01]  /*8fb0*/  FFMA R12, R81, R3, R12 ;  /* 0x00000003510c7223 */ /* 0x000fe2000000000c */
[----:B------:R-:W-:Y:S01]  /*8fc0*/  SHF.L.U32 R3, R99, 0x10, RZ ;  /* 0x0000001063037819 */ /* 0x000fe200000006ff */
[----:B------:R-:W-:Y:S01]  /*8fd0*/  FFMA R13, R81, R0, R13 ;  /* 0x00000000510d7223 */ /* 0x000fe2000000000d */
[----:B------:R-:W-:Y:S01]  /*8fe0*/  LOP3.LUT R0, R104, 0xffff0000, RZ, 0xc0, !PT ;  /* 0xffff000068007812 */ /* 0x000fe200078ec0ff */
[----:B------:R-:W-:Y:S01]  /*8ff0*/  FMUL R23, R78, R23 ;  /* 0x000000174e177220 */ /* 0x000fe20000400000 */
[----:B------:R-:W-:Y:S01]  /*9000*/  LOP3.LUT R4, R107, 0xffff0000, RZ, 0xc0, !PT ;  /* 0xffff00006b047812 */ /* 0x000fe200078ec0ff */
[C---:B------:R-:W-:Y:S01]  /*9010*/  FFMA R14, R81.reuse, R3, R14 ;  /* 0x00000003510e7223 */ /* 0x040fe2000000000e */
[C---:B------:R-:W-:Y:S01]  /*9020*/  SHF.L.U32 R3, R106.reuse, 0x10, RZ ;  /* 0x000000106a037819 */ /* 0x040fe200000006ff */
[----:B------:R-:W-:Y:S01]  /*9030*/  FFMA R19, R81, R2, R19 ;  /* 0x0000000251137223 */ /* 0x000fe20000000013 */
[----:B------:R-:W-:Y:S01]  /*9040*/  SHF.L.U32 R2, R105, 0x10, RZ ;  /* 0x0000001069027819 */ /* 0x000fe200000006ff */
[----:B------:R-:W-:Y:S01]  /*9050*/  FFMA R16, R81, R5, R16 ;  /* 0x0000000551107223 */ /* 0x000fe20000000010 */
[----:B------:R-:W-:Y:S01]  /*9060*/  SHF.L.U32 R5, R107, 0x10, RZ ;  /* 0x000000106b057819 */ /* 0x000fe200000006ff */
[----:B------:R-:W-:Y:S01]  /*9070*/  FFMA R17, R81, R0, R17 ;  /* 0x0000000051117223 */ /* 0x000fe20000000011 */
[----:B------:R-:W-:Y:S01]  /*9080*/  LOP3.LUT R0, R105, 0xffff0000, RZ, 0xc0, !PT ;  /* 0xffff000069007812 */ /* 0x000fe200078ec0ff */
[----:B------:R-:W-:Y:S01]  /*9090*/  FFMA R18, R81, R2, R18 ;  /* 0x0000000251127223 */ /* 0x000fe20000000012 */
[----:B------:R-:W-:Y:S01]  /*90a0*/  LOP3.LUT R2, R106, 0xffff0000, RZ, 0xc0, !PT ;  /* 0xffff00006a027812 */ /* 0x000fe200078ec0ff */
[----:B------:R-:W-:Y:S01]  /*90b0*/  FMUL R27, R78, R27 ;  /* 0x0000001b4e1b7220 */ /* 0x000fe20000400000 */
[----:B------:R-:W-:Y:S01]  /*90c0*/  F2FP.BF16.F32.PACK_AB R95, R11, R6 ;  /* 0x000000060b5f723e */ /* 0x000fe200000010ff */
[C---:B------:R-:W-:Y:S01]  /*90d0*/  FFMA R23, R81.reuse, R0, R23 ;  /* 0x0000000051177223 */ /* 0x040fe20000000017 */
[----:B------:R-:W-:Y:S01]  /*90e0*/  SHF.L.U32 R0, R112, 0x10, RZ ;  /* 0x0000001070007819 */ /* 0x000fe200000006ff */
[C---:B------:R-:W-:Y:S01]  /*90f0*/  FFMA R20, R81.reuse, R3, R20 ;  /* 0x0000000351147223 */ /* 0x040fe20000000014 */
[----:B------:R-:W-:Y:S01]  /*9100*/  SHF.L.U32 R3, R114, 0x10, RZ ;  /* 0x0000001072037819 */ /* 0x000fe200000006ff */
        /* <DEDUP_REMOVED lines=8> */
[----:B------:R-:W-:Y:S01]  /*9190*/  FFMA R25, R81, R2, R25 ;  /* 0x0000000251197223 */ /* 0x000fe20000000019 */
[----:B------:R-:W-:Y:S01]  /*91a0*/  LOP3.LUT R2, R114, 0xffff0000, RZ, 0xc0, !PT ;  /* 0xffff000072027812 */ /* 0x000fe200078ec0ff */
[C---:B------:R-:W-:Y:S01]  /*91b0*/  FMUL R31, R78.reuse, R31 ;  /* 0x0000001f4e1f7220 */ /* 0x040fe20000400000 */
[----:B------:R-:W-:Y:S01]  /*91c0*/  F2FP.BF16.F32.PACK_AB R8, R9, R8 ;  /* 0x000000080908723e */ /* 0x000fe200000010ff */
[----:B------:R-:W-:Y:S01]  /*91d0*/  FFMA R26, R81, R0, R26 ;  /* 0x00000000511a7223 */ /* 0x000fe2000000001a */
[----:B------:R-:W-:Y:S01]  /*91e0*/  LOP3.LUT R0, R113, 0xffff0000, RZ, 0xc0, !PT ;  /* 0xffff000071007812 */ /* 0x000fe200078ec0ff */
[C---:B------:R-:W-:Y:S01]  /*91f0*/  FMUL R35, R78.reuse, R35 ;  /* 0x000000234e237220 */ /* 0x040fe20000400000 */
[----:B------:R-:W-:Y:S01]  /*9200*/  F2FP.BF16.F32.PACK_AB R9, R15, R10 ;  /* 0x0000000a0f09723e */ /* 0x000fe200000010ff */
[----:B------:R-:W-:Y:S01]  /*9210*/  FMUL R39, R78, R39 ;  /* 0x000000274e277220 */ /* 0x000fe20000400000 */
[----:B------:R-:W-:Y:S01]  /*9220*/  F2FP.BF16.F32.PACK_AB R10, R13, R12 ;  /* 0x0000000c0d0a723e */ /* 0x000fe200000010ff */
[C---:B------:R-:W-:Y:S01]  /*9230*/  FFMA R31, R81.reuse, R0, R31 ;  /* 0x00000000511f7223 */ /* 0x040fe2000000001f */
[C---:B------:R-:W-:Y:S01]  /*9240*/  SHF.L.U32 R0, R120.reuse, 0x10, RZ ;  /* 0x0000001078007819 */ /* 0x040fe200000006ff */
[----:B------:R-:W-:Y:S01]  /*9250*/  FFMA R28, R81, R3, R28 ;  /* 0x00000003511c7223 */ /* 0x000fe2000000001c */
[----:B------:R-:W-:Y:S01]  /*9260*/  SHF.L.U32 R3, R121, 0x10, RZ ;  /* 0x0000001079037819 */ /* 0x000fe200000006ff */
        /* <DEDUP_REMOVED lines=8> */
[----:B------:R-:W-:Y:S01]  /*92f0*/  FFMA R33, R81, R2, R33 ;  /* 0x0000000251217223 */ /* 0x000fe20000000021 */
[----:B------:R-:W-:Y:S01]  /*9300*/  LOP3.LUT R2, R123, 0xffff0000, RZ, 0xc0, !PT ;  /* 0xffff00007b027812 */ /* 0x000fe200078ec0ff */
[C---:B------:R-:W-:Y:S01]  /*9310*/  FFMA R34, R81.reuse, R3, R34 ;  /* 0x0000000351227223 */ /* 0x040fe20000000022 */
[C---:B------:R-:W-:Y:S01]  /*9320*/  SHF.L.U32 R3, R122.reuse, 0x10, RZ ;  /* 0x000000107a037819 */ /* 0x040fe200000006ff */
[----:B------:R-:W-:Y:S01]  /*9330*/  FFMA R39, R81, R0, R39 ;  /* 0x0000000051277223 */ /* 0x000fe20000000027 */
[----:B------:R-:W-:Y:S01]  /*9340*/  LOP3.LUT R0, R122, 0xffff0000, RZ, 0xc0, !PT ;  /* 0xffff00007a007812 */ /* 0x000fe200078ec0ff */
[----:B------:R-:W-:Y:S01]  /*9350*/  FMUL R43, R78, R43 ;  /* 0x0000002b4e2b7220 */ /* 0x000fe20000400000 */
[----:B------:R-:W-:Y:S01]  /*9360*/  F2FP.BF16.F32.PACK_AB R16, R17, R16 ;  /* 0x000000101110723e */ /* 0x000fe200000010ff */
[----:B------:R-:W-:Y:S01]  /*9370*/  FFMA R36, R81, R3, R36 ;  /* 0x0000000351247223 */ /* 0x000fe20000000024 */
[----:B------:R-:W-:Y:S01]  /*9380*/  SHF.L.U32 R3, R129, 0x10, RZ ;  /* 0x0000001081037819 */ /* 0x000fe200000006ff */
[C---:B------:R-:W-:Y:S01]  /*9390*/  FFMA R37, R81.reuse, R0, R37 ;  /* 0x0000000051257223 */ /* 0x040fe20000000025 */
[C---:B------:R-:W-:Y:S01]  /*93a0*/  SHF.L.U32 R0, R128.reuse, 0x10, RZ ;  /* 0x0000001080007819 */ /* 0x040fe200000006ff */
[----:B------:R-:W-:Y:S01]  /*93b0*/  FFMA R38, R81, R5, R38 ;  /* 0x0000000551267223 */ /* 0x000fe20000000026 */
[----:B------:R-:W-:Y:S01]  /*93c0*/  F2FP.BF16.F32.PACK_AB R17, R23, R18 ;  /* 0x000000121711723e */ /* 0x000fe200000010ff */
[----:B------:R1:W-:Y:S01]  /*93d0*/  STS.128 [R182+UR48+0x8400], R92 ;  /* 0x0084005cb6007988 */ /* 0x0003e20008000c30 */
[----:B------:R-:W-:Y:S01]  /*93e0*/  SHF.L.U32 R5, R131, 0x10, RZ ;  /* 0x0000001083057819 */ /* 0x000fe200000006ff */
[C---:B------:R-:W-:Y:S01]  /*93f0*/  FFMA R43, R81.reuse, R2, R43 ;  /* 0x00000002512b7223 */ /* 0x040fe2000000002b */
[----:B------:R-:W-:Y:S01]  /*9400*/  LOP3.LUT R2, R128, 0xffff0000, RZ, 0xc0, !PT ;  /* 0xffff000080027812 */ /* 0x000fe200078ec0ff */
[----:B------:R-:W-:Y:S01]  /*9410*/  FFMA R40, R81, R0, R40 ;  /* 0x0000000051287223 */ /* 0x000fe20000000028 */
[----:B------:R-:W-:Y:S01]  /*9420*/  LOP3.LUT R0, R129, 0xffff0000, RZ, 0xc0, !PT ;  /* 0xffff000081007812 */ /* 0x000fe200078ec0ff */
[----:B------:R-:W-:Y:S01]  /*9430*/  FMUL R47, R78, R47 ;  /* 0x0000002f4e2f7220 */ /* 0x000fe20000400000 */
[----:B------:R-:W-:Y:S01]  /*9440*/  F2FP.BF16.F32.PACK_AB R18, R21, R20 ;  /* 0x000000141512723e */ /* 0x000fe200000010ff */
[C---:B------:R-:W-:Y:S01]  /*9450*/  FFMA R41, R81.reuse, R2, R41 ;  /* 0x0000000251297223 */ /* 0x040fe20000000029 */
[C---:B------:R-:W-:Y:S01]  /*9460*/  LOP3.LUT R2, R130.reuse, 0xffff0000, RZ, 0xc0, !PT ;  /* 0xffff000082027812 */ /* 0x040fe200078ec0ff */
[----:B------:R-:W-:Y:S01]  /*9470*/  FFMA R42, R81, R3, R42 ;  /* 0x00000003512a7223 */ /* 0x000fe2000000002a */
[----:B------:R-:W-:Y:S01]  /*9480*/  SHF.L.U32 R3, R130, 0x10, RZ ;  /* 0x0000001082037819 */ /* 0x000fe200000006ff */
[----:B------:R1:W-:Y:S01]  /*9490*/  STS.128 [R181+0x8400], R8 ;  /* 0x00840008b5007388 */ /* 0x0003e20000000c00 */
[----:B------:R-:W-:Y:S01]  /*94a0*/  F2FP.BF16.F32.PACK_AB R19, R27, R22 ;  /* 0x000000161b13723e */ /* 0x000fe200000010ff */
[----:B------:R-:W-:Y:S01]  /*94b0*/  FFMA R47, R81, R0, R47 ;  /* 0x00000000512f7223 */ /* 0x000fe2000000002f */
[----:B------:R-:W-:Y:S01]  /*94c0*/  LOP3.LUT R0, R131, 0xffff0000, RZ, 0xc0, !PT ;  /* 0xffff000083007812 */ /* 0x000fe200078ec0ff */
[----:B------:R-:W-:Y:S01]  /*94d0*/  FMUL R51, R78, R51 ;  /* 0x000000334e337220 */ /* 0x000fe20000400000 */
[----:B------:R-:W-:Y:S01]  /*94e0*/  F2FP.BF16.F32.PACK_AB R24, R25, R24 ;  /* 0x000000181918723e */ /* 0x000fe200000010ff */
[C---:B------:R-:W-:Y:S01]  /*94f0*/  FFMA R44, R81.reuse, R3, R44 ;  /* 0x00000003512c7223 */ /* 0x040fe2000000002c */
[C---:B------:R-:W-:Y:S01]  /*9500*/  SHF.L.U32 R3, R136.reuse, 0x10, RZ ;  /* 0x0000001088037819 */ /* 0x040fe200000006ff */
[----:B------:R-:W-:Y:S01]  /*9510*/  FFMA R45, R81, R2, R45 ;  /* 0x00000002512d7223 */ /* 0x000fe2000000002d */
[----:B------:R-:W-:Y:S01]  /*9520*/  F2FP.BF16.F32.PACK_AB R25, R31, R26 ;  /* 0x0000001a1f19723e */ /* 0x000fe200000010ff */
[----:B------:R-:W-:Y:S01]  /*9530*/  FFMA R46, R81, R5, R46 ;  /* 0x00000005512e7223 */ /* 0x000fe2000000002e */
[----:B------:R-:W-:Y:S01]  /*9540*/  SHF.L.U32 R5, R137, 0x10, RZ ;  /* 0x0000001089057819 */ /* 0x000fe200000006ff */
[----:B------:R1:W-:Y:S01]  /*9550*/  STS.128 [R180+0x8400], R16 ;  /* 0x00840010b4007388 */ /* 0x0003e20000000c00 */
[----:B------:R-:W-:Y:S01]  /*9560*/  F2FP.BF16.F32.PACK_AB R26, R29, R28 ;  /* 0x0000001c1d1a723e */ /* 0x000fe200000010ff */
[C---:B------:R-:W-:Y:S01]  /*9570*/  FFMA R51, R81.reuse, R0, R51 ;  /* 0x0000000051337223 */ /* 0x040fe20000000033 */
[----:B------:R-:W-:Y:S01]  /*9580*/  LOP3.LUT R0, R136, 0xffff0000, RZ, 0xc0, !PT ;  /* 0xffff000088007812 */ /* 0x000fe200078ec0ff */
[----:B------:R-:W-:Y:S01]  /*9590*/  FFMA R48, R81, R3, R48 ;  /* 0x0000000351307223 */ /* 0x000fe20000000030 */
[----:B------:R-:W-:Y:S01]  /*95a0*/  F2FP.BF16.F32.PACK_AB R27, R35, R30 ;  /* 0x0000001e231b723e */ /* 0x000fe200000010ff */
[----:B------:R-:W-:Y:S01]  /*95b0*/  FMUL R55, R78, R55 ;  /* 0x000000374e377220 */ /* 0x000fe20000400000 */
[----:B------:R-:W-:Y:S01]  /*95c0*/  LOP3.LUT R2, R137, 0xffff0000, RZ, 0xc0, !PT ;  /* 0xffff000089027812 */ /* 0x000fe200078ec0ff */
[C---:B------:R-:W-:Y:S01]  /*95d0*/  FFMA R49, R81.reuse, R0, R49 ;  /* 0x0000000051317223 */ /* 0x040fe20000000031 */
[C---:B------:R-:W-:Y:S01]  /*95e0*/  SHF.L.U32 R0, R138.reuse, 0x10, RZ ;  /* 0x000000108a007819 */ /* 0x040fe200000006ff */
[----:B------:R-:W-:Y:S01]  /*95f0*/  FFMA R50, R81, R5, R50 ;  /* 0x0000000551327223 */ /* 0x000fe20000000032 */
[----:B------:R-:W-:Y:S01]  /*9600*/  F2FP.BF16.F32.PACK_AB R32, R33, R32 ;  /* 0x000000202120723e */ /* 0x000fe200000010ff */
[----:B------:R1:W-:Y:S01]  /*9610*/  STS.128 [R178+0x8400], R24 ;  /* 0x00840018b2007388 */ /* 0x0003e20000000c00 */
[----:B------:R-:W-:Y:S01]  /*9620*/  F2FP.BF16.F32.PACK_AB R33, R39, R34 ;  /* 0x000000222721723e */ /* 0x000fe200000010ff */
[C---:B------:R-:W-:Y:S01]  /*9630*/  FFMA R55, R81.reuse, R2, R55 ;  /* 0x0000000251377223 */ /* 0x040fe20000000037 */
[----:B------:R-:W-:Y:S01]  /*9640*/  LOP3.LUT R2, R138, 0xffff0000, RZ, 0xc0, !PT ;  /* 0xffff00008a027812 */ /* 0x000fe200078ec0ff */
[----:B------:R-:W-:Y:S01]  /*9650*/  FFMA R52, R81, R0, R52 ;  /* 0x0000000051347223 */ /* 0x000fe20000000034 */
[----:B------:R-:W-:Y:S01]  /*9660*/  SHF.L.U32 R3, R139, 0x10, RZ ;  /* 0x000000108b037819 */ /* 0x000fe200000006ff */
[C---:B------:R-:W-:Y:S01]  /*9670*/  FMUL R59, R78.reuse, R59 ;  /* 0x0000003b4e3b7220 */ /* 0x040fe20000400000 */
[----:B------:R-:W-:Y:S01]  /*9680*/  F2FP.BF16.F32.PACK_AB R34, R37, R36 ;  /* 0x000000242522723e */ /* 0x000fe200000010ff */
[----:B------:R-:W-:Y:S01]  /*9690*/  FFMA R53, R81, R2, R53 ;  /* 0x0000000251357223 */ /* 0x000fe20000000035 */
[----:B------:R-:W-:Y:S01]  /*96a0*/  F2FP.BF16.F32.PACK_AB R35, R43, R38 ;  /* 0x000000262b23723e */ /* 0x000fe200000010ff */
[----:B------:R-:W-:Y:S01]  /*96b0*/  FFMA R54, R81, R3, R54 ;  /* 0x0000000351367223 */ /* 0x000fe20000000036 */
[----:B------:R-:W-:Y:S01]  /*96c0*/  LOP3.LUT R0, R139, 0xffff0000, RZ, 0xc0, !PT ;  /* 0xffff00008b007812 */ /* 0x000fe200078ec0ff */
[----:B------:R-:W-:Y:S01]  /*96d0*/  FMUL R63, R78, R63 ;  /* 0x0000003f4e3f7220 */ /* 0x000fe20000400000 */
[----:B------:R-:W-:Y:S01]  /*96e0*/  F2FP.BF16.F32.PACK_AB R40, R41, R40 ;  /* 0x000000282928723e */ /* 0x000fe200000010ff */
[----:B------:R1:W-:Y:S01]  /*96f0*/  STS.128 [R177+0x8400], R32 ;  /* 0x00840020b1007388 */ /* 0x0003e20000000c00 */
[C---:B------:R-:W-:Y:S01]  /*9700*/  SHF.L.U32 R3, R144.reuse, 0x10, RZ ;  /* 0x0000001090037819 */ /* 0x040fe200000006ff */
[----:B------:R-:W-:Y:S01]  /*9710*/  FFMA R59, R81, R0, R59 ;  /* 0x00000000513b7223 */ /* 0x000fe2000000003b */
[----:B------:R-:W-:Y:S01]  /*9720*/  LOP3.LUT R2, R144, 0xffff0000, RZ, 0xc0, !PT ;  /* 0xffff000090027812 */ /* 0x000fe200078ec0ff */
[----:B------:R-:W-:Y:S01]  /*9730*/  FMUL R67, R78, R67 ;  /* 0x000000434e437220 */ /* 0x000fe20000400000 */
[----:B------:R-:W-:Y:S01]  /*9740*/  F2FP.BF16.F32.PACK_AB R41, R47, R42 ;  /* 0x0000002a2f29723e */ /* 0x000fe200000010ff */
[----:B------:R-:W-:Y:S01]  /*9750*/  FFMA R56, R81, R3, R56 ;  /* 0x0000000351387223 */ /* 0x000fe20000000038 */
[----:B------:R-:W-:Y:S01]  /*9760*/  SHF.L.U32 R5, R145, 0x10, RZ ;  /* 0x0000001091057819 */ /* 0x000fe200000006ff */
[----:B------:R-:W-:Y:S01]  /*9770*/  FFMA R57, R81, R2, R57 ;  /* 0x0000000251397223 */ /* 0x000fe20000000039 */
[----:B------:R-:W-:Y:S02]  /*9780*/  F2FP.BF16.F32.PACK_AB R42, R45, R44 ;  /* 0x0000002c2d2a723e */ /* 0x000fe400000010ff */
[----:B------:R-:W-:Y:S01]  /*9790*/  F2FP.BF16.F32.PACK_AB R43, R51, R46 ;  /* 0x0000002e332b723e */ /* 0x000fe200000010ff */
[----:B------:R-:W-:Y:S01]  /*97a0*/  FFMA R58, R81, R5, R58 ;  /* 0x00000005513a7223 */ /* 0x000fe2000000003a */
[----:B------:R-:W-:Y:S02]  /*97b0*/  LOP3.LUT R0, R145, 0xffff0000, RZ, 0xc0, !PT ;  /* 0xffff000091007812 */ /* 0x000fe400078ec0ff */
[C---:B------:R-:W-:Y:S01]  /*97c0*/  SHF.L.U32 R3, R146.reuse, 0x10, RZ ;  /* 0x0000001092037819 */ /* 0x040fe200000006ff */
[----:B------:R1:W-:Y:S01]  /*97d0*/  STS.128 [R176+0x8400], R40 ;  /* 0x00840028b0007388 */ /* 0x0003e20000000c00 */
        /* <DEDUP_REMOVED lines=8> */
[----:B------:R-:W-:Y:S02]  /*9860*/  F2FP.BF16.F32.PACK_AB R49, R55, R50 ;  /* 0x000000323731723e */ /* 0x000fe400000010ff */
[----:B------:R-:W-:Y:S01]  /*9870*/  F2FP.BF16.F32.PACK_AB R50, R53, R52 ;  /* 0x000000343532723e */ /* 0x000fe200000010ff */
[----:B------:R-:W-:Y:S01]  /*9880*/  FFMA R67, R81, R4, R67 ;  /* 0x0000000451437223 */ /* 0x000fe20000000043 */
[----:B------:R-:W-:Y:S02]  /*9890*/  F2FP.BF16.F32.PACK_AB R51, R59, R54 ;  /* 0x000000363b33723e */ /* 0x000fe400000010ff */
[----:B------:R-:W-:Y:S02]  /*98a0*/  F2FP.BF16.F32.PACK_AB R56, R57, R56 ;  /* 0x000000383938723e */ /* 0x000fe400000010ff */
        /* <DEDUP_REMOVED lines=23> */
[----:B--2---:R-:W-:Y:S04]  /*9a20*/  DEPBAR.LE SB0, 0x1 ;  /* 0x000080400000791a */ /* 0x004fe80000000000 */
.L_x_124:
[----:B------:R-:W-:Y:S05]  /*9a30*/  BSYNC.RECONVERGENT B0 ;  /* 0x0000000000007941 */ /* 0x000fea0003800200 */
.L_x_123:
        /* <DEDUP_REMOVED lines=8> */
[----:B--2---:R-:W-:Y:S06]  /*9ac0*/  @!P6 BRA `(.L_x_126) ;  /* 0x00000000006ce947 */ /* 0x004fec0003800000 */
[----:B------:R-:W-:Y:S01]  /*9ad0*/  ISETP.NE.AND P1, PT, R109, RZ, PT ;  /* 0x000000ff6d00720c */ /* 0x000fe20003f25270 */
[----:B------:R-:W-:Y:S01]  /*9ae0*/  BSSY B0, `(.L_x_127) ;  /* 0x000000b000007945 */ /* 0x000fe20003800000 */
[----:B------:R-:W-:Y:S11]  /*9af0*/  ISETP.NE.AND P0, PT, R103, RZ, PT ;  /* 0x000000ff6700720c */ /* 0x000ff60003f05270 */
[----:B------:R-:W-:Y:S05]  /*9b00*/  @P1 IMAD R101, R101, 0x4000, R182 ;  /* 0x0000400065651824 */ /* 0x000fea00078e02b6 */
[----:B-1----:R-:W-:Y:S04]  /*9b10*/  @P1 IADD3 R9, PT, PT, R101, UR48, RZ ;  /* 0x0000003065091c10 */ /* 0x002fe8000fffe0ff */
[----:B------:R-:W-:Y:S01]  /*9b20*/  @P1 IADD3 R7, PT, PT, R102, R9, RZ ;  /* 0x0000000966071210 */ /* 0x000fe20007ffe0ff */
[--C-:B------:R-:W-:Y:S02]  /*9b30*/  @P1 IMAD.IADD R5, R100, 0x1, R9.reuse ;  /* 0x0000000164051824 */ /* 0x100fe400078e0209 */
[----:B------:R-:W-:Y:S01]  /*9b40*/  @P1 IMAD.IADD R2, R108, 0x1, R9 ;  /* 0x000000016c021824 */ /* 0x000fe200078e0209 */
[----:B------:R-:W-:Y:S06]  /*9b50*/  @P0 BRA `(.L_x_128) ;  /* 0x00000000000c0947 */ /* 0x000fec0003800000 */
[----:B------:R-:W-:Y:S04]  /*9b60*/  SHF.L.U32 R0, R167, 0x1f, RZ ;  /* 0x0000001fa7007819 */ /* 0x000fe800000006ff */
[----:B------:R-:W1:Y:S02]  /*9b70*/  SYNCS.PHASECHK.TRANS64.TRYWAIT P0, [R3+URZ+0xd0], R0 ;  /* 0x0000d000030075a7 */ /* 0x000e6400080011ff */
[----:B-1----:R-:W-:Y:S05]  /*9b80*/  @!P0 BRA `(.L_x_129) ;  /* 0x0000002000fc8947 */ /* 0x002fea0003800000 */
.L_x_128:
[----:B------:R-:W-:Y:S05]  /*9b90*/  BSYNC B0 ;  /* 0x0000000000007941 */ /* 0x000fea0003800000 */
.L_x_127:
[----:B------:R-:W-:Y:S11]  /*9ba0*/  ISETP.NE.AND P0, PT, R109, RZ, PT ;  /* 0x000000ff6d00720c */ /* 0x000ff60003f05270 */
[----:B------:R-:W-:Y:S02]  /*9bb0*/  @!UPT UIADD3 URZ, UPT, UPT, URZ, URZ, URZ ;  /* 0x000000fffffff290 */ /* 0x000fe4000fffe0ff */
[----:B------:R2:W4:Y:S01]  /*9bc0*/  @P0 LDS.128 R88, [R101+UR48+0x400] ;  /* 0x0004003065580984 */ /* 0x0005220008000c00 */
[----:B-1----:R-:W-:Y:S01]  /*9bd0*/  @P0 IMAD.IADD R3, R102, 0x1, R5 ;  /* 0x0000000166030824 */ /* 0x002fe200078e0205 */
        /* <DEDUP_REMOVED lines=10> */
.L_x_126:
[----:B------:R-:W-:Y:S05]  /*9c80*/  BSYNC B1 ;  /* 0x0000000000017941 */ /* 0x000fea0003800000 */
.L_x_125:
[----:B--2---:R-:W-:Y:S05]  /*9c90*/  VIADD R3, R80, 0xc0 ;  /* 0x000000c050037836 */ /* 0x004fea0000000000 */
[----:B------:R-:W-:Y:S04]  /*9ca0*/  SHF.R.U32.HI R3, RZ, 0x15, R3 ;  /* 0x00000015ff037819 */ /* 0x000fe80000011603 */
[----:B------:R-:W-:Y:S11]  /*9cb0*/  LOP3.LUT P0, RZ, R3, 0x3, R162, 0x48, !PT ;  /* 0x0000000303ff7812 */ /* 0x000ff600078048a2 */
[----:B------:R-:W-:Y:S02]  /*9cc0*/  @!UPT UIADD3 URZ, UPT, UPT, URZ, URZ, URZ ;  /* 0x000000fffffff290 */ /* 0x000fe4000fffe0ff */
[----:B------:R-:W-:Y:S05]  /*9cd0*/  @!P0 BRA `(.L_x_130) ;  /* 0x0000000000408947 */ /* 0x000fea0003800000 */
[----:B------:R-:W2:Y:S01]  /*9ce0*/  LDCU.64 UR8, c[0x4][0x70] ;  /* 0x01000e00ff0877ac */ /* 0x000ea20008000a00 */
[----:B------:R-:W-:Y:S01]  /*9cf0*/  MOV R3, 0x0 ;  /* 0x0000000000037802 */ /* 0x000fe20000000f00 */
[----:B------:R-:W-:Y:S02]  /*9d00*/  HFMA2 R12, -RZ, RZ, 0, 5.9604644775390625e-08 ;  /* 0x00000001ff0c7431 */ /* 0x000fe400000001ff */
[----:B-1----:R-:W-:Y:S02]  /*9d10*/  IMAD.MOV.U32 R8, RZ, RZ, 0x192 ;  /* 0x00000192ff087424 */ /* 0x002fe400078e00ff */
[----:B------:R-:W-:Y:S01]  /*9d20*/  IMAD.MOV.U32 R13, RZ, RZ, RZ ;  /* 0x000000ffff0d7224 */ /* 0x000fe200078e00ff */
[----:B------:R-:W1:Y:S01]  /*9d30*/  LDCU.64 UR6, c[0x4][0x78] ;  /* 0x01000f00ff0677ac */ /* 0x000e620008000a00 */
[----:B------:R-:W3:Y:S01]  /*9d40*/  LDC.64 R2, c[0x4][R3] ;  /* 0x0100000003027b82 */ /* 0x000ee20000000a00 */
[----:B------:R-:W5:Y:S01]  /*9d50*/  LDCU.64 UR4, c[0x4][0x10] ;  /* 0x01000200ff0477ac */ /* 0x000f620008000a00 */
[----:B--2---:R-:W-:Y:S01]  /*9d60*/  MOV R5, UR9 ;  /* 0x0000000900057c02 */ /* 0x004fe20008000f00 */
[----:B------:R-:W-:Y:S01]  /*9d70*/  IMAD.U32 R4, RZ, RZ, UR8 ;  /* 0x00000008ff047e24 */ /* 0x000fe2000f8e00ff */
[----:B-1----:R-:W-:Y:S01]  /*9d80*/  MOV R7, UR7 ;  /* 0x0000000700077c02 */ /* 0x002fe20008000f00 */
[----:B------:R-:W-:Y:S01]  /*9d90*/  IMAD.U32 R6, RZ, RZ, UR6 ;  /* 0x00000006ff067e24 */ /* 0x000fe2000f8e00ff */
[----:B-----5:R-:W-:Y:S01]  /*9da0*/  MOV R11, UR5 ;  /* 0x00000005000b7c02 */ /* 0x020fe20008000f00 */
[----:B------:R-:W-:Y:S02]  /*9db0*/  IMAD.U32 R10, RZ, RZ, UR4 ;  /* 0x00000004ff0a7e24 */ /* 0x000fe4000f8e00ff */
[----:B------:R-:W-:Y:S07]  /*9dc0*/  LEPC R20, `(.L_x_130) ;  /* 0x000000001014794e */ /* 0x000fee0000000000 */
[----:B---34-:R-:W-:Y:S05]  /*9dd0*/  CALL.ABS.NOINC R2 ;  /* 0x0000000002007343 */ /* 0x018fea0003c00000 */
.L_x_130:
[----:B------:R-:W-:Y:S01]  /*9de0*/  ISETP.NE.AND P0, PT, R170, RZ, PT ;  /* 0x000000ffaa00720c */ /* 0x000fe20003f05270 */
[----:B------:R-:W-:Y:S05]  /*9df0*/  WARPSYNC.ALL ;  /* 0x0000000000007948 */ /* 0x000fea0003800000 */
[----:B------:R-:W-:Y:S01]  /*9e00*/  R2UR UR4, R80 ;  /* 0x00000000500472ca */ /* 0x000fe200000e0000 */
[----:B------:R-:W-:Y:S01]  /*9e10*/  BSSY.RECONVERGENT B0, `(.L_x_131) ;  /* 0x0000100000007945 */ /* 0x000fe20003800200 */
[----:B------:R-:W-:Y:S02]  /*9e20*/  R2UR UR5, R87 ;  /* 0x00000000570572ca */ /* 0x000fe400000e0000 */
[C---:B----4-:R-:W-:Y:S02]  /*9e30*/  SHF.L.U32 R82, R88.reuse, 0x10, RZ ;  /* 0x0000001058527819 */ /* 0x050fe400000006ff */
[----:B------:R-:W-:Y:S02]  /*9e40*/  LOP3.LUT R84, R88, 0xffff0000, RZ, 0xc0, !PT ;  /* 0xffff000058547812 */ /* 0x000fe400078ec0ff */
[C---:B------:R-:W-:Y:S02]  /*9e50*/  SHF.L.U32 R83, R89.reuse, 0x10, RZ ;  /* 0x0000001059537819 */ /* 0x040fe400000006ff */
[----:B------:R-:W-:Y:S02]  /*9e60*/  LOP3.LUT R86, R89, 0xffff0000, RZ, 0xc0, !PT ;  /* 0xffff000059567812 */ /* 0x000fe400078ec0ff */
[C---:B------:R-:W-:Y:S01]  /*9e70*/  SHF.L.U32 R85, R90.reuse, 0x10, RZ ;  /* 0x000000105a557819 */ /* 0x040fe200000006ff */
[----:B-1----:R-:W1:Y:S01]  /*9e80*/  LDTM.x64 R4, tmem[UR4+0xc0] ;  /* 0x0000c004000479ee */ /* 0x002e620008340000 */
[----:B------:R-:W-:Y:S01]  /*9e90*/  LOP3.LUT R88, R90, 0xffff0000, RZ, 0xc0, !PT ;  /* 0xffff00005a587812 */ /* 0x000fe200078ec0ff */
[----:B------:R-:W-:Y:S01]  /*9ea0*/  NOP ;  /* 0x0000000000007918 */ /* 0x000fe20000000000 */
[C---:B------:R-:W-:Y:S01]  /*9eb0*/  SHF.L.U32 R87, R91.reuse, 0x10, RZ ;  /* 0x000000105b577819 */ /* 0x040fe200000006ff */
[----:B------:R-:W-:Y:S01]  /*9ec0*/  UIADD3 UR5, UPT, UPT, UR5, 0x150, URZ ;  /* 0x0000015005057890 */ /* 0x000fe2000fffe0ff */
[----:B------:R-:W-:Y:S02]  /*9ed0*/  LOP3.LUT R90, R91, 0xffff0000, RZ, 0xc0, !PT ;  /* 0xffff00005b5a7812 */ /* 0x000fe400078ec0ff */
[C---:B------:R-:W-:Y:S01]  /*9ee0*/  SHF.L.U32 R89, R96.reuse, 0x10, RZ ;  /* 0x0000001060597819 */ /* 0x040fe200000006ff */
[----:B------:R-:W-:Y:S01]  /*9ef0*/  UPRMT UR5, UR37, 0x654, UR5 ;  /* 0x0000065425057896 */ /* 0x000fe20008000005 */
[----:B------:R-:W-:Y:S02]  /*9f00*/  LOP3.LUT R91, R96, 0xffff0000, RZ, 0xc0, !PT ;  /* 0xffff0000605b7812 */ /* 0x000fe400078ec0ff */
[C---:B------:R-:W-:Y:S02]  /*9f10*/  SHF.L.U32 R92, R97.reuse, 0x10, RZ ;  /* 0x00000010615c7819 */ /* 0x040fe400000006ff */
[----:B------:R-:W-:Y:S02]  /*9f20*/  LOP3.LUT R94, R97, 0xffff0000, RZ, 0xc0, !PT ;  /* 0xffff0000615e7812 */ /* 0x000fe400078ec0ff */
[C---:B------:R-:W-:Y:S02]  /*9f30*/  SHF.L.U32 R93, R98.reuse, 0x10, RZ ;  /* 0x00000010625d7819 */ /* 0x040fe400000006ff */
[----:B------:R-:W-:Y:S01]  /*9f40*/  LOP3.LUT R96, R98, 0xffff0000, RZ, 0xc0, !PT ;  /* 0xffff000062607812 */ /* 0x000fe200078ec0ff */
[----:B-1----:R-:W-:Y:S01]  /*9f50*/  SYNCS.ARRIVE.TRANS64.RED.A1T0 RZ, [UR5], RZ ;  /* 0x000000ffffff79a7 */ /* 0x002fe20008100405 */
[C---:B------:R-:W-:Y:S02]  /*9f60*/  SHF.L.U32 R95, R99.reuse, 0x10, RZ ;  /* 0x00000010635f7819 */ /* 0x040fe400000006ff */
[----:B------:R-:W-:Y:S02]  /*9f70*/  LOP3.LUT R98, R99, 0xffff0000, RZ, 0xc0, !PT ;  /* 0xffff000063627812 */ /* 0x000fe400078ec0ff */
[----:B------:R-:W-:Y:S01]  /*9f80*/  SHF.L.U32 R97, R104, 0x10, RZ ;  /* 0x0000001068617819 */ /* 0x000fe200000006ff */
[----:B------:R-:W-:Y:S01]  /*9f90*/  FMUL R4, R78, R4 ;  /* 0x000000044e047220 */ /* 0x000fe20000400000 */
[----:B------:R-:W-:Y:S01]  /*9fa0*/  LOP3.LUT R100, R104, 0xffff0000, RZ, 0xc0, !PT ;  /* 0xffff000068647812 */ /* 0x000fe200078ec0ff */
[----:B------:R-:W-:Y:S01]  /*9fb0*/  FMUL R5, R78, R5 ;  /* 0x000000054e057220 */ /* 0x000fe20000400000 */
[----:B------:R-:W-:Y:S01]  /*9fc0*/  SHF.L.U32 R99, R105, 0x10, RZ ;  /* 0x0000001069637819 */ /* 0x000fe200000006ff */
[----:B------:R-:W-:Y:S01]  /*9fd0*/  FFMA R4, R81, R82, R4 ;  /* 0x0000005251047223 */ /* 0x000fe20000000004 */
[----:B------:R-:W-:Y:S01]  /*9fe0*/  LOP3.LUT R102, R105, 0xffff0000, RZ, 0xc0, !PT ;  /* 0xffff000069667812 */ /* 0x000fe200078ec0ff */
[----:B------:R-:W-:Y:S01]  /*9ff0*/  FFMA R5, R81, R84, R5 ;  /* 0x0000005451057223 */ /* 0x000fe20000000005 */
[----:B------:R-:W-:Y:S01]  /*a000*/  SHF.L.U32 R101, R106, 0x10, RZ ;  /* 0x000000106a657819 */ /* 0x000fe200000006ff */
[----:B------:R-:W-:Y:S01]  /*a010*/  FMUL R6, R78, R6 ;  /* 0x000000064e067220 */ /* 0x000fe20000400000 */
[----:B------:R-:W-:Y:S01]  /*a020*/  LOP3.LUT R104, R106, 0xffff0000, RZ, 0xc0, !PT ;  /* 0xffff00006a687812 */ /* 0x000fe200078ec0ff */
[C---:B------:R-:W-:Y:S01]  /*a030*/  FMUL R7, R78.reuse, R7 ;  /* 0x000000074e077220 */ /* 0x040fe20000400000 */
[----:B------:R-:W-:Y:S01]  /*a040*/  F2FP.BF16.F32.PACK_AB R4, R5, R4 ;  /* 0x000000040504723e */ /* 0x000fe200000010ff */
[----:B------:R-:W-:Y:S01]  /*a050*/  FFMA R6, R81, R83, R6 ;  /* 0x0000005351067223 */ /* 0x000fe20000000006 */
[----:B------:R-:W-:Y:S01]  /*a060*/  SHF.L.U32 R103, R107, 0x10, RZ ;  /* 0x000000106b677819 */ /* 0x000fe200000006ff */
[----:B------:R-:W-:Y:S01]  /*a070*/  FFMA R7, R81, R86, R7 ;  /* 0x0000005651077223 */ /* 0x000fe20000000007 */
[----:B------:R-:W-:Y:S01]  /*a080*/  LOP3.LUT R106, R107, 0xffff0000, RZ, 0xc0, !PT ;  /* 0xffff00006b6a7812 */ /* 0x000fe200078ec0ff */
[----:B------:R-:W-:Y:S01]  /*a090*/  FMUL R8, R78, R8 ;  /* 0x000000084e087220 */ /* 0x000fe20000400000 */
[----:B------:R-:W-:Y:S01]  /*a0a0*/  SHF.L.U32 R105, R112, 0x10, RZ ;  /* 0x0000001070697819 */ /* 0x000fe200000006ff */
[----:B------:R-:W-:Y:S01]  /*a0b0*/  FMUL R9, R78, R9 ;  /* 0x000000094e097220 */ /* 0x000fe20000400000 */
[----:B------:R-:W-:Y:S01]  /*a0c0*/  F2FP.BF16.F32.PACK_AB R5, R7, R6 ;  /* 0x000000060705723e */ /* 0x000fe200000010ff */
[C---:B------:R-:W-:Y:S01]  /*a0d0*/  FFMA R8, R81.reuse, R85, R8 ;  /* 0x0000005551087223 */ /* 0x040fe20000000008 */
[----:B------:R-:W-:Y:S01]  /*a0e0*/  LOP3.LUT R108, R112, 0xffff0000, RZ, 0xc0, !PT ;  /* 0xffff0000706c7812 */ /* 0x000fe200078ec0ff */
[----:B------:R-:W-:Y:S01]  /*a0f0*/  FFMA R9, R81, R88, R9 ;  /* 0x0000005851097223 */ /* 0x000fe20000000009 */
[C---:B------:R-:W-:Y:S01]  /*a100*/  SHF.L.U32 R107, R113.reuse, 0x10, RZ ;  /* 0x00000010716b7819 */ /* 0x040fe200000006ff */
[C---:B------:R-:W-:Y:S01]  /*a110*/  FMUL R10, R78.reuse, R10 ;  /* 0x0000000a4e0a7220 */ /* 0x040fe20000400000 */
[----:B------:R-:W-:Y:S01]  /*a120*/  LOP3.LUT R110, R113, 0xffff0000, RZ, 0xc0, !PT ;  /* 0xffff0000716e7812 */ /* 0x000fe200078ec0ff */
[----:B------:R-:W-:Y:S01]  /*a130*/  FMUL R11, R78, R11 ;  /* 0x0000000b4e0b7220 */ /* 0x000fe20000400000 */
[----:B------:R-:W-:Y:S01]  /*a140*/  F2FP.BF16.F32.PACK_AB R6, R9, R8 ;  /* 0x000000080906723e */ /* 0x000fe200000010ff */
[C---:B------:R-:W-:Y:S01]  /*a150*/  FFMA R10, R81.reuse, R87, R10 ;  /* 0x00000057510a7223 */ /* 0x040fe2000000000a */
[C---:B------:R-:W-:Y:S01]  /*a160*/  SHF.L.U32 R109, R114.reuse, 0x10, RZ ;  /* 0x00000010726d7819 */ /* 0x040fe200000006ff */
[----:B------:R-:W-:Y:S01]  /*a170*/  FFMA R11, R81, R90, R11 ;  /* 0x0000005a510b7223 */ /* 0x000fe2000000000b */
[----:B------:R-:W-:Y:S01]  /*a180*/  LOP3.LUT R112, R114, 0xffff0000, RZ, 0xc0, !PT ;  /* 0xffff000072707812 */ /* 0x000fe200078ec0ff */
[C---:B------:R-:W-:Y:S01]  /*a190*/  FMUL R0, R78.reuse, R12 ;  /* 0x0000000c4e007220 */ /* 0x040fe20000400000 */
[----:B------:R-:W-:Y:S01]  /*a1a0*/  SHF.L.U32 R111, R115, 0x10, RZ ;  /* 0x00000010736f7819 */ /* 0x000fe200000006ff */
[C---:B------:R-:W-:Y:S01]  /*a1b0*/  FMUL R2, R78.reuse, R13 ;  /* 0x0000000d4e027220 */ /* 0x040fe20000400000 */
[----:B------:R-:W-:Y:S01]  /*a1c0*/  F2FP.BF16.F32.PACK_AB R7, R11, R10 ;  /* 0x0000000a0b07723e */ /* 0x000fe200000010ff */
[C---:B------:R-:W-:Y:S01]  /*a1d0*/  FMUL R3, R78.reuse, R14 ;  /* 0x0000000e4e037220 */ /* 0x040fe20000400000 */
[----:B------:R-:W-:Y:S01]  /*a1e0*/  LOP3.LUT R114, R115, 0xffff0000, RZ, 0xc0, !PT ;  /* 0xffff000073727812 */ /* 0x000fe200078ec0ff */
[----:B------:R-:W-:Y:S01]  /*a1f0*/  FMUL R15, R78, R15 ;  /* 0x0000000f4e0f7220 */ /* 0x000fe20000400000 */
[C---:B------:R-:W-:Y:S01]  /*a200*/  SHF.L.U32 R113, R120.reuse, 0x10, RZ ;  /* 0x0000001078717819 */ /* 0x040fe200000006ff */
[----:B------:R-:W-:Y:S01]  /*a210*/  FFMA R0, R81, R89, R0 ;  /* 0x0000005951007223 */ /* 0x000fe20000000000 */
[----:B------:R-:W-:Y:S01]  /*a220*/  LOP3.LUT R116, R120, 0xffff0000, RZ, 0xc0, !PT ;  /* 0xffff000078747812 */ /* 0x000fe200078ec0ff */
[C---:B------:R-:W-:Y:S01]  /*a230*/  FMUL R12, R78.reuse, R16 ;  /* 0x000000104e0c7220 */ /* 0x040fe20000400000 */
[----:B------:R-:W-:Y:S01]  /*a240*/  SHF.L.U32 R115, R121, 0x10, RZ ;  /* 0x0000001079737819 */ /* 0x000fe200000006ff */
[----:B------:R-:W-:Y:S01]  /*a250*/  FFMA R2, R81, R91, R2 ;  /* 0x0000005b51027223 */ /* 0x000fe20000000002 */
[----:B------:R-:W-:Y:S01]  /*a260*/  LOP3.LUT R118, R121, 0xffff0000, RZ, 0xc0, !PT ;  /* 0xffff000079767812 */ /* 0x000fe200078ec0ff */
[----:B------:R-:W-:Y:S01]  /*a270*/  FMUL R13, R78, R17 ;  /* 0x000000114e0d7220 */ /* 0x000fe20000400000 */
[----:B------:R-:W-:Y:S01]  /*a280*/  SHF.L.U32 R117, R122, 0x10, RZ ;  /* 0x000000107a757819 */ /* 0x000fe200000006ff */
[C---:B------:R-:W-:Y:S01]  /*a290*/  FFMA R3, R81.reuse, R92, R3 ;  /* 0x0000005c51037223 */ /* 0x040fe20000000003 */
[----:B------:R-:W-:Y:S01]  /*a2a0*/  F2FP.BF16.F32.PACK_AB R8, R2, R0 ;  /* 0x000000000208723e */ /* 0x000fe200000010ff */
[----:B------:R-:W-:Y:S01]  /*a2b0*/  FMUL R14, R78, R18 ;  /* 0x000000124e0e7220 */ /* 0x000fe20000400000 */
[----:B------:R-:W-:Y:S01]  /*a2c0*/  LOP3.LUT R120, R122, 0xffff0000, RZ, 0xc0, !PT ;  /* 0xffff00007a787812 */ /* 0x000fe200078ec0ff */
[----:B------:R-:W-:Y:S01]  /*a2d0*/  FFMA R15, R81, R94, R15 ;  /* 0x0000005e510f7223 */ /* 0x000fe2000000000f */
[C---:B------:R-:W-:Y:S01]  /*a2e0*/  SHF.L.U32 R119, R123.reuse, 0x10, RZ ;  /* 0x000000107b777819 */ /* 0x040fe200000006ff */
[C---:B------:R-:W-:Y:S01]  /*a2f0*/  FMUL R19, R78.reuse, R19 ;  /* 0x000000134e137220 */ /* 0x040fe20000400000 */
[----:B------:R-:W-:Y:S01]  /*a300*/  LOP3.LUT R122, R123, 0xffff0000, RZ, 0xc0, !PT ;  /* 0xffff00007b7a7812 */ /* 0x000fe200078ec0ff */
[----:B------:R-:W-:Y:S01]  /*a310*/  FFMA R12, R81, R93, R12 ;  /* 0x0000005d510c7223 */ /* 0x000fe2000000000c */
[----:B------:R-:W-:Y:S01]  /*a320*/  F2FP.BF16.F32.PACK_AB R9, R15, R3 ;  /* 0x000000030f09723e */ /* 0x000fe200000010ff */
[----:B------:R-:W-:Y:S01]  /*a330*/  FMUL R16, R78, R20 ;  /* 0x000000144e107220 */ /* 0x000fe20000400000 */
[C---:B------:R-:W-:Y:S01]  /*a340*/  SHF.L.U32 R121, R128.reuse, 0x10, RZ ;  /* 0x0000001080797819 */ /* 0x040fe200000006ff */
[----:B------:R1:W-:Y:S01]  /*a350*/  STS.128 [R182+UR48+0xc400], R4 ;  /* 0x00c40004b6007988 */ /* 0x0003e20008000c30 */
[C---:B------:R-:W-:Y:S01]  /*a360*/  FFMA R13, R81.reuse, R96, R13 ;  /* 0x00000060510d7223 */ /* 0x040fe2000000000d */
[----:B------:R-:W-:Y:S01]  /*a370*/  LOP3.LUT R124, R128, 0xffff0000, RZ, 0xc0, !PT ;  /* 0xffff0000807c7812 */ /* 0x000fe200078ec0ff */
[C---:B------:R-:W-:Y:S01]  /*a380*/  FFMA R14, R81.reuse, R95, R14 ;  /* 0x0000005f510e7223 */ /* 0x040fe2000000000e */
[----:B------:R-:W-:Y:S01]  /*a390*/  FFMA R19, R81, R98, R19 ;  /* 0x0000006251137223 */ /* 0x000fe20000000013 */
[----:B------:R-:W-:Y:S01]  /*a3a0*/  SHF.L.U32 R123, R129, 0x10, RZ ;  /* 0x00000010817b7819 */ /* 0x000fe200000006ff */
[----:B------:R-:W-:Y:S01]  /*a3b0*/  FFMA R16, R81, R97, R16 ;  /* 0x0000006151107223 */ /* 0x000fe20000000010 */
[----:B------:R-:W-:Y:S01]  /*a3c0*/  F2FP.BF16.F32.PACK_AB R10, R13, R12 ;  /* 0x0000000c0d0a723e */ /* 0x000fe200000010ff */
[C---:B------:R-:W-:Y:S01]  /*a3d0*/  FMUL R17, R78.reuse, R21 ;  /* 0x000000154e117220 */ /* 0x040fe20000400000 */
[----:B------:R-:W-:Y:S01]  /*a3e0*/  F2FP.BF16.F32.PACK_AB R11, R19, R14 ;  /* 0x0000000e130b723e */ /* 0x000fe200000010ff */
[C---:B------:R-:W-:Y:S01]  /*a3f0*/  FMUL R18, R78.reuse, R22 ;  /* 0x000000164e127220 */ /* 0x040fe20000400000 */
[C---:B------:R-:W-:Y:S01]  /*a400*/  FMUL R23, R78.reuse, R23 ;  /* 0x000000174e177220 */ /* 0x040fe20000400000 */
[----:B------:R-:W-:Y:S01]  /*a410*/  FFMA R17, R81, R100, R17 ;  /* 0x0000006451117223 */ /* 0x000fe20000000011 */
[C---:B------:R-:W-:Y:S01]  /*a420*/  FMUL R20, R78.reuse, R24 ;  /* 0x000000184e147220 */ /* 0x040fe20000400000 */
[----:B------:R-:W-:Y:S01]  /*a430*/  LOP3.LUT R126, R129, 0xffff0000, RZ, 0xc0, !PT ;  /* 0xffff0000817e7812 */ /* 0x000fe200078ec0ff */
[----:B------:R1:W-:Y:S01]  /*a440*/  STS.128 [R181+0xc400], R8 ;  /* 0x00c40008b5007388 */ /* 0x0003e20000000c00 */
[----:B------:R-:W-:Y:S01]  /*a450*/  FFMA R18, R81, R99, R18 ;  /* 0x0000006351127223 */ /* 0x000fe20000000012 */
[----:B------:R-:W-:Y:S01]  /*a460*/  F2FP.BF16.F32.PACK_AB R16, R17, R16 ;  /* 0x000000101110723e */ /* 0x000fe200000010ff */
[C---:B------:R-:W-:Y:S01]  /*a470*/  FFMA R23, R81.reuse, R102, R23 ;  /* 0x0000006651177223 */ /* 0x040fe20000000017 */
[----:B------:R-:W-:Y:S01]  /*a480*/  FFMA R20, R81, R101, R20 ;  /* 0x0000006551147223 */ /* 0x000fe20000000014 */
[----:B------:R-:W-:Y:S01]  /*a490*/  FMUL R21, R78, R25 ;  /* 0x000000194e157220 */ /* 0x000fe20000400000 */
[----:B------:R-:W-:Y:S01]  /*a4a0*/  SHF.L.U32 R125, R130, 0x10, RZ ;  /* 0x00000010827d7819 */ /* 0x000fe200000006ff */
[C---:B------:R-:W-:Y:S01]  /*a4b0*/  FMUL R22, R78.reuse, R26 ;  /* 0x0000001a4e167220 */ /* 0x040fe20000400000 */
[----:B------:R-:W-:Y:S01]  /*a4c0*/  F2FP.BF16.F32.PACK_AB R17, R23, R18 ;  /* 0x000000121711723e */ /* 0x000fe200000010ff */
[C---:B------:R-:W-:Y:S01]  /*a4d0*/  FFMA R21, R81.reuse, R104, R21 ;  /* 0x0000006851157223 */ /* 0x040fe20000000015 */
[----:B------:R-:W-:Y:S01]  /*a4e0*/  FMUL R27, R78, R27 ;  /* 0x0000001b4e1b7220 */ /* 0x000fe20000400000 */
[----:B------:R-:W-:Y:S01]  /*a4f0*/  FFMA R22, R81, R103, R22 ;  /* 0x0000006751167223 */ /* 0x000fe20000000016 */
[----:B------:R-:W-:Y:S01]  /*a500*/  LOP3.LUT R128, R130, 0xffff0000, RZ, 0xc0, !PT ;  /* 0xffff000082807812 */ /* 0x000fe200078ec0ff */
[C---:B------:R-:W-:Y:S01]  /*a510*/  FMUL R24, R78.reuse, R28 ;  /* 0x0000001c4e187220 */ /* 0x040fe20000400000 */
[----:B------:R-:W-:Y:S01]  /*a520*/  F2FP.BF16.F32.PACK_AB R18, R21, R20 ;  /* 0x000000141512723e */ /* 0x000fe200000010ff */
[C---:B------:R-:W-:Y:S01]  /*a530*/  FFMA R27, R81.reuse, R106, R27 ;  /* 0x0000006a511b7223 */ /* 0x040fe2000000001b */
[C---:B------:R-:W-:Y:S01]  /*a540*/  FMUL R25, R78.reuse, R29 ;  /* 0x0000001d4e197220 */ /* 0x040fe20000400000 */
[----:B------:R-:W-:Y:S01]  /*a550*/  FFMA R24, R81, R105, R24 ;  /* 0x0000006951187223 */ /* 0x000fe20000000018 */
[----:B------:R-:W-:Y:S01]  /*a560*/  SHF.L.U32 R127, R131, 0x10, RZ ;  /* 0x00000010837f7819 */ /* 0x000fe200000006ff */
[C---:B------:R-:W-:Y:S01]  /*a570*/  FMUL R26, R78.reuse, R30 ;  /* 0x0000001e4e1a7220 */ /* 0x040fe20000400000 */
[----:B------:R-:W-:Y:S01]  /*a580*/  F2FP.BF16.F32.PACK_AB R19, R27, R22 ;  /* 0x000000161b13723e */ /* 0x000fe200000010ff */
[C---:B------:R-:W-:Y:S01]  /*a590*/  FFMA R25, R81.reuse, R108, R25 ;  /* 0x0000006c51197223 */ /* 0x040fe20000000019 */
[C---:B------:R-:W-:Y:S01]  /*a5a0*/  FMUL R31, R78.reuse, R31 ;  /* 0x0000001f4e1f7220 */ /* 0x040fe20000400000 */
[----:B------:R-:W-:Y:S01]  /*a5b0*/  FFMA R26, R81, R107, R26 ;  /* 0x0000006b511a7223 */ /* 0x000fe2000000001a */
[----:B------:R-:W-:Y:S01]  /*a5c0*/  LOP3.LUT R130, R131, 0xffff0000, RZ, 0xc0, !PT ;  /* 0xffff000083827812 */ /* 0x000fe200078ec0ff */
[----:B------:R1:W-:Y:S01]  /*a5d0*/  STS.128 [R180+0xc400], R16 ;  /* 0x00c40010b4007388 */ /* 0x0003e20000000c00 */
[----:B------:R-:W-:Y:S01]  /*a5e0*/  F2FP.BF16.F32.PACK_AB R24, R25, R24 ;  /* 0x000000181918723e */ /* 0x000fe200000010ff */
[C---:B------:R-:W-:Y:S01]  /*a5f0*/  FFMA R31, R81.reuse, R110, R31 ;  /* 0x0000006e511f7223 */ /* 0x040fe2000000001f */
[C---:B------:R-:W-:Y:S01]  /*a600*/  FMUL R28, R78.reuse, R32 ;  /* 0x000000204e1c7220 */ /* 0x040fe20000400000 */
[C---:B------:R-:W-:Y:S01]  /*a610*/  FMUL R29, R78.reuse, R33 ;  /* 0x000000214e1d7220 */ /* 0x040fe20000400000 */
[----:B------:R-:W-:Y:S01]  /*a620*/  FMUL R30, R78, R34 ;  /* 0x000000224e1e7220 */ /* 0x000fe20000400000 */
[----:B------:R-:W-:Y:S01]  /*a630*/  SHF.L.U32 R129, R136, 0x10, RZ ;  /* 0x0000001088817819 */ /* 0x000fe200000006ff */
[----:B------:R-:W-:Y:S01]  /*a640*/  FFMA R28, R81, R109, R28 ;  /* 0x0000006d511c7223 */ /* 0x000fe2000000001c */
[----:B------:R-:W-:Y:S01]  /*a650*/  F2FP.BF16.F32.PACK_AB R25, R31, R26 ;  /* 0x0000001a1f19723e */ /* 0x000fe200000010ff */
[C---:B------:R-:W-:Y:S01]  /*a660*/  FFMA R29, R81.reuse, R112, R29 ;  /* 0x00000070511d7223 */ /* 0x040fe2000000001d */
[----:B------:R-:W-:Y:S01]  /*a670*/  FFMA R30, R81, R111, R30 ;  /* 0x0000006f511e7223 */ /* 0x000fe2000000001e */
[----:B------:R-:W-:Y:S01]  /*a680*/  FMUL R35, R78, R35 ;  /* 0x000000234e237220 */ /* 0x000fe20000400000 */
        /* <DEDUP_REMOVED lines=34> */
[----:B------:R-:W-:Y:S01]  /*a8b0*/  FFMA R41, R81, R124, R41 ;  /* 0x0000007c51297223 */ /* 0x000fe20000000029 */
[C---:B------:R-:W-:Y:S01]  /*a8c0*/  FMUL R47, R78.reuse, R47 ;  /* 0x0000002f4e2f7220 */ /* 0x040fe20000400000 */
[C---:B------:R-:W-:Y:S01]  /*a8d0*/  FMUL R44, R78.reuse, R48 ;  /* 0x000000304e2c7220 */ /* 0x040fe20000400000 */
[----:B------:R-:W-:Y:S01]  /*a8e0*/  FMUL R45, R78, R49 ;  /* 0x000000314e2d7220 */ /* 0x000fe20000400000 */
[----:B------:R1:W-:Y:S01]  /*a8f0*/  STS.128 [R177+0xc400], R32 ;  /* 0x00c40020b1007388 */ /* 0x0003e20000000c00 */
[----:B------:R-:W-:Y:S01]  /*a900*/  LOP3.LUT R138, R139, 0xffff0000, RZ, 0xc0, !PT ;  /* 0xffff00008b8a7812 */ /* 0x000fe200078ec0ff */
[----:B------:R-:W-:Y:S01]  /*a910*/  FFMA R42, R81, R123, R42 ;  /* 0x0000007b512a7223 */ /* 0x000fe2000000002a */
[----:B------:R-:W-:Y:S01]  /*a920*/  F2FP.BF16.F32.PACK_AB R40, R41, R40 ;  /* 0x000000282928723e */ /* 0x000fe200000010ff */
[C---:B------:R-:W-:Y:S01]  /*a930*/  FFMA R47, R81.reuse, R126, R47 ;  /* 0x0000007e512f7223 */ /* 0x040fe2000000002f */
[C---:B------:R-:W-:Y:S01]  /*a940*/  FFMA R44, R81.reuse, R125, R44 ;  /* 0x0000007d512c7223 */ /* 0x040fe2000000002c */
[----:B------:R-:W-:Y:S01]  /*a950*/  SHF.L.U32 R137, R144, 0x10, RZ ;  /* 0x0000001090897819 */ /* 0x000fe200000006ff */
[C---:B------:R-:W-:Y:S01]  /*a960*/  FFMA R45, R81.reuse, R128, R45 ;  /* 0x00000080512d7223 */ /* 0x040fe2000000002d */
[C---:B------:R-:W-:Y:S01]  /*a970*/  FMUL R46, R78.reuse, R50 ;  /* 0x000000324e2e7220 */ /* 0x040fe20000400000 */
[C---:B------:R-:W-:Y:S01]  /*a980*/  FMUL R51, R78.reuse, R51 ;  /* 0x000000334e337220 */ /* 0x040fe20000400000 */
[C---:B------:R-:W-:Y:S01]  /*a990*/  FMUL R48, R78.reuse, R52 ;  /* 0x000000344e307220 */ /* 0x040fe20000400000 */
[C---:B------:R-:W-:Y:S01]  /*a9a0*/  FMUL R49, R78.reuse, R53 ;  /* 0x000000354e317220 */ /* 0x040fe20000400000 */
[C---:B------:R-:W-:Y:S01]  /*a9b0*/  FFMA R46, R81.reuse, R127, R46 ;  /* 0x0000007f512e7223 */ /* 0x040fe2000000002e */
[C---:B------:R-:W-:Y:S01]  /*a9c0*/  FMUL R50, R78.reuse, R54 ;  /* 0x000000364e327220 */ /* 0x040fe20000400000 */
[C---:B------:R-:W-:Y:S01]  /*a9d0*/  FFMA R51, R81.reuse, R130, R51 ;  /* 0x0000008251337223 */ /* 0x040fe20000000033 */
[C---:B------:R-:W-:Y:S01]  /*a9e0*/  FMUL R55, R78.reuse, R55 ;  /* 0x000000374e377220 */ /* 0x040fe20000400000 */
[C---:B------:R-:W-:Y:S01]  /*a9f0*/  FFMA R48, R81.reuse, R129, R48 ;  /* 0x0000008151307223 */ /* 0x040fe20000000030 */
[C---:B------:R-:W-:Y:S01]  /*aa00*/  FMUL R52, R78.reuse, R56 ;  /* 0x000000384e347220 */ /* 0x040fe20000400000 */
[C---:B------:R-:W-:Y:S01]  /*aa10*/  FFMA R49, R81.reuse, R132, R49 ;  /* 0x0000008451317223 */ /* 0x040fe20000000031 */
[C---:B------:R-:W-:Y:S01]  /*aa20*/  FMUL R53, R78.reuse, R57 ;  /* 0x000000394e357220 */ /* 0x040fe20000400000 */
[----:B------:R-:W-:Y:S01]  /*aa30*/  FFMA R50, R81, R131, R50 ;  /* 0x0000008351327223 */ /* 0x000fe20000000032 */
[C---:B------:R-:W-:Y:S01]  /*aa40*/  FMUL R54, R78.reuse, R58 ;  /* 0x0000003a4e367220 */ /* 0x040fe20000400000 */
[----:B------:R-:W-:Y:S01]  /*aa50*/  F2FP.BF16.F32.PACK_AB R41, R47, R42 ;  /* 0x0000002a2f29723e */ /* 0x000fe200000010ff */
[----:B------:R-:W-:Y:S01]  /*aa60*/  FFMA R55, R81, R134, R55 ;  /* 0x0000008651377223 */ /* 0x000fe20000000037 */
[C---:B------:R-:W-:Y:S01]  /*aa70*/  FMUL R59, R78.reuse, R59 ;  /* 0x0000003b4e3b7220 */ /* 0x040fe20000400000 */
[----:B------:R-:W-:Y:S01]  /*aa80*/  F2FP.BF16.F32.PACK_AB R42, R45, R44 ;  /* 0x0000002c2d2a723e */ /* 0x000fe200000010ff */
[----:B------:R-:W-:Y:S01]  /*aa90*/  FFMA R52, R81, R133, R52 ;  /* 0x0000008551347223 */ /* 0x000fe20000000034 */
[----:B------:R-:W-:Y:S01]  /*aaa0*/  F2FP.BF16.F32.PACK_AB R43, R51, R46 ;  /* 0x0000002e332b723e */ /* 0x000fe200000010ff */
[----:B------:R-:W-:Y:S01]  /*aab0*/  FMUL R56, R78, R60 ;  /* 0x0000003c4e387220 */ /* 0x000fe20000400000 */
[----:B------:R-:W-:Y:S01]  /*aac0*/  LOP3.LUT R140, R144, 0xffff0000, RZ, 0xc0, !PT ;  /* 0xffff0000908c7812 */ /* 0x000fe200078ec0ff */
[----:B------:R-:W-:Y:S01]  /*aad0*/  FFMA R53, R81, R136, R53 ;  /* 0x0000008851357223 */ /* 0x000fe20000000035 */
[----:B------:R-:W-:Y:S01]  /*aae0*/  SHF.L.U32 R139, R145, 0x10, RZ ;  /* 0x00000010918b7819 */ /* 0x000fe200000006ff */
[----:B------:R1:W-:Y:S01]  /*aaf0*/  STS.128 [R176+0xc400], R40 ;  /* 0x00c40028b0007388 */ /* 0x0003e20000000c00 */
[C---:B------:R-:W-:Y:S01]  /*ab00*/  FMUL R57, R78.reuse, R61 ;  /* 0x0000003d4e397220 */ /* 0x040fe20000400000 */
[----:B------:R-:W-:Y:S01]  /*ab10*/  FFMA R54, R81, R135, R54 ;  /* 0x0000008751367223 */ /* 0x000fe20000000036 */
[----:B------:R-:W-:Y:S01]  /*ab20*/  LOP3.LUT R142, R145, 0xffff0000, RZ, 0xc0, !PT ;  /* 0xffff0000918e7812 */ /* 0x000fe200078ec0ff */
[----:B------:R-:W-:Y:S01]  /*ab30*/  FMUL R58, R78, R62 ;  /* 0x0000003e4e3a7220 */ /* 0x000fe20000400000 */
[C---:B------:R-:W-:Y:S01]  /*ab40*/  FFMA R59, R81.reuse, R138, R59 ;  /* 0x0000008a513b7223 */ /* 0x040fe2000000003b */
[----:B------:R-:W-:Y:S01]  /*ab50*/  SHF.L.U32 R141, R146, 0x10, RZ ;  /* 0x00000010928d7819 */ /* 0x000fe200000006ff */
[----:B------:R-:W-:Y:S01]  /*ab60*/  FMUL R63, R78, R63 ;  /* 0x0000003f4e3f7220 */ /* 0x000fe20000400000 */
        /* <DEDUP_REMOVED lines=9> */
[C---:B------:R-:W-:Y:S01]  /*ac00*/  FMUL R62, R78.reuse, R66 ;  /* 0x000000424e3e7220 */ /* 0x040fe20000400000 */
[----:B------:R-:W-:Y:S01]  /*ac10*/  F2FP.BF16.F32.PACK_AB R49, R55, R50 ;  /* 0x000000323731723e */ /* 0x000fe200000010ff */
[----:B------:R-:W-:Y:S01]  /*ac20*/  FFMA R63, R81, R142, R63 ;  /* 0x0000008e513f7223 */ /* 0x000fe2000000003f */
[----:B------:R-:W-:Y:S01]  /*ac30*/  FMUL R67, R78, R67 ;  /* 0x000000434e437220 */ /* 0x000fe20000400000 */
[----:B------:R-:W-:Y:S01]  /*ac40*/  F2FP.BF16.F32.PACK_AB R50, R53, R52 ;  /* 0x000000343532723e */ /* 0x000fe200000010ff */
[----:B------:R-:W-:Y:S01]  /*ac50*/  FFMA R60, R81, R141, R60 ;  /* 0x0000008d513c7223 */ /* 0x000fe2000000003c */
[----:B------:R-:W-:Y:S01]  /*ac60*/  F2FP.BF16.F32.PACK_AB R51, R59, R54 ;  /* 0x000000363b33723e */ /* 0x000fe200000010ff */
[C---:B------:R-:W-:Y:S01]  /*ac70*/  FFMA R61, R81.reuse, R144, R61 ;  /* 0x00000090513d7223 */ /* 0x040fe2000000003d */
[C---:B------:R-:W-:Y:S01]  /*ac80*/  FFMA R62, R81.reuse, R143, R62 ;  /* 0x0000008f513e7223 */ /* 0x040fe2000000003e */
[----:B------:R-:W-:Y:S01]  /*ac90*/  FFMA R67, R81, R146, R67 ;  /* 0x0000009251437223 */ /* 0x000fe20000000043 */
[----:B------:R-:W-:Y:S01]  /*aca0*/  F2FP.BF16.F32.PACK_AB R56, R57, R56 ;  /* 0x000000383938723e */ /* 0x000fe200000010ff */
[----:B------:R1:W-:Y:S01]  /*acb0*/  STS.128 [R175+0xc400], R48 ;  /* 0x00c40030af007388 */ /* 0x0003e20000000c00 */
[----:B------:R-:W-:Y:S02]  /*acc0*/  F2FP.BF16.F32.PACK_AB R57, R63, R58 ;  /* 0x0000003a3f39723e */ /* 0x000fe400000010ff */
        /* <DEDUP_REMOVED lines=20> */
.L_x_132:
[----:B------:R-:W-:Y:S05]  /*ae10*/  BSYNC.RECONVERGENT B0 ;  /* 0x0000000000007941 */ /* 0x000fea0003800200 */
.L_x_131:
[----:B------:R-:W-:Y:S01]  /*ae20*/  BAR.SYNC.DEFER_BLOCKING 0x1, 0x80 ;  /* 0x0042000000007b1d */ /* 0x000fe20000010000 */
[----:B------:R-:W-:Y:S01]  /*ae30*/  UISETP.NE.AND UP0, UPT, UR49, -0x4, UPT ;  /* 0xfffffffc3100788c */ /* 0x000fe2000bf05270 */
[----:B------:R-:W-:Y:S08]  /*ae40*/  IADD3 R76, PT, PT, R76, 0x1, RZ ;  /* 0x000000014c4c7810 */ /* 0x000ff00007ffe0ff */
[----:B------:R-:W-:Y:S05]  /*ae50*/  BRA.U !UP0, `(.L_x_133) ;  /* 0x0000000108287547 */ /* 0x000fea000b800000 */
[----:B------:R-:W-:Y:S01]  /*ae60*/  ISETP.NE.AND P0, PT, R179, RZ, PT ;  /* 0x000000ffb300720c */ /* 0x000fe20003f05270 */
[----:B------:R-:W-:Y:S01]  /*ae70*/  IMAD.U32 R3, RZ, RZ, UR51 ;  /* 0x00000033ff037e24 */ /* 0x000fe2000f8e00ff */
[----:B------:R-:W-:Y:S01]  /*ae80*/  UIADD3 UR51, UPT, UPT, UR51, 0x1, URZ ;  /* 0x0000000133337890 */ /* 0x000fe2000fffe0ff */
[----:B------:R-:W-:Y:S03]  /*ae90*/  IMAD.U32 R0, RZ, RZ, UR37 ;  /* 0x00000025ff007e24 */ /* 0x000fe6000f8e00ff */
[----:B------:R-:W-:Y:S04]  /*aea0*/  UISETP.NE.AND UP0, UPT, UR51, 0x4, UPT ;  /* 0x000000043300788c */ /* 0x000fe8000bf05270 */
[----:B------:R-:W-:Y:S03]  /*aeb0*/  USEL UR51, UR51, URZ, UP0 ;  /* 0x000000ff33337287 */ /* 0x000fe60008000000 */
[----:B------:R-:W-:Y:S05]  /*aec0*/  @P0 LEA R3, R3, UR48, 0x3 ;  /* 0x0000003003030c11 */ /* 0x000fea000f8e18ff */
[----:B------:R-:W-:Y:S05]  /*aed0*/  @P0 VIADD R3, R3, 0xf0 ;  /* 0x000000f003030836 */ /* 0x000fea0000000000 */
[----:B------:R-:W-:Y:S04]  /*aee0*/  @P0 PRMT R0, R0, 0x654, R3 ;  /* 0x0000065400000816 */ /* 0x000fe80000000003 */
[----:B------:R2:W-:Y:S03]  /*aef0*/  @P0 SYNCS.ARRIVE.TRANS64.RED.A1T0 RZ, [R0+URZ], RZ ;  /* 0x000000ff00ff09a7 */ /* 0x0005e600081004ff */
.L_x_133:
[----:B------:R-:W-:Y:S01]  /*af00*/  ISETP.NE.AND P2, PT, R171, RZ, PT ;  /* 0x000000ffab00720c */ /* 0x000fe20003f45270 */
[----:B------:R-:W-:Y:S01]  /*af10*/  UIADD3 UR49, UPT, UPT, UR49, 0x4, URZ ;  /* 0x0000000431317890 */ /* 0x000fe2000fffe0ff */
[----:B------:R-:W-:Y:S01]  /*af20*/  ISETP.NE.AND P0, PT, R173, 0x2, PT ;  /* 0x00000002ad00780c */ /* 0x000fe20003f05270 */
[----:B------:R-:W-:Y:S01]  /*af30*/  IMAD.IADD R20, R75, 0x1, R154 ;  /* 0x000000014b147824 */ /* 0x000fe200078e029a */
[----:B------:R-:W-:Y:S01]  /*af40*/  ISETP.NE.AND P1, PT, R76, 0x2, PT ;  /* 0x000000024c00780c */ /* 0x000fe20003f25270 */
[----:B------:R-:W-:Y:S01]  /*af50*/  IMAD.IADD R21, R77, 0x1, R156 ;  /* 0x000000014d157824 */ /* 0x000fe200078e029c */
[----:B--2---:R-:W-:Y:S02]  /*af60*/  SEL R0, RZ, 0x1, P0 ;  /* 0x00000001ff007807 */ /* 0x004fe40000000000 */
[----:B------:R-:W-:Y:S02]  /*af70*/  SEL R3, RZ, 0x1, P1 ;  /* 0x00000001ff037807 */ /* 0x000fe40000800000 */
[----:B------:R-:W-:Y:S02]  /*af80*/  LOP3.LUT R165, R165, R0, RZ, 0x3c, !PT ;  /* 0x00000000a5a57212 */ /* 0x000fe400078e3cff */
[----:B------:R-:W-:Y:S02]  /*af90*/  LOP3.LUT R166, R166, R3, RZ, 0x3c, !PT ;  /* 0x00000003a6a67212 */ /* 0x000fe400078e3cff */
[----:B------:R-:W-:Y:S02]  /*afa0*/  @P2 R2UR UR36, R164 ;  /* 0x00000000a42422ca */ /* 0x000fe400000e0000 */
[----:B------:R-:W-:Y:S02]  /*afb0*/  SEL R173, R173, RZ, P0 ;  /* 0x000000ffadad7207 */ /* 0x000fe40000000000 */
[----:B------:R-:W-:Y:S01]  /*afc0*/  SEL R76, R76, RZ, P1 ;  /* 0x000000ff4c4c7207 */ /* 0x000fe20000800000 */
[----:B------:R-:W-:Y:S10]  /*afd0*/  @P2 BRA `(.L_x_134) ;  /* 0xffffffa000242947 */ /* 0x000ff4000383ffff */
[----:B------:R-:W-:-:S09]  /*afe0*/  UISETP.NE.AND UP0, UPT, UR50, URZ, UPT ;  /* 0x000000ff3200728c */ /* 0x000fd2000bf05270 */
[----:B------:R-:W-:Y:S05]  /*aff0*/  BRA.U !UP0, `(.L_x_135) ;  /* 0x0000000108487547 */ /* 0x000fea000b800000 */
[----:B------:R-:W2:Y:S02]  /*b000*/  LDCU.64 UR4, c[0x0][0x890] ;  /* 0x00011200ff0477ac */ /* 0x000ea40008000a00 */
[----:B--2---:R-:W-:-:S04]  /*b010*/  UISETP.NE.U32.AND UP0, UPT, UR4, URZ, UPT ;  /* 0x000000ff0400728c */ /* 0x004fc8000bf05070 */
[----:B------:R-:W-:-:S09]  /*b020*/  UISETP.NE.AND.EX UP0, UPT, UR5, URZ, UPT, UP0 ;  /* 0x000000ff0500728c */ /* 0x000fd2000bf05300 */
[----:B------:R-:W-:Y:S05]  /*b030*/  BRA.U UP0, `(.L_x_136) ;  /* 0x00000001000c7547 */ /* 0x000fea000b800000 */
[----:B------:R-:W-:-:S13]  /*b040*/  FSETP.NEU.AND P0, PT, R81, RZ, PT ;  /* 0x000000ff5100720b */ /* 0x000fda0003f0d000 */
[----:B------:R-:W-:Y:S05]  /*b050*/  @!P0 EXIT ;  /* 0x000000000000894d */ /* 0x000fea0003800000 */
[----:B------:R-:W-:Y:S05]  /*b060*/  BRA `(.L_x_135) ;  /* 0x00000000002c7947 */ /* 0x000fea0003800000 */
.L_x_136:
[----:B------:R-:W-:Y:S01]  /*b070*/  ISETP.NE.AND P0, PT, R172, RZ, PT ;  /* 0x000000ffac00720c */ /* 0x000fe20003f05270 */
[----:B------:R-:W-:-:S12]  /*b080*/  BSSY.RECONVERGENT B0, `(.L_x_135) ;  /* 0x0000009000007945 */ /* 0x000fd80003800200 */
[----:B------:R-:W-:Y:S05]  /*b090*/  @P0 BRA `(.L_x_137) ;  /* 0x0000000000140947 */ /* 0x000fea0003800000 */
[----:B------:R-:W2:Y:S02]  /*b0a0*/  LDCU.64 UR4, c[0x0][0x888] ;  /* 0x00011100ff0477ac */ /* 0x000ea40008000a00 */
[----:B--2---:R-:W-:-:S04]  /*b0b0*/  ISETP.NE.U32.AND P0, PT, RZ, UR4, PT ;  /* 0x00000004ff007c0c */ /* 0x004fc8000bf05070 */
[----:B------:R-:W-:-:S13]  /*b0c0*/  ISETP.NE.AND.EX P0, PT, RZ, UR5, PT, P0 ;  /* 0x00000005ff007c0c */ /* 0x000fda000bf05300 */
[----:B------:R-:W-:Y:S05]  /*b0d0*/  @!P0 EXIT ;  /* 0x000000000000894d */ /* 0x000fea0003800000 */
[----:B------:R-:W-:Y:S05]  /*b0e0*/  BRA `(.L_x_138) ;  /* 0x0000000000087947 */ /* 0x000fea0003800000 */
.L_x_137:
[----:B------:R-:W-:-:S13]  /*b0f0*/  FSETP.NEU.AND P0, PT, R81, RZ, PT ;  /* 0x000000ff5100720b */ /* 0x000fda0003f0d000 */
[----:B------:R-:W-:Y:S05]  /*b100*/  @!P0 EXIT ;  /* 0x000000000000894d */ /* 0x000fea0003800000 */
.L_x_138:
[----:B------:R-:W-:Y:S05]  /*b110*/  BSYNC.RECONVERGENT B0 ;  /* 0x0000000000007941 */ /* 0x000fea0003800200 */
.L_x_135:
[----:B------:R-:W-:Y:S01]  /*b120*/  ULEA UR4, UR51, UR48, 0x3 ;  /* 0x0000003033047291 */ /* 0x000fe2000f8e18ff */
[----:B------:R-:W-:-:S04]  /*b130*/  DEPBAR.LE SB0, 0x0 ;  /* 0x000080000000791a */ /* 0x000fc80000000000 */
[----:B------:R-:W-:-:S04]  /*b140*/  UIADD3 UR4, UPT, UPT, UR4, 0xf0, URZ ;  /* 0x000000f004047890 */ /* 0x000fc8000fffe0ff */
[----:B------:R-:W-:-:S09]  /*b150*/  UPRMT UR4, UR37, 0x654, UR4 ;  /* 0x0000065425047896 */ /* 0x000fd20008000004 */
[----:B------:R-:W-:Y:S01]  /*b160*/  SYNCS.ARRIVE.TRANS64.RED.A1T0 RZ, [UR4], RZ ;  /* 0x000000ffffff79a7 */ /* 0x000fe20008100404 */
[----:B------:R-:W-:Y:S05]  /*b170*/  EXIT ;  /* 0x000000000000794d */ /* 0x000fea0003800000 */
.L_x_20:
[----:B--2---:R2:W1:Y:S02]  /*b180*/  SYNCS.PHASECHK.TRANS64.TRYWAIT P0, [R3+URZ+0x170], R2 ;  /* 0x00017002030075a7 */ /* 0x00446400080011ff */
[----:B-1----:R-:W-:Y:S05]  /*b190*/  @!P0 NANOSLEEP.SYNCS 0x989680 ;  /* 0x009896800000895d */ /* 0x002fea0003900000 */
[----:B------:R-:W1:Y:S02]  /*b1a0*/  @!P0 SYNCS.PHASECHK.TRANS64 P0, [R3+URZ+0x170], R2 ;  /* 0x00017002030085a7 */ /* 0x000e6400080010ff */
[----:B-1----:R-:W-:Y:S05]  /*b1b0*/  @!P0 BRA `(.L_x_20) ;  /* 0xfffffffc00f08947 */ /* 0x002fea000383ffff */
[----:B------:R-:W-:Y:S05]  /*b1c0*/  BRA `(.L_x_139) ;  /* 0xffffff64004c7947 */ /* 0x000fea000383ffff */
.L_x_23:
[----:B-1----:R-:W-:-:S07]  /*b1d0*/  MOV R2, UR33 ;  /* 0x0000002100027c02 */ /* 0x002fce0008000f00 */
.L_x_140:
[----:B-1----:R1:W2:Y:S02]  /*b1e0*/  SYNCS.PHASECHK.TRANS64.TRYWAIT P0, [R2+URZ+0x68], R5 ;  /* 0x00006805020075a7 */ /* 0x0022a400080011ff */
[----:B--2---:R-:W-:Y:S05]  /*b1f0*/  @!P0 NANOSLEEP.SYNCS 0x989680 ;  /* 0x009896800000895d */ /* 0x004fea0003900000 */
[----:B------:R-:W2:Y:S02]  /*b200*/  @!P0 SYNCS.PHASECHK.TRANS64 P0, [R2+URZ+0x68], R5 ;  /* 0x00006805020085a7 */ /* 0x000ea400080010ff */
[----:B--2---:R-:W-:Y:S05]  /*b210*/  @!P0 BRA `(.L_x_140) ;  /* 0xfffffffc00f08947 */ /* 0x004fea000383ffff */
[----:B------:R-:W-:Y:S05]  /*b220*/  BRA `(.L_x_22) ;  /* 0xffffff64009c7947 */ /* 0x000fea000383ffff */
.L_x_29:
[----:B-1----:R-:W-:-:S07]  /*b230*/  MOV R2, UR17 ;  /* 0x0000001100027c02 */ /* 0x002fce0008000f00 */
.L_x_141:
[----:B-1----:R1:W2:Y:S02]  /*b240*/  SYNCS.PHASECHK.TRANS64.TRYWAIT P0, [R2+URZ+0x68], R5 ;  /* 0x00006805020075a7 */ /* 0x0022a400080011ff */
[----:B--2---:R-:W-:Y:S05]  /*b250*/  @!P0 NANOSLEEP.SYNCS 0x989680 ;  /* 0x009896800000895d */ /* 0x004fea0003900000 */
[----:B------:R-:W2:Y:S02]  /*b260*/  @!P0 SYNCS.PHASECHK.TRANS64 P0, [R2+URZ+0x68], R5 ;  /* 0x00006805020085a7 */ /* 0x000ea400080010ff */
[----:B--2---:R-:W-:Y:S05]  /*b270*/  @!P0 BRA `(.L_x_141) ;  /* 0xfffffffc00f08947 */ /* 0x004fea000383ffff */
[----:B------:R-:W-:Y:S05]  /*b280*/  BRA `(.L_x_28) ;  /* 0xffffff6800447947 */ /* 0x000fea000383ffff */
.L_x_33:
[----:B-1----:R1:W2:Y:S02]  /*b290*/  SYNCS.PHASECHK.TRANS64.TRYWAIT P0, [R2+URZ+0x120], R3 ;  /* 0x00012003020075a7 */ /* 0x0022a400080011ff */
[----:B--2---:R-:W-:Y:S05]  /*b2a0*/  @!P0 NANOSLEEP.SYNCS 0x989680 ;  /* 0x009896800000895d */ /* 0x004fea0003900000 */
[----:B------:R-:W2:Y:S02]  /*b2b0*/  @!P0 SYNCS.PHASECHK.TRANS64 P0, [R2+URZ+0x120], R3 ;  /* 0x00012003020085a7 */ /* 0x000ea400080010ff */
[----:B--2---:R-:W-:Y:S05]  /*b2c0*/  @!P0 BRA `(.L_x_33) ;  /* 0xfffffffc00f08947 */ /* 0x004fea000383ffff */
[----:B------:R-:W-:Y:S05]  /*b2d0*/  BRA `(.L_x_142) ;  /* 0xffffff6800d47947 */ /* 0x000fea000383ffff */
.L_x_37:
[----:B----4-:R-:W-:-:S07]  /*b2e0*/  MOV R0, UR5 ;  /* 0x0000000500007c02 */ /* 0x010fce0008000f00 */
.L_x_143:
[----:B-1----:R1:W2:Y:S02]  /*b2f0*/  SYNCS.PHASECHK.TRANS64.TRYWAIT P0, [R0+URZ], R3 ;  /* 0x00000003000075a7 */ /* 0x0022a400080011ff */
[----:B--2---:R-:W-:Y:S05]  /*b300*/  @!P0 NANOSLEEP.SYNCS 0x989680 ;  /* 0x009896800000895d */ /* 0x004fea0003900000 */
[----:B------:R-:W2:Y:S02]  /*b310*/  @!P0 SYNCS.PHASECHK.TRANS64 P0, [R0+URZ], R3 ;  /* 0x00000003000085a7 */ /* 0x000ea400080010ff */
[----:B--2---:R-:W-:Y:S05]  /*b320*/  @!P0 BRA `(.L_x_143) ;  /* 0xfffffffc00f08947 */ /* 0x004fea000383ffff */
[----:B------:R-:W-:Y:S05]  /*b330*/  BRA `(.L_x_144) ;  /* 0xffffff7000447947 */ /* 0x000fea000383ffff */
.L_x_38:
[----:B----4-:R-:W-:-:S07]  /*b340*/  MOV R0, UR5 ;  /* 0x0000000500007c02 */ /* 0x010fce0008000f00 */
.L_x_145:
[----:B-1----:R1:W2:Y:S02]  /*b350*/  SYNCS.PHASECHK.TRANS64.TRYWAIT P0, [R0+URZ], R3 ;  /* 0x00000003000075a7 */ /* 0x0022a400080011ff */
[----:B--2---:R-:W-:Y:S05]  /*b360*/  @!P0 NANOSLEEP.SYNCS 0x989680 ;  /* 0x009896800000895d */ /* 0x004fea0003900000 */
[----:B------:R-:W2:Y:S02]  /*b370*/  @!P0 SYNCS.PHASECHK.TRANS64 P0, [R0+URZ], R3 ;  /* 0x00000003000085a7 */ /* 0x000ea400080010ff */
[----:B--2---:R-:W-:Y:S05]  /*b380*/  @!P0 BRA `(.L_x_145) ;  /* 0xfffffffc00f08947 */ /* 0x004fea000383ffff */
[----:B------:R-:W-:Y:S05]  /*b390*/  BRA `(.L_x_146) ;  /* 0xffffff7000507947 */ /* 0x000fea000383ffff */
.L_x_39:
[----:B----4-:R-:W-:-:S07]  /*b3a0*/  MOV R0, UR5 ;  /* 0x0000000500007c02 */ /* 0x010fce0008000f00 */
.L_x_147:
[----:B-1----:R1:W2:Y:S02]  /*b3b0*/  SYNCS.PHASECHK.TRANS64.TRYWAIT P0, [R0+URZ], R3 ;  /* 0x00000003000075a7 */ /* 0x0022a400080011ff */
[----:B--2---:R-:W-:Y:S05]  /*b3c0*/  @!P0 NANOSLEEP.SYNCS 0x989680 ;  /* 0x009896800000895d */ /* 0x004fea0003900000 */
[----:B------:R-:W2:Y:S02]  /*b3d0*/  @!P0 SYNCS.PHASECHK.TRANS64 P0, [R0+URZ], R3 ;  /* 0x00000003000085a7 */ /* 0x000ea400080010ff */
[----:B--2---:R-:W-:Y:S05]  /*b3e0*/  @!P0 BRA `(.L_x_147) ;  /* 0xfffffffc00f08947 */ /* 0x004fea000383ffff */
[----:B------:R-:W-:Y:S05]  /*b3f0*/  BRA `(.L_x_148) ;  /* 0xffffff70005c7947 */ /* 0x000fea000383ffff */
.L_x_40:
[----:B----4-:R-:W-:-:S07]  /*b400*/  MOV R0, UR5 ;  /* 0x0000000500007c02 */ /* 0x010fce0008000f00 */
.L_x_149:
[----:B-1----:R1:W2:Y:S02]  /*b410*/  SYNCS.PHASECHK.TRANS64.TRYWAIT P0, [R0+URZ], R3 ;  /* 0x00000003000075a7 */ /* 0x0022a400080011ff */
[----:B--2---:R-:W-:Y:S05]  /*b420*/  @!P0 NANOSLEEP.SYNCS 0x989680 ;  /* 0x009896800000895d */ /* 0x004fea0003900000 */
[----:B------:R-:W2:Y:S02]  /*b430*/  @!P0 SYNCS.PHASECHK.TRANS64 P0, [R0+URZ], R3 ;  /* 0x00000003000085a7 */ /* 0x000ea400080010ff */
[----:B--2---:R-:W-:Y:S05]  /*b440*/  @!P0 BRA `(.L_x_149) ;  /* 0xfffffffc00f08947 */ /* 0x004fea000383ffff */
[----:B------:R-:W-:Y:S05]  /*b450*/  BRA `(.L_x_150) ;  /* 0xffffff7000687947 */ /* 0x000fea000383ffff */
.L_x_41:
[----:B----4-:R-:W-:-:S07]  /*b460*/  MOV R0, UR5 ;  /* 0x0000000500007c02 */ /* 0x010fce0008000f00 */
.L_x_151:
[----:B-1----:R1:W2:Y:S02]  /*b470*/  SYNCS.PHASECHK.TRANS64.TRYWAIT P0, [R0+URZ], R3 ;  /* 0x00000003000075a7 */ /* 0x0022a400080011ff */
[----:B--2---:R-:W-:Y:S05]  /*b480*/  @!P0 NANOSLEEP.SYNCS 0x989680 ;  /* 0x009896800000895d */ /* 0x004fea0003900000 */
[----:B------:R-:W2:Y:S02]  /*b490*/  @!P0 SYNCS.PHASECHK.TRANS64 P0, [R0+URZ], R3 ;  /* 0x00000003000085a7 */ /* 0x000ea400080010ff */
[----:B--2---:R-:W-:Y:S05]  /*b4a0*/  @!P0 BRA `(.L_x_151) ;  /* 0xfffffffc00f08947 */ /* 0x004fea000383ffff */
[----:B------:R-:W-:Y:S05]  /*b4b0*/  BRA `(.L_x_152) ;  /* 0xffffff7000747947 */ /* 0x000fea000383ffff */
.L_x_42:
[----:B----4-:R-:W-:-:S07]  /*b4c0*/  MOV R0, UR5 ;  /* 0x0000000500007c02 */ /* 0x010fce0008000f00 */
.L_x_153:
[----:B-1----:R1:W2:Y:S02]  /*b4d0*/  SYNCS.PHASECHK.TRANS64.TRYWAIT P0, [R0+URZ], R3 ;  /* 0x00000003000075a7 */ /* 0x0022a400080011ff */
[----:B--2---:R-:W-:Y:S05]  /*b4e0*/  @!P0 NANOSLEEP.SYNCS 0x989680 ;  /* 0x009896800000895d */ /* 0x004fea0003900000 */
[----:B------:R-:W2:Y:S02]  /*b4f0*/  @!P0 SYNCS.PHASECHK.TRANS64 P0, [R0+URZ], R3 ;  /* 0x00000003000085a7 */ /* 0x000ea400080010ff */
[----:B--2---:R-:W-:Y:S05]  /*b500*/  @!P0 BRA `(.L_x_153) ;  /* 0xfffffffc00f08947 */ /* 0x004fea000383ffff */
[----:B------:R-:W-:Y:S05]  /*b510*/  BRA `(.L_x_154) ;  /* 0xffffff7000807947 */ /* 0x000fea000383ffff */
.L_x_43:
[----:B----4-:R-:W-:-:S07]  /*b520*/  MOV R0, UR5 ;  /* 0x0000000500007c02 */ /* 0x010fce0008000f00 */
.L_x_155:
[----:B-1----:R1:W2:Y:S02]  /*b530*/  SYNCS.PHASECHK.TRANS64.TRYWAIT P0, [R0+URZ], R3 ;  /* 0x00000003000075a7 */ /* 0x0022a400080011ff */
[----:B--2---:R-:W-:Y:S05]  /*b540*/  @!P0 NANOSLEEP.SYNCS 0x989680 ;  /* 0x009896800000895d */ /* 0x004fea0003900000 */
[----:B------:R-:W2:Y:S02]  /*b550*/  @!P0 SYNCS.PHASECHK.TRANS64 P0, [R0+URZ], R3 ;  /* 0x00000003000085a7 */ /* 0x000ea400080010ff */
[----:B--2---:R-:W-:Y:S05]  /*b560*/  @!P0 BRA `(.L_x_155) ;  /* 0xfffffffc00f08947 */ /* 0x004fea000383ffff */
[----:B------:R-:W-:Y:S05]  /*b570*/  BRA `(.L_x_156) ;  /* 0xffffff70008c7947 */ /* 0x000fea000383ffff */
.L_x_44:
[----:B----4-:R-:W-:-:S07]  /*b580*/  MOV R0, UR5 ;  /* 0x0000000500007c02 */ /* 0x010fce0008000f00 */
.L_x_157:
[----:B-1----:R1:W2:Y:S02]  /*b590*/  SYNCS.PHASECHK.TRANS64.TRYWAIT P0, [R0+URZ], R3 ;  /* 0x00000003000075a7 */ /* 0x0022a400080011ff */
[----:B--2---:R-:W-:Y:S05]  /*b5a0*/  @!P0 NANOSLEEP.SYNCS 0x989680 ;  /* 0x009896800000895d */ /* 0x004fea0003900000 */
[----:B------:R-:W2:Y:S02]  /*b5b0*/  @!P0 SYNCS.PHASECHK.TRANS64 P0, [R0+URZ], R3 ;  /* 0x00000003000085a7 */ /* 0x000ea400080010ff */
[----:B--2---:R-:W-:Y:S05]  /*b5c0*/  @!P0 BRA `(.L_x_157) ;  /* 0xfffffffc00f08947 */ /* 0x004fea000383ffff */
[----:B------:R-:W-:Y:S05]  /*b5d0*/  BRA `(.L_x_158) ;  /* 0xffffff7000987947 */ /* 0x000fea000383ffff */
.L_x_45:
[----:B----4-:R-:W-:-:S07]  /*b5e0*/  MOV R0, UR5 ;  /* 0x0000000500007c02 */ /* 0x010fce0008000f00 */
.L_x_159:
[----:B-1----:R1:W2:Y:S02]  /*b5f0*/  SYNCS.PHASECHK.TRANS64.TRYWAIT P0, [R0+URZ], R3 ;  /* 0x00000003000075a7 */ /* 0x0022a400080011ff */
[----:B--2---:R-:W-:Y:S05]  /*b600*/  @!P0 NANOSLEEP.SYNCS 0x989680 ;  /* 0x009896800000895d */ /* 0x004fea0003900000 */
[----:B------:R-:W2:Y:S02]  /*b610*/  @!P0 SYNCS.PHASECHK.TRANS64 P0, [R0+URZ], R3 ;  /* 0x00000003000085a7 */ /* 0x000ea400080010ff */
[----:B--2---:R-:W-:Y:S05]  /*b620*/  @!P0 BRA `(.L_x_159) ;  /* 0xfffffffc00f08947 */ /* 0x004fea000383ffff */
[----:B------:R-:W-:Y:S05]  /*b630*/  BRA `(.L_x_160) ;  /* 0xffffff7000a47947 */ /* 0x000fea000383ffff */
.L_x_46:
[----:B----4-:R-:W-:-:S07]  /*b640*/  MOV R0, UR5 ;  /* 0x0000000500007c02 */ /* 0x010fce0008000f00 */
.L_x_161:
[----:B-1----:R1:W2:Y:S02]  /*b650*/  SYNCS.PHASECHK.TRANS64.TRYWAIT P0, [R0+URZ], R3 ;  /* 0x00000003000075a7 */ /* 0x0022a400080011ff */
[----:B--2---:R-:W-:Y:S05]  /*b660*/  @!P0 NANOSLEEP.SYNCS 0x989680 ;  /* 0x009896800000895d */ /* 0x004fea0003900000 */
[----:B------:R-:W2:Y:S02]  /*b670*/  @!P0 SYNCS.PHASECHK.TRANS64 P0, [R0+URZ], R3 ;  /* 0x00000003000085a7 */ /* 0x000ea400080010ff */
[----:B--2---:R-:W-:Y:S05]  /*b680*/  @!P0 BRA `(.L_x_161) ;  /* 0xfffffffc00f08947 */ /* 0x004fea000383ffff */
[----:B------:R-:W-:Y:S05]  /*b690*/  BRA `(.L_x_162) ;  /* 0xffffff7000b07947 */ /* 0x000fea000383ffff */
.L_x_47:
[----:B----4-:R-:W-:-:S07]  /*b6a0*/  MOV R0, UR5 ;  /* 0x0000000500007c02 */ /* 0x010fce0008000f00 */
.L_x_163:
[----:B-1----:R1:W2:Y:S02]  /*b6b0*/  SYNCS.PHASECHK.TRANS64.TRYWAIT P0, [R0+URZ], R3 ;  /* 0x00000003000075a7 */ /* 0x0022a400080011ff */
[----:B--2---:R-:W-:Y:S05]  /*b6c0*/  @!P0 NANOSLEEP.SYNCS 0x989680 ;  /* 0x009896800000895d */ /* 0x004fea0003900000 */
[----:B------:R-:W2:Y:S02]  /*b6d0*/  @!P0 SYNCS.PHASECHK.TRANS64 P0, [R0+URZ], R3 ;  /* 0x00000003000085a7 */ /* 0x000ea400080010ff */
[----:B--2---:R-:W-:Y:S05]  /*b6e0*/  @!P0 BRA `(.L_x_163) ;  /* 0xfffffffc00f08947 */ /* 0x004fea000383ffff */
[----:B------:R-:W-:Y:S05]  /*b6f0*/  BRA `(.L_x_164) ;  /* 0xffffff7000bc7947 */ /* 0x000fea000383ffff */
.L_x_48:
[----:B----4-:R-:W-:-:S07]  /*b700*/  MOV R0, UR5 ;  /* 0x0000000500007c02 */ /* 0x010fce0008000f00 */
.L_x_165:
[----:B-1----:R1:W2:Y:S02]  /*b710*/  SYNCS.PHASECHK.TRANS64.TRYWAIT P0, [R0+URZ], R3 ;  /* 0x00000003000075a7 */ /* 0x0022a400080011ff */
[----:B--2---:R-:W-:Y:S05]  /*b720*/  @!P0 NANOSLEEP.SYNCS 0x989680 ;  /* 0x009896800000895d */ /* 0x004fea0003900000 */
[----:B------:R-:W2:Y:S02]  /*b730*/  @!P0 SYNCS.PHASECHK.TRANS64 P0, [R0+URZ], R3 ;  /* 0x00000003000085a7 */ /* 0x000ea400080010ff */
[----:B--2---:R-:W-:Y:S05]  /*b740*/  @!P0 BRA `(.L_x_165) ;  /* 0xfffffffc00f08947 */ /* 0x004fea000383ffff */
[----:B------:R-:W-:Y:S05]  /*b750*/  BRA `(.L_x_166) ;  /* 0xffffff7000c87947 */ /* 0x000fea000383ffff */
.L_x_51:
[----:B-1----:R1:W2:Y:S02]  /*b760*/  SYNCS.PHASECHK.TRANS64.TRYWAIT P0, [R0+URZ+0x160], R5 ;  /* 0x00016005000075a7 */ /* 0x0022a400080011ff */
[----:B--2---:R-:W-:Y:S05]  /*b770*/  @!P0 NANOSLEEP.SYNCS 0x989680 ;  /* 0x009896800000895d */ /* 0x004fea0003900000 */
[----:B------:R-:W2:Y:S02]  /*b780*/  @!P0 SYNCS.PHASECHK.TRANS64 P0, [R0+URZ+0x160], R5 ;  /* 0x00016005000085a7 */ /* 0x000ea400080010ff */
[----:B--2---:R-:W-:Y:S05]  /*b790*/  @!P0 BRA `(.L_x_51) ;  /* 0xfffffffc00f08947 */ /* 0x004fea000383ffff */
[----:B------:R-:W-:Y:S05]  /*b7a0*/  BRA `(.L_x_167) ;  /* 0xffffff7400247947 */ /* 0x000fea000383ffff */
.L_x_52:
[----:B------:R-:W-:-:S07]  /*b7b0*/  MOV R0, UR5 ;  /* 0x0000000500007c02 */ /* 0x000fce0008000f00 */
.L_x_168:
[----:B-1----:R1:W2:Y:S02]  /*b7c0*/  SYNCS.PHASECHK.TRANS64.TRYWAIT P0, [R0+URZ+0x130], R5 ;  /* 0x00013005000075a7 */ /* 0x0022a400080011ff */
[----:B--2---:R-:W-:Y:S05]  /*b7d0*/  @!P0 NANOSLEEP.SYNCS 0x989680 ;  /* 0x009896800000895d */ /* 0x004fea0003900000 */
[----:B------:R-:W2:Y:S02]  /*b7e0*/  @!P0 SYNCS.PHASECHK.TRANS64 P0, [R0+URZ+0x130], R5 ;  /* 0x00013005000085a7 */ /* 0x000ea400080010ff */
[----:B--2---:R-:W-:Y:S05]  /*b7f0*/  @!P0 BRA `(.L_x_168) ;  /* 0xfffffffc00f08947 */ /* 0x004fea000383ffff */
[----:B------:R-:W-:Y:S05]  /*b800*/  BRA `(.L_x_169) ;  /* 0xffffff7400347947 */ /* 0x000fea000383ffff */
.L_x_53:
[----:B-1----:R1:W2:Y:S02]  /*b810*/  SYNCS.PHASECHK.TRANS64.TRYWAIT P1, [R0+URZ+0x120], R5 ;  /* 0x00012005000075a7 */ /* 0x0022a400080211ff */
[----:B--2---:R-:W-:Y:S05]  /*b820*/  @!P1 NANOSLEEP.SYNCS 0x989680 ;  /* 0x009896800000995d */ /* 0x004fea0003900000 */
[----:B------:R-:W2:Y:S02]  /*b830*/  @!P1 SYNCS.PHASECHK.TRANS64 P1, [R0+URZ+0x120], R5 ;  /* 0x00012005000095a7 */ /* 0x000ea400080210ff */
[----:B--2---:R-:W-:Y:S05]  /*b840*/  @!P1 BRA `(.L_x_53) ;  /* 0xfffffffc00f09947 */ /* 0x004fea000383ffff */
[----:B------:R-:W-:Y:S05]  /*b850*/  BRA `(.L_x_170) ;  /* 0xffffff7400647947 */ /* 0x000fea000383ffff */
.L_x_56:
[----:B------:R-:W-:-:S07]  /*b860*/  MOV R0, UR5 ;  /* 0x0000000500007c02 */ /* 0x000fce0008000f00 */
.L_x_171:
[----:B-1----:R1:W2:Y:S02]  /*b870*/  SYNCS.PHASECHK.TRANS64.TRYWAIT P0, [R0+URZ+0x130], R3 ;  /* 0x00013003000075a7 */ /* 0x0022a400080011ff */
[----:B--2---:R-:W-:Y:S05]  /*b880*/  @!P0 NANOSLEEP.SYNCS 0x989680 ;  /* 0x009896800000895d */ /* 0x004fea0003900000 */
[----:B------:R-:W2:Y:S02]  /*b890*/  @!P0 SYNCS.PHASECHK.TRANS64 P0, [R0+URZ+0x130], R3 ;  /* 0x00013003000085a7 */ /* 0x000ea400080010ff */
[----:B--2---:R-:W-:Y:S05]  /*b8a0*/  @!P0 BRA `(.L_x_171) ;  /* 0xfffffffc00f08947 */ /* 0x004fea000383ffff */
[----:B------:R-:W-:Y:S05]  /*b8b0*/  BRA `(.L_x_55) ;  /* 0xffffff7400b87947 */ /* 0x000fea000383ffff */
.L_x_63:
[----:B-1----:R1:W2:Y:S02]  /*b8c0*/  SYNCS.PHASECHK.TRANS64.TRYWAIT P1, [R0+URZ+0x120], R5 ;  /* 0x00012005000075a7 */ /* 0x0022a400080211ff */
[----:B--2---:R-:W-:Y:S05]  /*b8d0*/  @!P1 NANOSLEEP.SYNCS 0x989680 ;  /* 0x009896800000995d */ /* 0x004fea0003900000 */
[----:B------:R-:W2:Y:S02]  /*b8e0*/  @!P1 SYNCS.PHASECHK.TRANS64 P1, [R0+URZ+0x120], R5 ;  /* 0x00012005000095a7 */ /* 0x000ea400080210ff */
[----:B--2---:R-:W-:Y:S05]  /*b8f0*/  @!P1 BRA `(.L_x_63) ;  /* 0xfffffffc00f09947 */ /* 0x004fea000383ffff */
[----:B------:R-:W-:Y:S05]  /*b900*/  BRA `(.L_x_172) ;  /* 0xffffff7c00107947 */ /* 0x000fea000383ffff */
.L_x_64:
[----:B------:R-:W-:-:S07]  /*b910*/  MOV R3, UR9 ;  /* 0x0000000900037c02 */ /* 0x000fce0008000f00 */
.L_x_173:
[----:B-1----:R1:W2:Y:S02]  /*b920*/  SYNCS.PHASECHK.TRANS64.TRYWAIT P0, [R3+URZ+0x150], R0 ;  /* 0x00015000030075a7 */ /* 0x0022a400080011ff */
[----:B--2---:R-:W-:Y:S05]  /*b930*/  @!P0 NANOSLEEP.SYNCS 0x989680 ;  /* 0x009896800000895d */ /* 0x004fea0003900000 */
[----:B------:R-:W2:Y:S02]  /*b940*/  @!P0 SYNCS.PHASECHK.TRANS64 P0, [R3+URZ+0x150], R0 ;  /* 0x00015000030085a7 */ /* 0x000ea400080010ff */
[----:B--2---:R-:W-:Y:S05]  /*b950*/  @!P0 BRA `(.L_x_173) ;  /* 0xfffffffc00f08947 */ /* 0x004fea000383ffff */
[----:B------:R-:W-:Y:S05]  /*b960*/  BRA `(.L_x_174) ;  /* 0xffffff7c00447947 */ /* 0x000fea000383ffff */
.L_x_67:
[----:B------:R-:W-:Y:S07]  /*b970*/  MOV R0, UR7 ;  /* 0x0000000700007c02 */ /* 0x000fee0008000f00 */
.L_x_175:
[----:B-1----:R1:W2:Y:S02]  /*b980*/  SYNCS.PHASECHK.TRANS64.TRYWAIT P0, [R0+URZ], R3 ;  /* 0x00000003000075a7 */ /* 0x0022a400080011ff */
[----:B--2---:R-:W-:Y:S05]  /*b990*/  @!P0 NANOSLEEP.SYNCS 0x989680 ;  /* 0x009896800000895d */ /* 0x004fea0003900000 */
[----:B------:R-:W2:Y:S02]  /*b9a0*/  @!P0 SYNCS.PHASECHK.TRANS64 P0, [R0+URZ], R3 ;  /* 0x00000003000085a7 */ /* 0x000ea400080010ff */
[----:B--2---:R-:W-:Y:S05]  /*b9b0*/  @!P0 BRA `(.L_x_175) ;  /* 0xfffffffc00f08947 */ /* 0x004fea000383ffff */
[----:B------:R-:W-:Y:S05]  /*b9c0*/  BRA `(.L_x_66) ;  /* 0xffffff7c00647947 */ /* 0x000fea000383ffff */
.L_x_70:
[----:B------:R-:W-:-:S07]  /*b9d0*/  MOV R0, UR5 ;  /* 0x0000000500007c02 */ /* 0x000fce0008000f00 */
.L_x_176:
[----:B--2---:R2:W3:Y:S02]  /*b9e0*/  SYNCS.PHASECHK.TRANS64.TRYWAIT P0, [R0+URZ], R3 ;  /* 0x00000003000075a7 */ /* 0x0044e400080011ff */
[----:B---3--:R-:W-:Y:S05]  /*b9f0*/  @!P0 NANOSLEEP.SYNCS 0x989680 ;  /* 0x009896800000895d */ /* 0x008fea0003900000 */
[----:B------:R-:W3:Y:S02]  /*ba00*/  @!P0 SYNCS.PHASECHK.TRANS64 P0, [R0+URZ], R3 ;  /* 0x00000003000085a7 */ /* 0x000ee400080010ff */
[----:B---3--:R-:W-:Y:S05]  /*ba10*/  @!P0 BRA `(.L_x_176) ;  /* 0xfffffffc00f08947 */ /* 0x008fea000383ffff */
[----:B------:R-:W-:Y:S05]  /*ba20*/  BRA `(.L_x_177) ;  /* 0xffffff8000047947 */ /* 0x000fea000383ffff */
.L_x_71:
[----:B------:R-:W-:-:S07]  /*ba30*/  MOV R0, UR7 ;  /* 0x0000000700007c02 */ /* 0x000fce0008000f00 */
.L_x_178:
[----:B--2---:R2:W3:Y:S02]  /*ba40*/  SYNCS.PHASECHK.TRANS64.TRYWAIT P0, [R0+URZ], R3 ;  /* 0x00000003000075a7 */ /* 0x0044e400080011ff */
[----:B---3--:R-:W-:Y:S05]  /*ba50*/  @!P0 NANOSLEEP.SYNCS 0x989680 ;  /* 0x009896800000895d */ /* 0x008fea0003900000 */
[----:B------:R-:W3:Y:S02]  /*ba60*/  @!P0 SYNCS.PHASECHK.TRANS64 P0, [R0+URZ], R3 ;  /* 0x00000003000085a7 */ /* 0x000ee400080010ff */
[----:B---3--:R-:W-:Y:S05]  /*ba70*/  @!P0 BRA `(.L_x_178) ;  /* 0xfffffffc00f08947 */ /* 0x008fea000383ffff */
[----:B------:R-:W-:Y:S05]  /*ba80*/  BRA `(.L_x_179) ;  /* 0xffffff8000107947 */ /* 0x000fea000383ffff */
.L_x_76:
[----:B--2---:R2:W3:Y:S02]  /*ba90*/  SYNCS.PHASECHK.TRANS64.TRYWAIT P0, [R0+URZ+0x120], R3 ;  /* 0x00012003000075a7 */ /* 0x0044e400080011ff */
[----:B---3--:R-:W-:Y:S05]  /*baa0*/  @!P0 NANOSLEEP.SYNCS 0x989680 ;  /* 0x009896800000895d */ /* 0x008fea0003900000 */
[----:B------:R-:W3:Y:S02]  /*bab0*/  @!P0 SYNCS.PHASECHK.TRANS64 P0, [R0+URZ+0x120], R3 ;  /* 0x00012003000085a7 */ /* 0x000ee400080010ff */
[----:B---3--:R-:W-:Y:S05]  /*bac0*/  @!P0 BRA `(.L_x_76) ;  /* 0xfffffffc00f08947 */ /* 0x008fea000383ffff */
[----:B------:R-:W-:Y:S05]  /*bad0*/  BRA `(.L_x_180) ;  /* 0xffffff84001c7947 */ /* 0x000fea000383ffff */
.L_x_79:
[----:B------:R-:W-:Y:S07]  /*bae0*/  MOV R0, UR7 ;  /* 0x0000000700007c02 */ /* 0x000fee0008000f00 */
.L_x_181:
[----:B--2---:R2:W3:Y:S02]  /*baf0*/  SYNCS.PHASECHK.TRANS64.TRYWAIT P0, [R0+URZ+0x118], R3 ;  /* 0x00011803000075a7 */ /* 0x0044e400080011ff */
[----:B---3--:R-:W-:Y:S05]  /*bb00*/  @!P0 NANOSLEEP.SYNCS 0x989680 ;  /* 0x009896800000895d */ /* 0x008fea0003900000 */
[----:B------:R-:W3:Y:S02]  /*bb10*/  @!P0 SYNCS.PHASECHK.TRANS64 P0, [R0+URZ+0x118], R3 ;  /* 0x00011803000085a7 */ /* 0x000ee400080010ff */
[----:B---3--:R-:W-:Y:S05]  /*bb20*/  @!P0 BRA `(.L_x_181) ;  /* 0xfffffffc00f08947 */ /* 0x008fea000383ffff */
[----:B------:R-:W-:Y:S05]  /*bb30*/  BRA `(.L_x_78) ;  /* 0xffffff8400fc7947 */ /* 0x000fea000383ffff */
.L_x_82:
[----:B------:R-:W-:Y:S07]  /*bb40*/  MOV R3, UR7 ;  /* 0x0000000700037c02 */ /* 0x000fee0008000f00 */
.L_x_182:
[----:B-1----:R1:W2:Y:S02]  /*bb50*/  SYNCS.PHASECHK.TRANS64.TRYWAIT P0, [R3+URZ+0xf0], R12 ;  /* 0x0000f00c030075a7 */ /* 0x0022a400080011ff */
[----:B--2---:R-:W-:Y:S05]  /*bb60*/  @!P0 NANOSLEEP.SYNCS 0x989680 ;  /* 0x009896800000895d */ /* 0x004fea0003900000 */
[----:B------:R-:W2:Y:S02]  /*bb70*/  @!P0 SYNCS.PHASECHK.TRANS64 P0, [R3+URZ+0xf0], R12 ;  /* 0x0000f00c030085a7 */ /* 0x000ea400080010ff */
[----:B--2---:R-:W-:Y:S05]  /*bb80*/  @!P0 BRA `(.L_x_182) ;  /* 0xfffffffc00f08947 */ /* 0x004fea000383ffff */
[----:B------:R-:W-:Y:S05]  /*bb90*/  BRA `(.L_x_183) ;  /* 0xffffff8800747947 */ /* 0x000fea000383ffff */
.L_x_83:
[----:B-1----:R-:W-:Y:S07]  /*bba0*/  MOV R3, UR7 ;  /* 0x0000000700037c02 */ /* 0x002fee0008000f00 */
.L_x_184:
[----:B-1----:R1:W2:Y:S02]  /*bbb0*/  SYNCS.PHASECHK.TRANS64.TRYWAIT P0, [R3+URZ+0xf8], R12 ;  /* 0x0000f80c030075a7 */ /* 0x0022a400080011ff */
[----:B--2---:R-:W-:Y:S05]  /*bbc0*/  @!P0 NANOSLEEP.SYNCS 0x989680 ;  /* 0x009896800000895d */ /* 0x004fea0003900000 */
[----:B------:R-:W2:Y:S02]  /*bbd0*/  @!P0 SYNCS.PHASECHK.TRANS64 P0, [R3+URZ+0xf8], R12 ;  /* 0x0000f80c030085a7 */ /* 0x000ea400080010ff */
[----:B--2---:R-:W-:Y:S05]  /*bbe0*/  @!P0 BRA `(.L_x_184) ;  /* 0xfffffffc00f08947 */ /* 0x004fea000383ffff */
[----:B------:R-:W-:Y:S05]  /*bbf0*/  BRA `(.L_x_185) ;  /* 0xffffff8800b07947 */ /* 0x000fea000383ffff */
.L_x_84:
[----:B-1----:R-:W-:Y:S07]  /*bc00*/  MOV R3, UR7 ;  /* 0x0000000700037c02 */ /* 0x002fee0008000f00 */
.L_x_186:
[----:B-1----:R1:W2:Y:S02]  /*bc10*/  SYNCS.PHASECHK.TRANS64.TRYWAIT P0, [R3+URZ+0x100], R12 ;  /* 0x0001000c030075a7 */ /* 0x0022a400080011ff */
[----:B--2---:R-:W-:Y:S05]  /*bc20*/  @!P0 NANOSLEEP.SYNCS 0x989680 ;  /* 0x009896800000895d */ /* 0x004fea0003900000 */
[----:B------:R-:W2:Y:S02]  /*bc30*/  @!P0 SYNCS.PHASECHK.TRANS64 P0, [R3+URZ+0x100], R12 ;  /* 0x0001000c030085a7 */ /* 0x000ea400080010ff */
[----:B--2---:R-:W-:Y:S05]  /*bc40*/  @!P0 BRA `(.L_x_186) ;  /* 0xfffffffc00f08947 */ /* 0x004fea000383ffff */
[----:B------:R-:W-:Y:S05]  /*bc50*/  BRA `(.L_x_187) ;  /* 0xffffff8800f87947 */ /* 0x000fea000383ffff */
.L_x_85:
[----:B------:R-:W-:Y:S07]  /*bc60*/  MOV R3, UR7 ;  /* 0x0000000700037c02 */ /* 0x000fee0008000f00 */
.L_x_188:
[----:B-1----:R1:W2:Y:S02]  /*bc70*/  SYNCS.PHASECHK.TRANS64.TRYWAIT P0, [R3+URZ+0x108], R12 ;  /* 0x0001080c030075a7 */ /* 0x0022a400080011ff */
[----:B--2---:R-:W-:Y:S05]  /*bc80*/  @!P0 NANOSLEEP.SYNCS 0x989680 ;  /* 0x009896800000895d */ /* 0x004fea0003900000 */
[----:B------:R-:W2:Y:S02]  /*bc90*/  @!P0 SYNCS.PHASECHK.TRANS64 P0, [R3+URZ+0x108], R12 ;  /* 0x0001080c030085a7 */ /* 0x000ea400080010ff */
[----:B--2---:R-:W-:Y:S05]  /*bca0*/  @!P0 BRA `(.L_x_188) ;  /* 0xfffffffc00f08947 */ /* 0x004fea000383ffff */
[----:B------:R-:W-:Y:S05]  /*bcb0*/  BRA `(.L_x_189) ;  /* 0xffffff8c00807947 */ /* 0x000fea000383ffff */
.L_x_87:
[----:B------:R-:W-:-:S07]  /*bcc0*/  MOV R0, UR7 ;  /* 0x0000000700007c02 */ /* 0x000fce0008000f00 */
.L_x_190:
[----:B-1----:R1:W3:Y:S02]  /*bcd0*/  SYNCS.PHASECHK.TRANS64.TRYWAIT P0, [R0+URZ+0xf0], R3 ;  /* 0x0000f003000075a7 */ /* 0x0022e400080011ff */
[----:B---3--:R-:W-:Y:S05]  /*bce0*/  @!P0 NANOSLEEP.SYNCS 0x989680 ;  /* 0x009896800000895d */ /* 0x008fea0003900000 */
[----:B------:R-:W3:Y:S02]  /*bcf0*/  @!P0 SYNCS.PHASECHK.TRANS64 P0, [R0+URZ+0xf0], R3 ;  /* 0x0000f003000085a7 */ /* 0x000ee400080010ff */
[----:B---3--:R-:W-:Y:S05]  /*bd00*/  @!P0 BRA `(.L_x_190) ;  /* 0xfffffffc00f08947 */ /* 0x008fea000383ffff */
[----:B------:R-:W-:Y:S05]  /*bd10*/  BRA `(.L_x_191) ;  /* 0xffffff8c00f07947 */ /* 0x000fea000383ffff */
.L_x_88:
[----:B-1----:R-:W-:-:S07]  /*bd20*/  MOV R0, UR7 ;  /* 0x0000000700007c02 */ /* 0x002fce0008000f00 */
.L_x_192:
[----:B-1----:R1:W3:Y:S02]  /*bd30*/  SYNCS.PHASECHK.TRANS64.TRYWAIT P0, [R0+URZ+0xf8], R3 ;  /* 0x0000f803000075a7 */ /* 0x0022e400080011ff */
[----:B---3--:R-:W-:Y:S05]  /*bd40*/  @!P0 NANOSLEEP.SYNCS 0x989680 ;  /* 0x009896800000895d */ /* 0x008fea0003900000 */
[----:B------:R-:W3:Y:S02]  /*bd50*/  @!P0 SYNCS.PHASECHK.TRANS64 P0, [R0+URZ+0xf8], R3 ;  /* 0x0000f803000085a7 */ /* 0x000ee400080010ff */
[----:B---3--:R-:W-:Y:S05]  /*bd60*/  @!P0 BRA `(.L_x_192) ;  /* 0xfffffffc00f08947 */ /* 0x008fea000383ffff */
[----:B------:R-:W-:Y:S05]  /*bd70*/  BRA `(.L_x_193) ;  /* 0xffffff8c00e07947 */ /* 0x000fea000383ffff */
.L_x_89:
[----:B-1----:R-:W-:-:S07]  /*bd80*/  MOV R0, UR7 ;  /* 0x0000000700007c02 */ /* 0x002fce0008000f00 */
.L_x_194:
[----:B-1----:R1:W3:Y:S02]  /*bd90*/  SYNCS.PHASECHK.TRANS64.TRYWAIT P0, [R0+URZ+0x100], R3 ;  /* 0x00010003000075a7 */ /* 0x0022e400080011ff */
[----:B---3--:R-:W-:Y:S05]  /*bda0*/  @!P0 NANOSLEEP.SYNCS 0x989680 ;  /* 0x009896800000895d */ /* 0x008fea0003900000 */
[----:B------:R-:W3:Y:S02]  /*bdb0*/  @!P0 SYNCS.PHASECHK.TRANS64 P0, [R0+URZ+0x100], R3 ;  /* 0x00010003000085a7 */ /* 0x000ee400080010ff */
[----:B---3--:R-:W-:Y:S05]  /*bdc0*/  @!P0 BRA `(.L_x_194) ;  /* 0xfffffffc00f08947 */ /* 0x008fea000383ffff */
[----:B------:R-:W-:Y:S05]  /*bdd0*/  BRA `(.L_x_195) ;  /* 0xffffff8c00d07947 */ /* 0x000fea000383ffff */
.L_x_91:
[----:B--2---:R2:W4:Y:S02]  /*bde0*/  SYNCS.PHASECHK.TRANS64.TRYWAIT P0, [R0+URZ+0x120], R3 ;  /* 0x00012003000075a7 */ /* 0x00452400080011ff */
[----:B----4-:R-:W-:Y:S05]  /*bdf0*/  @!P0 NANOSLEEP.SYNCS 0x989680 ;  /* 0x009896800000895d */ /* 0x010fea0003900000 */
[----:B------:R-:W4:Y:S02]  /*be00*/  @!P0 SYNCS.PHASECHK.TRANS64 P0, [R0+URZ+0x120], R3 ;  /* 0x00012003000085a7 */ /* 0x000f2400080010ff */
[----:B----4-:R-:W-:Y:S05]  /*be10*/  @!P0 BRA `(.L_x_91) ;  /* 0xfffffffc00f08947 */ /* 0x010fea000383ffff */
[----:B------:R-:W-:Y:S05]  /*be20*/  BRA `(.L_x_196) ;  /* 0xffffff9000a47947 */ /* 0x000fea000383ffff */
.L_x_102:
[----:B-1----:R-:W-:Y:S04]  /*be30*/  MOV R2, UR48 ;  /* 0x0000003000027c02 */ /* 0x002fe80008000f00 */
[----:B------:R1:W3:Y:S03]  /*be40*/  SYNCS.PHASECHK.TRANS64.TRYWAIT P1, [R2+URZ+0xd0], R3 ;  /* 0x0000d003020075a7 */ /* 0x0002e600080211ff */
[----:B---3--:R-:W-:Y:S05]  /*be50*/  @!P1 NANOSLEEP.SYNCS 0x989680 ;  /* 0x009896800000995d */ /* 0x008fea0003900000 */
[----:B------:R-:W3:Y:S02]  /*be60*/  @!P1 SYNCS.PHASECHK.TRANS64 P1, [R2+URZ+0xd0], R3 ;  /* 0x0000d003020095a7 */ /* 0x000ee400080210ff */
[----:B---3--:R-:W-:Y:S05]  /*be70*/  @!P1 BRA `(.L_x_102) ;  /* 0xfffffffc00ec9947 */ /* 0x008fea000383ffff */
[----:B------:R-:W-:Y:S05]  /*be80*/  BRA `(.L_x_101) ;  /* 0xffffffa000247947 */ /* 0x000fea000383ffff */
.L_x_104:
[----:B-1----:R1:W4:Y:S02]  /*be90*/  SYNCS.PHASECHK.TRANS64.TRYWAIT P0, [R87+URZ+0x140], R0 ;  /* 0x00014000570075a7 */ /* 0x00232400080011ff */
[----:B----4-:R-:W-:Y:S05]  /*bea0*/  @!P0 NANOSLEEP.SYNCS 0x989680 ;  /* 0x009896800000895d */ /* 0x010fea0003900000 */
[----:B------:R-:W4:Y:S02]  /*beb0*/  @!P0 SYNCS.PHASECHK.TRANS64 P0, [R87+URZ+0x140], R0 ;  /* 0x00014000570085a7 */ /* 0x000f2400080010ff */
[----:B----4-:R-:W-:Y:S05]  /*bec0*/  @!P0 BRA `(.L_x_104) ;  /* 0xfffffffc00f08947 */ /* 0x010fea000383ffff */
[----:B------:R-:W-:Y:S05]  /*bed0*/  BRA `(.L_x_103) ;  /* 0xffffffa0005c7947 */ /* 0x000fea000383ffff */
.L_x_113:
[----:B--2---:R2:W4:Y:S02]  /*bee0*/  SYNCS.PHASECHK.TRANS64.TRYWAIT P0, [R3+URZ+0xd0], R0 ;  /* 0x0000d000030075a7 */ /* 0x00452400080011ff */
[----:B----4-:R-:W-:Y:S05]  /*bef0*/  @!P0 NANOSLEEP.SYNCS 0x989680 ;  /* 0x009896800000895d */ /* 0x010fea0003900000 */
[----:B------:R-:W4:Y:S02]  /*bf00*/  @!P0 SYNCS.PHASECHK.TRANS64 P0, [R3+URZ+0xd0], R0 ;  /* 0x0000d000030085a7 */ /* 0x000f2400080010ff */
[----:B----4-:R-:W-:Y:S05]  /*bf10*/  @!P0 BRA `(.L_x_113) ;  /* 0xfffffffc00f08947 */ /* 0x010fea000383ffff */
[----:B------:R-:W-:Y:S05]  /*bf20*/  BRA `(.L_x_112) ;  /* 0xffffffb400087947 */ /* 0x000fea000383ffff */
.L_x_121:
[----:B-1----:R1:W4:Y:S02]  /*bf30*/  SYNCS.PHASECHK.TRANS64.TRYWAIT P0, [R0+URZ+0xd0], R7 ;  /* 0x0000d007000075a7 */ /* 0x00232400080011ff */
[----:B----4-:R-:W-:Y:S05]  /*bf40*/  @!P0 NANOSLEEP.SYNCS 0x989680 ;  /* 0x009896800000895d */ /* 0x010fea0003900000 */
[----:B------:R-:W4:Y:S02]  /*bf50*/  @!P0 SYNCS.PHASECHK.TRANS64 P0, [R0+URZ+0xd0], R7 ;  /* 0x0000d007000085a7 */ /* 0x000f2400080010ff */
[----:B----4-:R-:W-:Y:S05]  /*bf60*/  @!P0 BRA `(.L_x_121) ;  /* 0xfffffffc00f08947 */ /* 0x010fea000383ffff */
[----:B------:R-:W-:Y:S05]  /*bf70*/  BRA `(.L_x_120) ;  /* 0xffffffc400fc7947 */ /* 0x000fea000383ffff */
.L_x_129:
[----:B-1----:R1:W2:Y:S02]  /*bf80*/  SYNCS.PHASECHK.TRANS64.TRYWAIT P0, [R3+URZ+0xd0], R0 ;  /* 0x0000d000030075a7 */ /* 0x0022a400080011ff */
[----:B--2---:R-:W-:Y:S05]  /*bf90*/  @!P0 NANOSLEEP.SYNCS 0x989680 ;  /* 0x009896800000895d */ /* 0x004fea0003900000 */
[----:B------:R-:W2:Y:S02]  /*bfa0*/  @!P0 SYNCS.PHASECHK.TRANS64 P0, [R3+URZ+0xd0], R0 ;  /* 0x0000d000030085a7 */ /* 0x000ea400080010ff */
[----:B--2---:R-:W-:Y:S05]  /*bfb0*/  @!P0 BRA `(.L_x_129) ;  /* 0xfffffffc00f08947 */ /* 0x004fea000383ffff */
[----:B------:R-:W-:Y:S05]  /*bfc0*/  BRA `(.L_x_128) ;  /* 0xffffffd800f07947 */ /* 0x000fea000383ffff */
        .weak           $__internal_0_$__cuda_sm10x_tcgen05_guardrail_trap_col_being_dealloced_not_returned_by_alloc
        .type           $__internal_0_$__cuda_sm10x_tcgen05_guardrail_trap_col_being_dealloced_not_returned_by_alloc,@function
        .size           $__internal_0_$__cuda_sm10x_tcgen05_guardrail_trap_col_being_dealloced_not_returned_by_alloc,($__internal_1_$__cuda_sm10x_tcgen05_guardrail_trap_phase_invalid_during_alloc - $__internal_0_$__cuda_sm10x_tcgen05_guardrail_trap_col_being_dealloced_not_returned_by_alloc)
$__internal_0_$__cuda_sm10x_tcgen05_guardrail_trap_col_being_dealloced_not_returned_by_alloc:
[----:B------:R-:W-:Y:S05]  /*bfd0*/  BPT.TRAP 0x1 ;  /* 0x000000040000795c */ /* 0x000fea0000300000 */
[----:B------:R-:W-:-:S04]  /*bfe0*/  HFMA2 R3, -RZ, RZ, 0, 0 ;  /* 0x00000000ff037431 */ /* 0x000fc800000001ff */
[----:B------:R-:W-:Y:S05]  /*bff0*/  RET.REL.NODEC R2 `(_ZN7cutlass13device_kernelINS_4gemm6kernel13GemmUniversalIN4cute5tupleIJiiiiEEENS1_10collective13CollectiveMmaINS1_35MainloopSm100TmaUmmaWarpSpecializedILi13ELi2ELi2ENS5_IJNS4_1CILi1EEESB_SB_EEEEENS5_IJNSA_ILi128EEENSA_ILi256EEENSA_ILi16EEEEEENS_10bfloat16_tENS5_IJlSB_lEEESI_SJ_NS4_8TiledMMAINS4_8MMA_AtomIJNS4_20SM100_MMA_F16BF16_SSISI_SI_fLi128ELi256ELNS4_4UMMA5MajorE0ELSO_0ELNSN_7ScaleInE0ELSP_0EEEEEENS4_6LayoutISC_NS5_IJNSA_ILi0EEEST_ST_EEEEENS5_IJNS4_10UnderscoreESW_SW_EEEEENS4_13SM90_TMA_LOADENS4_14ComposedLayoutINS4_7SwizzleILi1ELi4ELi3EEENS4_18smem_ptr_flag_bitsILi16EEENSS_INS5_IJNSA_ILi8EEESG_EEENS5_IJSG_SB_EEEEEEEvNS4_8identityESZ_S19_vS1A_EENS_8epilogue10collective18CollectiveEpilogueINS1C_23Sm100TmaWarpSpecializedILi4ELi2ELi64ELb1ELb0EEEJSH_NS5_IJNSS_ISE_SB_EENSS_INSA_ILi64EEESB_EEEEESI_SJ_SI_SJ_NS1C_6fusion15FusionCallbacksIS1G_NS1L_17LinearCombinationISI_fSI_fLNS_15FloatRoundStyleE2EEESH_S1K_JEEENS4_5SM1004TMEM4LOAD26SM100_TMEM_LOAD_32dp32b64xESZ_NS10_INS11_ILi3ELi4ELi3EEES14_NSS_INS5_IJS15_S1I_EEENS5_IJS1I_SB_EEEEEEENS4_39AutoVectorizingCopyWithAssumedAlignmentILi128EEENS4_14SM90_TMA_STOREES1Z_S21_S21_EEEvvEEEEvNT_6ParamsE) ;  /* 0xffffff4002007950 */ /* 0x000fea0003c3ffff */
        .weak           $__internal_1_$__cuda_sm10x_tcgen05_guardrail_trap_phase_invalid_during_alloc
        .type           $__internal_1_$__cuda_sm10x_tcgen05_guardrail_trap_phase_invalid_during_alloc,@function
        .size           $__internal_1_$__cuda_sm10x_tcgen05_guardrail_trap_phase_invalid_during_alloc,($__internal_2_$__cuda_sm10x_tcgen05_guardrail_trap_unallocated_columns_being_dealloced - $__internal_1_$__cuda_sm10x_tcgen05_guardrail_trap_phase_invalid_during_alloc)
$__internal_1_$__cuda_sm10x_tcgen05_guardrail_trap_phase_invalid_during_alloc:
[----:B------:R-:W-:Y:S05]  /*c000*/  BPT.TRAP 0x1 ;  /* 0x000000040000795c */ /* 0x000fea0000300000 */
[----:B------:R-:W-:-:S04]  /*c010*/  MOV R3, 0x0 ;  /* 0x0000000000037802 */ /* 0x000fc80000000f00 */
[----:B------:R-:W-:Y:S05]  /*c020*/  RET.REL.NODEC R2 `(_ZN7cutlass13device_kernelINS_4gemm6kernel13GemmUniversalIN4cute5tupleIJiiiiEEENS1_10collective13CollectiveMmaINS1_35MainloopSm100TmaUmmaWarpSpecializedILi13ELi2ELi2ENS5_IJNS4_1CILi1EEESB_SB_EEEEENS5_IJNSA_ILi128EEENSA_ILi256EEENSA_ILi16EEEEEENS_10bfloat16_tENS5_IJlSB_lEEESI_SJ_NS4_8TiledMMAINS4_8MMA_AtomIJNS4_20SM100_MMA_F16BF16_SSISI_SI_fLi128ELi256ELNS4_4UMMA5MajorE0ELSO_0ELNSN_7ScaleInE0ELSP_0EEEEEENS4_6LayoutISC_NS5_IJNSA_ILi0EEEST_ST_EEEEENS5_IJNS4_10UnderscoreESW_SW_EEEEENS4_13SM90_TMA_LOADENS4_14ComposedLayoutINS4_7SwizzleILi1ELi4ELi3EEENS4_18smem_ptr_flag_bitsILi16EEENSS_INS5_IJNSA_ILi8EEESG_EEENS5_IJSG_SB_EEEEEEEvNS4_8identityESZ_S19_vS1A_EENS_8epilogue10collective18CollectiveEpilogueINS1C_23Sm100TmaWarpSpecializedILi4ELi2ELi64ELb1ELb0EEEJSH_NS5_IJNSS_ISE_SB_EENSS_INSA_ILi64EEESB_EEEEESI_SJ_SI_SJ_NS1C_6fusion15FusionCallbacksIS1G_NS1L_17LinearCombinationISI_fSI_fLNS_15FloatRoundStyleE2EEESH_S1K_JEEENS4_5SM1004TMEM4LOAD26SM100_TMEM_LOAD_32dp32b64xESZ_NS10_INS11_ILi3ELi4ELi3EEES14_NSS_INS5_IJS15_S1I_EEENS5_IJS1I_SB_EEEEEEENS4_39AutoVectorizingCopyWithAssumedAlignmentILi128EEENS4_14SM90_TMA_STOREES1Z_S21_S21_EEEvvEEEEvNT_6ParamsE) ;  /* 0xffffff3c02f47950 */ /* 0x000fea0003c3ffff */
        .weak           $__internal_2_$__cuda_sm10x_tcgen05_guardrail_trap_unallocated_columns_being_dealloced
        .type           $__internal_2_$__cuda_sm10x_tcgen05_guardrail_trap_unallocated_columns_being_dealloced,@function
        .size           $__internal_2_$__cuda_sm10x_tcgen05_guardrail_trap_unallocated_columns_being_dealloced,(.L_x_198 - $__internal_2_$__cuda_sm10x_tcgen05_guardrail_trap_unallocated_columns_being_dealloced)
$__internal_2_$__cuda_sm10x_tcgen05_guardrail_trap_unallocated_columns_being_dealloced:
[----:B------:R-:W-:Y:S05]  /*c030*/  BPT.TRAP 0x1 ;  /* 0x000000040000795c */ /* 0x000fea0000300000 */
[----:B------:R-:W-:-:S04]  /*c040*/  HFMA2 R3, -RZ, RZ, 0, 0 ;  /* 0x00000000ff037431 */ /* 0x000fc800000001ff */
[----:B------:R-:W-:Y:S05]  /*c050*/  RET.REL.NODEC R2 `(_ZN7cutlass13device_kernelINS_4gemm6kernel13GemmUniversalIN4cute5tupleIJiiiiEEENS1_10collective13CollectiveMmaINS1_35MainloopSm100TmaUmmaWarpSpecializedILi13ELi2ELi2ENS5_IJNS4_1CILi1EEESB_SB_EEEEENS5_IJNSA_ILi128EEENSA_ILi256EEENSA_ILi16EEEEEENS_10bfloat16_tENS5_IJlSB_lEEESI_SJ_NS4_8TiledMMAINS4_8MMA_AtomIJNS4_20SM100_MMA_F16BF16_SSISI_SI_fLi128ELi256ELNS4_4UMMA5MajorE0ELSO_0ELNSN_7ScaleInE0ELSP_0EEEEEENS4_6LayoutISC_NS5_IJNSA_ILi0EEEST_ST_EEEEENS5_IJNS4_10UnderscoreESW_SW_EEEEENS4_13SM90_TMA_LOADENS4_14ComposedLayoutINS4_7SwizzleILi1ELi4ELi3EEENS4_18smem_ptr_flag_bitsILi16EEENSS_INS5_IJNSA_ILi8EEESG_EEENS5_IJSG_SB_EEEEEEEvNS4_8identityESZ_S19_vS1A_EENS_8epilogue10collective18CollectiveEpilogueINS1C_23Sm100TmaWarpSpecializedILi4ELi2ELi64ELb1ELb0EEEJSH_NS5_IJNSS_ISE_SB_EENSS_INSA_ILi64EEESB_EEEEESI_SJ_SI_SJ_NS1C_6fusion15FusionCallbacksIS1G_NS1L_17LinearCombinationISI_fSI_fLNS_15FloatRoundStyleE2EEESH_S1K_JEEENS4_5SM1004TMEM4LOAD26SM100_TMEM_LOAD_32dp32b64xESZ_NS10_INS11_ILi3ELi4ELi3EEES14_NSS_INS5_IJS15_S1I_EEENS5_IJS1I_SB_EEEEEEENS4_39AutoVectorizingCopyWithAssumedAlignmentILi128EEENS4_14SM90_TMA_STOREES1Z_S21_S21_EEEvvEEEEvNT_6ParamsE) ;  /* 0xffffff3c02e87950 */ /* 0x000fea0003c3ffff */
.L_x_197:
[----:B------:R-:W-:-:S00]  /*c060*/  BRA `(.L_x_197) ;  /* 0xfffffffc00fc7947 */ /* 0x000fc0000383ffff */
[----:B------:R-:W-:-:S00]  /*c070*/  NOP ;  /* 0x0000000000007918 */ /* 0x000fc00000000000 */
        /* <DEDUP_REMOVED lines=8> */
.L_x_198:


//--------------------- .nv.global.init           --------------------------
	.section	.nv.global.init,"aw",@progbits
.nv.global.init:
	.type		$str$27,@object
	.size		$str$27,($str$28 - $str$27)
$str$27:
        /*0000*/ 	.byte	0x28, 0x61, 0x64, 0x64, 0x72, 0x65, 0x73, 0x73, 0x20, 0x26, 0x20, 0x6d, 0x61, 0x73, 0x6b, 0x29
        /*0010*/ 	.byte	0x20, 0x3d, 0x3d, 0x20, 0x30, 0x00
	.type		$str$28,@object
	.size		$str$28,($str$26 - $str$28)
$str$28:
        /*0016*/ 	.byte	0x2f, 0x74, 0x6d, 0x70, 0x2f, 0x63, 0x75, 0x74, 0x6c, 0x61, 0x73, 0x73, 0x5f, 0x73, 0x77, 0x65
        /*0026*/ 	.byte	0x65, 0x70, 0x5f, 0x73, 0x72, 0x63, 0x2f, 0x69, 0x6e, 0x63, 0x6c, 0x75, 0x64, 0x65, 0x2f, 0x63
        /*0036*/ 	.byte	0x75, 0x74, 0x65, 0x2f, 0x70, 0x6f, 0x69, 0x6e, 0x74, 0x65, 0x72, 0x5f, 0x66, 0x6c, 0x61, 0x67
        /*0046*/ 	.byte	0x67, 0x65, 0x64, 0x2e, 0x68, 0x70, 0x70, 0x00
	.type		$str$26,@object
	.size		$str$26,($str$25 - $str$26)
$str$26:
        /*004e*/ 	.byte	0x2f, 0x74, 0x6d, 0x70, 0x2f, 0x63, 0x75, 0x74, 0x6c, 0x61, 0x73, 0x73, 0x5f, 0x73, 0x77, 0x65
        /*005e*/ 	.byte	0x65, 0x70, 0x5f, 0x73, 0x72, 0x63, 0x2f, 0x69, 0x6e, 0x63, 0x6c, 0x75, 0x64, 0x65, 0x2f, 0x63
        /*006e*/ 	.byte	0x75, 0x74, 0x65, 0x2f, 0x61, 0x74, 0x6f, 0x6d, 0x2f, 0x63, 0x6f, 0x70, 0x79, 0x5f, 0x74, 0x72
        /*007e*/ 	.byte	0x61, 0x69, 0x74, 0x73, 0x5f, 0x73, 0x6d, 0x31, 0x30, 0x30, 0x2e, 0x68, 0x70, 0x70, 0x00
	.type		$str$25,@object
	.size		$str$25,(__unnamed_1 - $str$25)
$str$25:
        /*008d*/ 	.byte	0x28, 0x28, 0x75, 0x69, 0x6e, 0x74, 0x33, 0x32, 0x5f, 0x74, 0x28, 0x74, 0x68, 0x72, 0x65, 0x61
        /*009d*/ 	.byte	0x64, 0x49, 0x64, 0x78, 0x2e, 0x78, 0x29, 0x20, 0x2f, 0x20, 0x33, 0x32, 0x29, 0x20, 0x25, 0x20
        /*00ad*/ 	.byte	0x34, 0x29, 0x20, 0x3d, 0x3d, 0x20, 0x28, 0x28, 0x28, 0x74, 0x6d, 0x65, 0x6d, 0x5f, 0x61, 0x64
        /*00bd*/ 	.byte	0x64, 0x72, 0x20, 0x3e, 0x3e, 0x20, 0x31, 0x36, 0x29, 0x20, 0x2f, 0x20, 0x33, 0x32, 0x29, 0x20
        /*00cd*/ 	.byte	0x25, 0x20, 0x34, 0x29, 0x00
	.type		__unnamed_1,@object
	.size		__unnamed_1,(__unnamed_2 - __unnamed_1)
__unnamed_1:
        /*00d2*/ 	.byte	0x61, 0x75, 0x74, 0x6f, 0x20, 0x63, 0x75, 0x74, 0x65, 0x3a, 0x3a, 0x61, 0x73, 0x5f, 0x70, 0x6f
        /* <DEDUP_REMOVED lines=24> */
        /*0262*/ 	.byte	0x38, 0x31, 0x39, 0x32, 0x3e, 0x3e, 0x3e, 0x3e, 0x5d, 0x00
	.type		__unnamed_2,@object
	.size		__unnamed_2,(.L_2 - __unnamed_2)
__unnamed_2:
        /* <DEDUP_REMOVED lines=43> */
        /*051c*/ 	.byte	0x74, 0x65, 0x3a, 0x3a, 0x43, 0x3c, 0x30, 0x3e, 0x3e, 0x3e, 0x3e, 0x5d, 0x00
.L_2:


//--------------------- .nv.shared._ZN7cutlass13device_kernelINS_4gemm6kernel13GemmUniversalIN4cute5tupleIJiiiiEEENS1_10collective13CollectiveMmaINS1_35MainloopSm100TmaUmmaWarpSpecializedILi13ELi2ELi2ENS5_IJNS4_1CILi1EEESB_SB_EEEEENS5_IJNSA_ILi128EEENSA_ILi256EEENSA_ILi16EEEEEENS_10bfloat16_tENS5_IJlSB_lEEESI_SJ_NS4_8TiledMMAINS4_8MMA_AtomIJNS4_20SM100_MMA_F16BF16_SSISI_SI_fLi128ELi256ELNS4_4UMMA5MajorE0ELSO_0ELNSN_7ScaleInE0ELSP_0EEEEEENS4_6LayoutISC_NS5_IJNSA_ILi0EEEST_ST_EEEEENS5_IJNS4_10UnderscoreESW_SW_EEEEENS4_13SM90_TMA_LOADENS4_14ComposedLayoutINS4_7SwizzleILi1ELi4ELi3EEENS4_18smem_ptr_flag_bitsILi16EEENSS_INS5_IJNSA_ILi8EEESG_EEENS5_IJSG_SB_EEEEEEEvNS4_8identityESZ_S19_vS1A_EENS_8epilogue10collective18CollectiveEpilogueINS1C_23Sm100TmaWarpSpecializedILi4ELi2ELi64ELb1ELb0EEEJSH_NS5_IJNSS_ISE_SB_EENSS_INSA_ILi64EEESB_EEEEESI_SJ_SI_SJ_NS1C_6fusion15FusionCallbacksIS1G_NS1L_17LinearCombinationISI_fSI_fLNS_15FloatRoundStyleE2EEESH_S1K_JEEENS4_5SM1004TMEM4LOAD26SM100_TMEM_LOAD_32dp32b64xESZ_NS10_INS11_ILi3ELi4ELi3EEES14_NSS_INS5_IJS15_S1I_EEENS5_IJS1I_SB_EEEEEEENS4_39AutoVectorizingCopyWithAssumedAlignmentILi128EEENS4_14SM90_TMA_STOREES1Z_S21_S21_EEEvvEEEEvNT_6ParamsE --------------------------
	.section	.nv.shared._ZN7cutlass13device_kernelINS_4gemm6kernel13GemmUniversalIN4cute5tupleIJiiiiEEENS1_10collective13CollectiveMmaINS1_35MainloopSm100TmaUmmaWarpSpecializedILi13ELi2ELi2ENS5_IJNS4_1CILi1EEESB_SB_EEEEENS5_IJNSA_ILi128EEENSA_ILi256EEENSA_ILi16EEEEEENS_10bfloat16_tENS5_IJlSB_lEEESI_SJ_NS4_8TiledMMAINS4_8MMA_AtomIJNS4_20SM100_MMA_F16BF16_SSISI_SI_fLi128ELi256ELNS4_4UMMA5MajorE0ELSO_0ELNSN_7ScaleInE0ELSP_0EEEEEENS4_6LayoutISC_NS5_IJNSA_ILi0EEEST_ST_EEEEENS5_IJNS4_10UnderscoreESW_SW_EEEEENS4_13SM90_TMA_LOADENS4_14ComposedLayoutINS4_7SwizzleILi1ELi4ELi3EEENS4_18smem_ptr_flag_bitsILi16EEENSS_INS5_IJNSA_ILi8EEESG_EEENS5_IJSG_SB_EEEEEEEvNS4_8identityESZ_S19_vS1A_EENS_8epilogue10collective18CollectiveEpilogueINS1C_23Sm100TmaWarpSpecializedILi4ELi2ELi64ELb1ELb0EEEJSH_NS5_IJNSS_ISE_SB_EENSS_INSA_ILi64EEESB_EEEEESI_SJ_SI_SJ_NS1C_6fusion15FusionCallbacksIS1G_NS1L_17LinearCombinationISI_fSI_fLNS_15FloatRoundStyleE2EEESH_S1K_JEEENS4_5SM1004TMEM4LOAD26SM100_TMEM_LOAD_32dp32b64xESZ_NS10_INS11_ILi3ELi4ELi3EEES14_NSS_INS5_IJS15_S1I_EEENS5_IJS1I_SB_EEEEEEENS4_39AutoVectorizingCopyWithAssumedAlignmentILi128EEENS4_14SM90_TMA_STOREES1Z_S21_S21_EEEvvEEEEvNT_6ParamsE,"aw",@nobits
	.sectionflags	@""
	.align	16
	.zero		1024


//--------------------- .nv.shared.reserved.0     --------------------------
	.section	.nv.shared.reserved.0,"aw",@nobits
	.weak		__nv_reservedSMEM_offset_0_alias
	.size		__nv_reservedSMEM_offset_0_alias, 0, 64
	.other		__nv_reservedSMEM_offset_0_alias,@"STO_CUDA_RESERVED_SHARED STV_DEFAULT"
__nv_reservedSMEM_offset_0_alias:
	.zero		0
.nv.shared.reserved.0:
	.zero		64
	.weak		__nv_reservedSMEM_tcgen05_partition
	.type		__nv_reservedSMEM_tcgen05_partition,@object
	.size		__nv_reservedSMEM_tcgen05_partition,(.L_0 - __nv_reservedSMEM_tcgen05_partition)
__nv_reservedSMEM_tcgen05_partition:
	.zero		32
.L_0:


//--------------------- .nv.global                --------------------------
	.section	.nv.global,"aw",@nobits
.nv.global:
	.type		_ZN40_INTERNAL_c9742b45_4_k_cu_9ec66a91_137644cute1_E,@object
	.size		_ZN40_INTERNAL_c9742b45_4_k_cu_9ec66a91_137644cute1_E,(_ZN40_INTERNAL_c9742b45_4_k_cu_9ec66a91_137644cuda3std3__45__cpo6cbeginE - _ZN40_INTERNAL_c9742b45_4_k_cu_9ec66a91_137644cute1_E)
_ZN40_INTERNAL_c9742b45_4_k_cu_9ec66a91_137644cute1_E:
	.zero		1
	.type		_ZN40_INTERNAL_c9742b45_4_k_cu_9ec66a91_137644cuda3std3__45__cpo6cbeginE,@object
	.size		_ZN40_INTERNAL_c9742b45_4_k_cu_9ec66a91_137644cuda3std3__45__cpo6cbeginE,(_ZN40_INTERNAL_c9742b45_4_k_cu_9ec66a91_137644cuda3std3__48in_placeE - _ZN40_INTERNAL_c9742b45_4_k_cu_9ec66a91_137644cuda3std3__45__cpo6cbeginE)
_ZN40_INTERNAL_c9742b45_4_k_cu_9ec66a91_137644cuda3std3__45__cpo6cbeginE:
	.zero		1
	.type		_ZN40_INTERNAL_c9742b45_4_k_cu_9ec66a91_137644cuda3std3__48in_placeE,@object
	.size		_ZN40_INTERNAL_c9742b45_4_k_cu_9ec66a91_137644cuda3std3__48in_placeE,(_ZN40_INTERNAL_c9742b45_4_k_cu_9ec66a91_137644cuda3std6ranges3__45__cpo9iter_moveE - _ZN40_INTERNAL_c9742b45_4_k_cu_9ec66a91_137644cuda3std3__48in_placeE)
_ZN40_INTERNAL_c9742b45_4_k_cu_9ec66a91_137644cuda3std3__48in_placeE:
	.zero		1
	.type		_ZN40_INTERNAL_c9742b45_4_k_cu_9ec66a91_137644cuda3std6ranges3__45__cpo9iter_moveE,@object
	.size		_ZN40_INTERNAL_c9742b45_4_k_cu_9ec66a91_137644cuda3std6ranges3__45__cpo9iter_moveE,(_ZN40_INTERNAL_c9742b45_4_k_cu_9ec66a91_137644cuda3std3__45__cpo5beginE - _ZN40_INTERNAL_c9742b45_4_k_cu_9ec66a91_137644cuda3std6ranges3__45__cpo9iter_moveE)
_ZN40_INTERNAL_c9742b45_4_k_cu_9ec66a91_137644cuda3std6ranges3__45__cpo9iter_moveE:
	.zero		1
	.type		_ZN40_INTERNAL_c9742b45_4_k_cu_9ec66a91_137644cuda3std3__45__cpo5beginE,@object
	.size		_ZN40_INTERNAL_c9742b45_4_k_cu_9ec66a91_137644cuda3std3__45__cpo5beginE,(_ZN40_INTERNAL_c9742b45_4_k_cu_9ec66a91_137644cuda3std3__442_GLOBAL__N__c9742b45_4_k_cu_9ec66a91_137646ignoreE - _ZN40_INTERNAL_c9742b45_4_k_cu_9ec66a91_137644cuda3std3__45__cpo5beginE)
_ZN40_INTERNAL_c9742b45_4_k_cu_9ec66a91_137644cuda3std3__45__cpo5beginE:
	.zero		1
	.type		_ZN40_INTERNAL_c9742b45_4_k_cu_9ec66a91_137644cuda3std3__442_GLOBAL__N__c9742b45_4_k_cu_9ec66a91_137646ignoreE,@object
	.size		_ZN40_INTERNAL_c9742b45_4_k_cu_9ec66a91_137644cuda3std3__442_GLOBAL__N__c9742b45_4_k_cu_9ec66a91_137646ignoreE,(_ZN40_INTERNAL_c9742b45_4_k_cu_9ec66a91_137644cute7productE - _ZN40_INTERNAL_c9742b45_4_k_cu_9ec66a91_137644cuda3std3__442_GLOBAL__N__c9742b45_4_k_cu_9ec66a91_137646ignoreE)
_ZN40_INTERNAL_c9742b45_4_k_cu_9ec66a91_137644cuda3std3__442_GLOBAL__N__c9742b45_4_k_cu_9ec66a91_137646ignoreE:
	.zero		1
	.type		_ZN40_INTERNAL_c9742b45_4_k_cu_9ec66a91_137644cute7productE,@object
	.size		_ZN40_INTERNAL_c9742b45_4_k_cu_9ec66a91_137644cute7productE,(_ZN40_INTERNAL_c9742b45_4_k_cu_9ec66a91_137644cuda3std3__45__cpo3endE - _ZN40_INTERNAL_c9742b45_4_k_cu_9ec66a91_137644cute7productE)
_ZN40_INTERNAL_c9742b45_4_k_cu_9ec66a91_137644cute7productE:
	.zero		1
	.type		_ZN40_INTERNAL_c9742b45_4_k_cu_9ec66a91_137644cuda3std3__45__cpo3endE,@object
	.size		_ZN40_INTERNAL_c9742b45_4_k_cu_9ec66a91_137644cuda3std3__45__cpo3endE,(_ZN40_INTERNAL_c9742b45_4_k_cu_9ec66a91_137644cuda3std3__419piecewise_constructE - _ZN40_INTERNAL_c9742b45_4_k_cu_9ec66a91_137644cuda3std3__45__cpo3endE)
_ZN40_INTERNAL_c9742b45_4_k_cu_9ec66a91_137644cuda3std3__45__cpo3endE:
	.zero		1
	.type		_ZN40_INTERNAL_c9742b45_4_k_cu_9ec66a91_137644cuda3std3__419piecewise_constructE,@object
	.size		_ZN40_INTERNAL_c9742b45_4_k_cu_9ec66a91_137644cuda3std3__419piecewise_constructE,(_ZN40_INTERNAL_c9742b45_4_k_cu_9ec66a91_137644cuda3std3__45__cpo4cendE - _ZN40_INTERNAL_c9742b45_4_k_cu_9ec66a91_137644cuda3std3__419piecewise_constructE)
_ZN40_INTERNAL_c9742b45_4_k_cu_9ec66a91_137644cuda3std3__419piecewise_constructE:
	.zero		1
	.type		_ZN40_INTERNAL_c9742b45_4_k_cu_9ec66a91_137644cuda3std3__45__cpo4cendE,@object
	.size		_ZN40_INTERNAL_c9742b45_4_k_cu_9ec66a91_137644cuda3std3__45__cpo4cendE,(_ZN40_INTERNAL_c9742b45_4_k_cu_9ec66a91_137644cuda3std6ranges3__45__cpo4swapE - _ZN40_INTERNAL_c9742b45_4_k_cu_9ec66a91_137644cuda3std3__45__cpo4cendE)
_ZN40_INTERNAL_c9742b45_4_k_cu_9ec66a91_137644cuda3std3__45__cpo4cendE:
	.zero		1
	.type		_ZN40_INTERNAL_c9742b45_4_k_cu_9ec66a91_137644cuda3std6ranges3__45__cpo4swapE,@object
	.size		_ZN40_INTERNAL_c9742b45_4_k_cu_9ec66a91_137644cuda3std6ranges3__45__cpo4swapE,(.L_10 - _ZN40_INTERNAL_c9742b45_4_k_cu_9ec66a91_137644cuda3std6ranges3__45__cpo4swapE)
_ZN40_INTERNAL_c9742b45_4_k_cu_9ec66a91_137644cuda3std6ranges3__45__cpo4swapE:
	.zero		1
.L_10:


//--------------------- .nv.constant0._ZN7cutlass13device_kernelINS_4gemm6kernel13GemmUniversalIN4cute5tupleIJiiiiEEENS1_10collective13CollectiveMmaINS1_35MainloopSm100TmaUmmaWarpSpecializedILi13ELi2ELi2ENS5_IJNS4_1CILi1EEESB_SB_EEEEENS5_IJNSA_ILi128EEENSA_ILi256EEENSA_ILi16EEEEEENS_10bfloat16_tENS5_IJlSB_lEEESI_SJ_NS4_8TiledMMAINS4_8MMA_AtomIJNS4_20SM100_MMA_F16BF16_SSISI_SI_fLi128ELi256ELNS4_4UMMA5MajorE0ELSO_0ELNSN_7ScaleInE0ELSP_0EEEEEENS4_6LayoutISC_NS5_IJNSA_ILi0EEEST_ST_EEEEENS5_IJNS4_10UnderscoreESW_SW_EEEEENS4_13SM90_TMA_LOADENS4_14ComposedLayoutINS4_7SwizzleILi1ELi4ELi3EEENS4_18smem_ptr_flag_bitsILi16EEENSS_INS5_IJNSA_ILi8EEESG_EEENS5_IJSG_SB_EEEEEEEvNS4_8identityESZ_S19_vS1A_EENS_8epilogue10collective18CollectiveEpilogueINS1C_23Sm100TmaWarpSpecializedILi4ELi2ELi64ELb1ELb0EEEJSH_NS5_IJNSS_ISE_SB_EENSS_INSA_ILi64EEESB_EEEEESI_SJ_SI_SJ_NS1C_6fusion15FusionCallbacksIS1G_NS1L_17LinearCombinationISI_fSI_fLNS_15FloatRoundStyleE2EEESH_S1K_JEEENS4_5SM1004TMEM4LOAD26SM100_TMEM_LOAD_32dp32b64xESZ_NS10_INS11_ILi3ELi4ELi3EEES14_NSS_INS5_IJS15_S1I_EEENS5_IJS1I_SB_EEEEEEENS4_39AutoVectorizingCopyWithAssumedAlignmentILi128EEENS4_14SM90_TMA_STOREES1Z_S21_S21_EEEvvEEEEvNT_6ParamsE --------------------------
	.section	.nv.constant0._ZN7cutlass13device_kernelINS_4gemm6kernel13GemmUniversalIN4cute5tupleIJiiiiEEENS1_10collective13CollectiveMmaINS1_35MainloopSm100TmaUmmaWarpSpecializedILi13ELi2ELi2ENS5_IJNS4_1CILi1EEESB_SB_EEEEENS5_IJNSA_ILi128EEENSA_ILi256EEENSA_ILi16EEEEEENS_10bfloat16_tENS5_IJlSB_lEEESI_SJ_NS4_8TiledMMAINS4_8MMA_AtomIJNS4_20SM100_MMA_F16BF16_SSISI_SI_fLi128ELi256ELNS4_4UMMA5MajorE0ELSO_0ELNSN_7ScaleInE0ELSP_0EEEEEENS4_6LayoutISC_NS5_IJNSA_ILi0EEEST_ST_EEEEENS5_IJNS4_10UnderscoreESW_SW_EEEEENS4_13SM90_TMA_LOADENS4_14ComposedLayoutINS4_7SwizzleILi1ELi4ELi3EEENS4_18smem_ptr_flag_bitsILi16EEENSS_INS5_IJNSA_ILi8EEESG_EEENS5_IJSG_SB_EEEEEEEvNS4_8identityESZ_S19_vS1A_EENS_8epilogue10collective18CollectiveEpilogueINS1C_23Sm100TmaWarpSpecializedILi4ELi2ELi64ELb1ELb0EEEJSH_NS5_IJNSS_ISE_SB_EENSS_INSA_ILi64EEESB_EEEEESI_SJ_SI_SJ_NS1C_6fusion15FusionCallbacksIS1G_NS1L_17LinearCombinationISI_fSI_fLNS_15FloatRoundStyleE2EEESH_S1K_JEEENS4_5SM1004TMEM4LOAD26SM100_TMEM_LOAD_32dp32b64xESZ_NS10_INS11_ILi3ELi4ELi3EEES14_NSS_INS5_IJS15_S1I_EEENS5_IJS1I_SB_EEEEEEENS4_39AutoVectorizingCopyWithAssumedAlignmentILi128EEENS4_14SM90_TMA_STOREES1Z_S21_S21_EEEvvEEEEvNT_6ParamsE,"a",@progbits
	.sectionflags	@""
	.align	4
.nv.constant0._ZN7cutlass13device_kernelINS_4gemm6kernel13GemmUniversalIN4cute5tupleIJiiiiEEENS1_10collective13CollectiveMmaINS1_35MainloopSm100TmaUmmaWarpSpecializedILi13ELi2ELi2ENS5_IJNS4_1CILi1EEESB_SB_EEEEENS5_IJNSA_ILi128EEENSA_ILi256EEENSA_ILi16EEEEEENS_10bfloat16_tENS5_IJlSB_lEEESI_SJ_NS4_8TiledMMAINS4_8MMA_AtomIJNS4_20SM100_MMA_F16BF16_SSISI_SI_fLi128ELi256ELNS4_4UMMA5MajorE0ELSO_0ELNSN_7ScaleInE0ELSP_0EEEEEENS4_6LayoutISC_NS5_IJNSA_ILi0EEEST_ST_EEEEENS5_IJNS4_10UnderscoreESW_SW_EEEEENS4_13SM90_TMA_LOADENS4_14ComposedLayoutINS4_7SwizzleILi1ELi4ELi3EEENS4_18smem_ptr_flag_bitsILi16EEENSS_INS5_IJNSA_ILi8EEESG_EEENS5_IJSG_SB_EEEEEEEvNS4_8identityESZ_S19_vS1A_EENS_8epilogue10collective18CollectiveEpilogueINS1C_23Sm100TmaWarpSpecializedILi4ELi2ELi64ELb1ELb0EEEJSH_NS5_IJNSS_ISE_SB_EENSS_INSA_ILi64EEESB_EEEEESI_SJ_SI_SJ_NS1C_6fusion15FusionCallbacksIS1G_NS1L_17LinearCombinationISI_fSI_fLNS_15FloatRoundStyleE2EEESH_S1K_JEEENS4_5SM1004TMEM4LOAD26SM100_TMEM_LOAD_32dp32b64xESZ_NS10_INS11_ILi3ELi4ELi3EEES14_NSS_INS5_IJS15_S1I_EEENS5_IJS1I_SB_EEEEEEENS4_39AutoVectorizingCopyWithAssumedAlignmentILi128EEENS4_14SM90_TMA_STOREES1Z_S21_S21_EEEvvEEEEvNT_6ParamsE:
	.zero		2944


//--------------------- SYMBOLS --------------------------

	.type		.nv.reservedSmem.offset0,@object
	.size		.nv.reservedSmem.offset0,0x4
	.type		.nv.reservedSmem.cap,@object
	.size		.nv.reservedSmem.cap,0x4
	.type		__assertfail,@function
